	.target	sm_80

	.elftype	@"ET_EXEC"


//--------------------- .note.nv.tkinfo           --------------------------
	.section	.note.nv.tkinfo,"",@"SHT_NOTE"
	.sectionflags	@"SHF_NOTE_NV_TKINFO"
	.tkinfo
        /*0018*/ 	.word	0x00000002
        /*0030*/ 	.string	""
        /*0030*/ 	.string	"ptxas"
        /*0030*/ 	.string	"Cuda compilation tools, release 13.0, V13.0.88"
        /*0030*/ 	.string	"Build cuda_13.0.r13.0/compiler.36424714_0"
        /*0030*/ 	.string	"-v  -suppress-debug-info  -lineinfo  -arch sm_80 "



//--------------------- .note.nv.cuinfo           --------------------------
	.section	.note.nv.cuinfo,"",@"SHT_NOTE"
	.sectionflags	@"SHF_NOTE_NV_CUINFO"
        /*0018*/ 	.short	0x0002
        /*001a*/ 	.short	0x0050
        /*001c*/ 	.short	0x0082
	.zero		2


//--------------------- .nv.info                  --------------------------
	.section	.nv.info,"",@"SHT_CUDA_INFO"
	.align	4


	//----- nvinfo : EIATTR_REGCOUNT
	.align		4
        /*0000*/ 	.byte	0x04, 0x2f
        /*0002*/ 	.short	(.L_1 - .L_0)
	.align		4
.L_0:
        /*0004*/ 	.word	index@(matmul_kernel)
        /*0008*/ 	.word	0x000000ff


	//----- nvinfo : EIATTR_FRAME_SIZE
	.align		4
.L_1:
        /*000c*/ 	.byte	0x04, 0x11
        /*000e*/ 	.short	(.L_3 - .L_2)
	.align		4
.L_2:
        /*0010*/ 	.word	index@(matmul_kernel)
        /*0014*/ 	.word	0x00000650


	//----- nvinfo : EIATTR_MIN_STACK_SIZE
	.align		4
.L_3:
        /*0018*/ 	.byte	0x04, 0x12
        /*001a*/ 	.short	(.L_5 - .L_4)
	.align		4
.L_4:
        /*001c*/ 	.word	index@(matmul_kernel)
        /*0020*/ 	.word	0x00000650
.L_5:


//--------------------- .nv.info.matmul_kernel    --------------------------
	.section	.nv.info.matmul_kernel,"",@"SHT_CUDA_INFO"
	.sectionflags	@""
	.align	4


	//----- nvinfo : EIATTR_CUDA_API_VERSION
	.align		4
        /*0000*/ 	.byte	0x04, 0x37
        /*0002*/ 	.short	(.L_7 - .L_6)
.L_6:
        /*0004*/ 	.word	0x00000082


	//----- nvinfo : EIATTR_SW2861232_WAR
	.align		4
.L_7:
        /*0008*/ 	.byte	0x01, 0x35
	.zero		2


	//----- nvinfo : EIATTR_PARAM_CBANK
	.align		4
        /*000c*/ 	.byte	0x04, 0x0a
        /*000e*/ 	.short	(.L_9 - .L_8)
	.align		4
.L_8:
        /*0010*/ 	.word	index@(.nv.constant0.matmul_kernel)
        /*0014*/ 	.short	0x0160
        /*0016*/ 	.short	0x0050


	//----- nvinfo : EIATTR_CBANK_PARAM_SIZE
	.align		4
.L_9:
        /*0018*/ 	.byte	0x03, 0x19
        /*001a*/ 	.short	0x0050


	//----- nvinfo : EIATTR_KPARAM_INFO
	.align		4
        /*001c*/ 	.byte	0x04, 0x17
        /*001e*/ 	.short	(.L_11 - .L_10)
.L_10:
        /*0020*/ 	.word	0x00000000
        /*0024*/ 	.short	0x000d
        /*0026*/ 	.short	0x0048
        /*0028*/ 	.byte	0x00, 0xf4, 0x21, 0x00


	//----- nvinfo : EIATTR_KPARAM_INFO
	.align		4
.L_11:
        /*002c*/ 	.byte	0x04, 0x17
        /*002e*/ 	.short	(.L_13 - .L_12)
.L_12:
        /*0030*/ 	.word	0x00000000
        /*0034*/ 	.short	0x000c
        /*0036*/ 	.short	0x0040
        /*0038*/ 	.byte	0x00, 0xf4, 0x21, 0x00


	//----- nvinfo : EIATTR_KPARAM_INFO
	.align		4
.L_13:
        /*003c*/ 	.byte	0x04, 0x17
        /*003e*/ 	.short	(.L_15 - .L_14)
.L_14:
        /*0040*/ 	.word	0x00000000
        /*0044*/ 	.short	0x000b
        /*0046*/ 	.short	0x0038
        /*0048*/ 	.byte	0x00, 0xf0, 0x11, 0x00


	//----- nvinfo : EIATTR_KPARAM_INFO
	.align		4
.L_15:
        /*004c*/ 	.byte	0x04, 0x17
        /*004e*/ 	.short	(.L_17 - .L_16)
.L_16:
        /*0050*/ 	.word	0x00000000
        /*0054*/ 	.short	0x000a
        /*0056*/ 	.short	0x0034
        /*0058*/ 	.byte	0x00, 0xf0, 0x11, 0x00


	//----- nvinfo : EIATTR_KPARAM_INFO
	.align		4
.L_17:
        /*005c*/ 	.byte	0x04, 0x17
        /*005e*/ 	.short	(.L_19 - .L_18)
.L_18:
        /*0060*/ 	.word	0x00000000
        /*0064*/ 	.short	0x0009
        /*0066*/ 	.short	0x0030
        /*0068*/ 	.byte	0x00, 0xf0, 0x11, 0x00


	//----- nvinfo : EIATTR_KPARAM_INFO
	.align		4
.L_19:
        /*006c*/ 	.byte	0x04, 0x17
        /*006e*/ 	.short	(.L_21 - .L_20)
.L_20:
        /*0070*/ 	.word	0x00000000
        /*0074*/ 	.short	0x0008
        /*0076*/ 	.short	0x002c
        /*0078*/ 	.byte	0x00, 0xf0, 0x11, 0x00


	//----- nvinfo : EIATTR_KPARAM_INFO
	.align		4
.L_21:
        /*007c*/ 	.byte	0x04, 0x17
        /*007e*/ 	.short	(.L_23 - .L_22)
.L_22:
        /*0080*/ 	.word	0x00000000
        /*0084*/ 	.short	0x0007
        /*0086*/ 	.short	0x0028
        /*0088*/ 	.byte	0x00, 0xf0, 0x11, 0x00


	//----- nvinfo : EIATTR_KPARAM_INFO
	.align		4
.L_23:
        /*008c*/ 	.byte	0x04, 0x17
        /*008e*/ 	.short	(.L_25 - .L_24)
.L_24:
        /*0090*/ 	.word	0x00000000
        /*0094*/ 	.short	0x0006
        /*0096*/ 	.short	0x0024
        /*0098*/ 	.byte	0x00, 0xf0, 0x11, 0x00


	//----- nvinfo : EIATTR_KPARAM_INFO
	.align		4
.L_25:
        /*009c*/ 	.byte	0x04, 0x17
        /*009e*/ 	.short	(.L_27 - .L_26)
.L_26:
        /*00a0*/ 	.word	0x00000000
        /*00a4*/ 	.short	0x0005
        /*00a6*/ 	.short	0x0020
        /*00a8*/ 	.byte	0x00, 0xf0, 0x11, 0x00


	//----- nvinfo : EIATTR_KPARAM_INFO
	.align		4
.L_27:
        /*00ac*/ 	.byte	0x04, 0x17
        /*00ae*/ 	.short	(.L_29 - .L_28)
.L_28:
        /*00b0*/ 	.word	0x00000000
        /*00b4*/ 	.short	0x0004
        /*00b6*/ 	.short	0x001c
        /*00b8*/ 	.byte	0x00, 0xf0, 0x11, 0x00


	//----- nvinfo : EIATTR_KPARAM_INFO
	.align		4
.L_29:
        /*00bc*/ 	.byte	0x04, 0x17
        /*00be*/ 	.short	(.L_31 - .L_30)
.L_30:
        /*00c0*/ 	.word	0x00000000
        /*00c4*/ 	.short	0x0003
        /*00c6*/ 	.short	0x0018
        /*00c8*/ 	.byte	0x00, 0xf0, 0x11, 0x00


	//----- nvinfo : EIATTR_KPARAM_INFO
	.align		4
.L_31:
        /*00cc*/ 	.byte	0x04, 0x17
        /*00ce*/ 	.short	(.L_33 - .L_32)
.L_32:
        /*00d0*/ 	.word	0x00000000
        /*00d4*/ 	.short	0x0002
        /*00d6*/ 	.short	0x0010
        /*00d8*/ 	.byte	0x00, 0xf4, 0x21, 0x00


	//----- nvinfo : EIATTR_KPARAM_INFO
	.align		4
.L_33:
        /*00dc*/ 	.byte	0x04, 0x17
        /*00de*/ 	.short	(.L_35 - .L_34)
.L_34:
        /*00e0*/ 	.word	0x00000000
        /*00e4*/ 	.short	0x0001
        /*00e6*/ 	.short	0x0008
        /*00e8*/ 	.byte	0x00, 0xf4, 0x21, 0x00


	//----- nvinfo : EIATTR_KPARAM_INFO
	.align		4
.L_35:
        /*00ec*/ 	.byte	0x04, 0x17
        /*00ee*/ 	.short	(.L_37 - .L_36)
.L_36:
        /*00f0*/ 	.word	0x00000000
        /*00f4*/ 	.short	0x0000
        /*00f6*/ 	.short	0x0000
        /*00f8*/ 	.byte	0x00, 0xf4, 0x21, 0x00


	//----- nvinfo : EIATTR_MAXREG_COUNT
	.align		4
.L_37:
        /*00fc*/ 	.byte	0x03, 0x1b
        /*00fe*/ 	.short	0x00ff


	//----- nvinfo : EIATTR_NUM_BARRIERS
	.align		4
        /*0100*/ 	.byte	0x02, 0x4c
        /*0102*/ 	.byte	0x01
	.zero		1


	//----- nvinfo : EIATTR_ANNOTATIONS
	.align		4
        /*0104*/ 	.byte	0x04, 0x55
        /*0106*/ 	.short	(.L_39 - .L_38)


	//   ....[0]....
.L_38:
        /*0108*/ 	.word	0x00000001
        /*010c*/ 	.byte	0xd0, 0x08, 0x00, 0x00, 0x01, 0x00, 0x00, 0x00, 0x00, 0x0c, 0x00, 0x00, 0x01, 0x00, 0x00, 0x00
        /* <DEDUP_REMOVED lines=701> */
        /*2cec*/ 	.byte	0x90, 0x48, 0x01, 0x00


	//----- nvinfo : EIATTR_MERCURY_ISA_VERSION
	.align		4
.L_39:
        /*2cf0*/ 	.byte	0x03, 0x5f
        /*2cf2*/ 	.short	0x0000


	//----- nvinfo : EIATTR_EXIT_INSTR_OFFSETS
	.align		4
        /*2cf4*/ 	.byte	0x04, 0x1c
        /*2cf6*/ 	.short	(.L_41 - .L_40)


	//   ....[0]....
.L_40:
        /*2cf8*/ 	.word	0x0001aa50


	//   ....[1]....
        /*2cfc*/ 	.word	0x0001aa70


	//----- nvinfo : EIATTR_REQNTID
	.align		4
.L_41:
        /*2d00*/ 	.byte	0x04, 0x10
        /*2d02*/ 	.short	(.L_43 - .L_42)
.L_42:
        /*2d04*/ 	.word	0x00000080
        /*2d08*/ 	.word	0x00000001
        /*2d0c*/ 	.word	0x00000001
.L_43:


//--------------------- .nv.callgraph             --------------------------
	.section	.nv.callgraph,"",@"SHT_CUDA_CALLGRAPH"
	.align	4
	.sectionentsize	8
	.align		4
        /*0000*/ 	.word	0x00000000
	.align		4
        /*0004*/ 	.word	0xffffffff
	.align		4
        /*0008*/ 	.word	0x00000000
	.align		4
        /*000c*/ 	.word	0xfffffffe
	.align		4
        /*0010*/ 	.word	0x00000000
	.align		4
        /*0014*/ 	.word	0xfffffffd
	.align		4
        /*0018*/ 	.word	0x00000000
	.align		4
        /*001c*/ 	.word	0xfffffffc


//--------------------- .nv.rel.action            --------------------------
	.section	.nv.rel.action,"",@"SHT_CUDA_RELOCINFO"
	.align	8
	.sectionentsize	8
        /*0000*/ 	.byte	0x73, 0x00, 0x00, 0x00, 0x00, 0x00, 0x00, 0x00, 0x00, 0x00, 0x00, 0x11, 0x25, 0x00, 0x05, 0x36


//--------------------- .nv.constant0.matmul_kernel --------------------------
	.section	.nv.constant0.matmul_kernel,"a",@progbits
	.sectionflags	@""
	.align	4
.nv.constant0.matmul_kernel:
	.zero		432


//--------------------- .text.matmul_kernel       --------------------------
	.section	.text.matmul_kernel,"ax",@progbits
	.sectioninfo	@"SHI_REGISTERS=255"
	.align	128
        .global         matmul_kernel
        .type           matmul_kernel,@function
        .size           matmul_kernel,(.L_x_3 - matmul_kernel)
        .other          matmul_kernel,@"STO_CUDA_ENTRY STV_DEFAULT"
matmul_kernel:
.text.matmul_kernel:
[----:B------:R-:W-:-:S03]  /*0000*/  IMAD.MOV.U32 R1, RZ, RZ, c[0x0][0x28] ;  /* 0x00000a00ff017624 */ /* 0x000fc600078e00ff */
[----:B------:R-:W-:Y:S01]  /*0010*/  IMAD.MOV.U32 R0, RZ, RZ, c[0x0][0x17c] ;  /* 0x00005f00ff007624 */ /* 0x000fe200078e00ff */
[----:B------:R-:W1:Y:S01]  /*0020*/  S2R R5, SR_CTAID.X ;  /* 0x0000000000057919 */ /* 0x000e620000002500 */
[----:B------:R-:W-:Y:S01]  /*0030*/  IADD3 R1, R1, -0x650, RZ ;  /* 0xfffff9b001017810 */ /* 0x000fe20007ffe0ff */
[----:B------:R-:W-:Y:S01]  /*0040*/  IMAD.MOV.U32 R251, RZ, RZ, c[0x0][0x188] ;  /* 0x00006200fffb7624 */ /* 0x000fe200078e00ff */
[----:B------:R-:W-:Y:S01]  /*0050*/  ULDC.64 UR4, c[0x0][0x118] ;  /* 0x0000460000047ab9 */ /* 0x000fe20000000a00 */
[----:B------:R-:W-:Y:S01]  /*0060*/  IADD3 R0, R0, 0xff, RZ ;  /* 0x000000ff00007810 */ /* 0x000fe20007ffe0ff */
[----:B------:R-:W2:Y:S01]  /*0070*/  S2R R219, SR_TID.X ;  /* 0x0000000000db7919 */ /* 0x000ea20000002100 */
[C---:B------:R-:W-:Y:S01]  /*0080*/  IMAD.SHL.U32 R153, R251.reuse, 0x4, RZ ;  /* 0x00000004fb997824 */ /* 0x040fe200078e00ff */
[----:B------:R-:W-:Y:S01]  /*0090*/  CS2R R230, SRZ ;  /* 0x0000000000e67805 */ /* 0x000fe2000001ff00 */
[----:B------:R-:W-:Y:S01]  /*00a0*/  SHF.R.S32.HI R3, RZ, 0x1f, R0 ;  /* 0x0000001fff037819 */ /* 0x000fe20000011400 */
[----:B------:R-:W-:-:S02]  /*00b0*/  IMAD R177, R251, 0xc, RZ ;  /* 0x0000000cfbb17824 */ /* 0x000fc400078e02ff */
[----:B------:R-:W-:Y:S01]  /*00c0*/  IMAD.SHL.U32 R178, R251, 0x2, RZ ;  /* 0x00000002fbb27824 */ /* 0x000fe200078e00ff */
[----:B------:R-:W-:Y:S01]  /*00d0*/  LEA.HI R3, R3, R0, RZ, 0x8 ;  /* 0x0000000003037211 */ /* 0x000fe200078f40ff */
[C---:B------:R-:W-:Y:S02]  /*00e0*/  IMAD R163, R251.reuse, 0x3, RZ ;  /* 0x00000003fba37824 */ /* 0x040fe400078e02ff */
[C---:B------:R-:W-:Y:S01]  /*00f0*/  IMAD R170, R251.reuse, 0x14, RZ ;  /* 0x00000014fbaa7824 */ /* 0x040fe200078e02ff */
[----:B------:R-:W-:Y:S01]  /*0100*/  SHF.R.S32.HI R3, RZ, 0x8, R3 ;  /* 0x00000008ff037819 */ /* 0x000fe20000011403 */
[C---:B------:R-:W-:Y:S02]  /*0110*/  IMAD R152, R251.reuse, 0x18, RZ ;  /* 0x00000018fb987824 */ /* 0x040fe400078e02ff */
[----:B------:R-:W-:Y:S02]  /*0120*/  IMAD R162, R251, 0x5, RZ ;  /* 0x00000005fba27824 */ /* 0x000fe400078e02ff */
[----:B------:R-:W-:-:S02]  /*0130*/  IMAD.SHL.U32 R4, R3, 0x4, RZ ;  /* 0x0000000403047824 */ /* 0x000fc400078e00ff */
[C---:B------:R-:W-:Y:S01]  /*0140*/  IMAD R171, R251.reuse, 0x1c, RZ ;  /* 0x0000001cfbab7824 */ /* 0x040fe200078e02ff */
[----:B-1----:R-:W-:Y:S01]  /*0150*/  IABS R8, R5 ;  /* 0x0000000500087213 */ /* 0x002fe20000000000 */
[C---:B------:R-:W-:Y:S01]  /*0160*/  IMAD R168, R251.reuse, 0x6, RZ ;  /* 0x00000006fba87824 */ /* 0x040fe200078e02ff */
[-C--:B------:R-:W-:Y:S01]  /*0170*/  IABS R7, R4.reuse ;  /* 0x0000000400077213 */ /* 0x080fe20000000000 */
[C---:B------:R-:W-:Y:S01]  /*0180*/  IMAD R185, R251.reuse, 0x7, RZ ;  /* 0x00000007fbb97824 */ /* 0x040fe200078e02ff */
[----:B------:R-:W-:Y:S01]  /*0190*/  IABS R10, R4 ;  /* 0x00000004000a7213 */ /* 0x000fe20000000000 */
[----:B------:R-:W-:Y:S01]  /*01a0*/  IMAD R194, R251, 0x24, RZ ;  /* 0x00000024fbc27824 */ /* 0x000fe200078e02ff */
[----:B------:R-:W1:Y:S01]  /*01b0*/  I2F.RP R0, R7 ;  /* 0x0000000700007306 */ /* 0x000e620000209400 */
[----:B--2---:R-:W-:Y:S01]  /*01c0*/  LOP3.LUT R220, R219, 0x7f, RZ, 0xc0, !PT ;  /* 0x0000007fdbdc7812 */ /* 0x004fe200078ec0ff */
[----:B------:R-:W-:Y:S01]  /*01d0*/  IMAD.SHL.U32 R181, R251, 0x8, RZ ;  /* 0x00000008fbb57824 */ /* 0x000fe200078e00ff */
[----:B------:R-:W-:Y:S01]  /*01e0*/  LOP3.LUT R218, R219, 0x1f, RZ, 0xc0, !PT ;  /* 0x0000001fdbda7812 */ /* 0x000fe200078ec0ff */
[----:B------:R-:W-:-:S02]  /*01f0*/  IMAD R180, R251, 0x28, RZ ;  /* 0x00000028fbb47824 */ /* 0x000fc400078e02ff */
[C---:B------:R-:W-:Y:S02]  /*0200*/  IMAD R155, R251.reuse, 0x9, RZ ;  /* 0x00000009fb9b7824 */ /* 0x040fe400078e02ff */
[C---:B------:R-:W-:Y:S02]  /*0210*/  IMAD R154, R251.reuse, 0x2c, RZ ;  /* 0x0000002cfb9a7824 */ /* 0x040fe400078e02ff */
[C---:B------:R-:W-:Y:S02]  /*0220*/  IMAD R160, R251.reuse, 0xa, RZ ;  /* 0x0000000afba07824 */ /* 0x040fe400078e02ff */
[C---:B------:R-:W-:Y:S02]  /*0230*/  IMAD R210, R251.reuse, 0x30, RZ ;  /* 0x00000030fbd27824 */ /* 0x040fe400078e02ff */
[C---:B------:R-:W-:Y:S01]  /*0240*/  IMAD R193, R251.reuse, 0xb, RZ ;  /* 0x0000000bfbc17824 */ /* 0x040fe200078e02ff */
[----:B-1----:R-:W1:Y:S01]  /*0250*/  MUFU.RCP R0, R0 ;  /* 0x0000000000007308 */ /* 0x002e620000001000 */
[----:B------:R-:W-:-:S02]  /*0260*/  IMAD R192, R251, 0x34, RZ ;  /* 0x00000034fbc07824 */ /* 0x000fc400078e02ff */
[C---:B------:R-:W-:Y:S02]  /*0270*/  IMAD R176, R251.reuse, 0x38, RZ ;  /* 0x00000038fbb07824 */ /* 0x040fe400078e02ff */
[C---:B------:R-:W-:Y:S02]  /*0280*/  IMAD R165, R251.reuse, 0xd, RZ ;  /* 0x0000000dfba57824 */ /* 0x040fe400078e02ff */
[C---:B------:R-:W-:Y:S02]  /*0290*/  IMAD R164, R251.reuse, 0x3c, RZ ;  /* 0x0000003cfba47824 */ /* 0x040fe400078e02ff */
[C---:B------:R-:W-:Y:S02]  /*02a0*/  IMAD R189, R251.reuse, 0xe, RZ ;  /* 0x0000000efbbd7824 */ /* 0x040fe400078e02ff */
[C---:B------:R-:W-:Y:S02]  /*02b0*/  IMAD R184, R251.reuse, 0xf, RZ ;  /* 0x0000000ffbb87824 */ /* 0x040fe400078e02ff */
[----:B------:R-:W-:-:S02]  /*02c0*/  IMAD R188, R251, 0x44, RZ ;  /* 0x00000044fbbc7824 */ /* 0x000fc400078e02ff */
[C---:B------:R-:W-:Y:S01]  /*02d0*/  IMAD.SHL.U32 R175, R251.reuse, 0x10, RZ ;  /* 0x00000010fbaf7824 */ /* 0x040fe200078e00ff */
[----:B-1----:R-:W-:Y:S01]  /*02e0*/  IADD3 R2, R0, 0xffffffe, RZ ;  /* 0x0ffffffe00027810 */ /* 0x002fe20007ffe0ff */
[----:B------:R-:W-:Y:S02]  /*02f0*/  IMAD.MOV R0, RZ, RZ, -R10 ;  /* 0x000000ffff007224 */ /* 0x000fe400078e0a0a */
[C---:B------:R-:W-:Y:S01]  /*0300*/  IMAD R174, R251.reuse, 0x48, RZ ;  /* 0x00000048fbae7824 */ /* 0x040fe200078e02ff */
[----:B------:R1:W2:Y:S01]  /*0310*/  F2I.FTZ.U32.TRUNC.NTZ R3, R2 ;  /* 0x0000000200037305 */ /* 0x0002a2000021f000 */
[C---:B------:R-:W-:Y:S02]  /*0320*/  IMAD R159, R251.reuse, 0x11, RZ ;  /* 0x00000011fb9f7824 */ /* 0x040fe400078e02ff */
[C---:B------:R-:W-:Y:S02]  /*0330*/  IMAD R158, R251.reuse, 0x4c, RZ ;  /* 0x0000004cfb9e7824 */ /* 0x040fe400078e02ff */
[----:B------:R-:W-:-:S02]  /*0340*/  IMAD R191, R251, 0x12, RZ ;  /* 0x00000012fbbf7824 */ /* 0x000fc400078e02ff */
[C---:B------:R-:W-:Y:S02]  /*0350*/  IMAD R204, R251.reuse, 0x50, RZ ;  /* 0x00000050fbcc7824 */ /* 0x040fe400078e02ff */
[----:B-1----:R-:W-:Y:S02]  /*0360*/  IMAD.MOV.U32 R2, RZ, RZ, RZ ;  /* 0x000000ffff027224 */ /* 0x002fe400078e00ff */
[C---:B------:R-:W-:Y:S02]  /*0370*/  IMAD R173, R251.reuse, 0x13, RZ ;  /* 0x00000013fbad7824 */ /* 0x040fe400078e02ff */
[C---:B------:R-:W-:Y:S02]  /*0380*/  IMAD R190, R251.reuse, 0x54, RZ ;  /* 0x00000054fbbe7824 */ /* 0x040fe400078e02ff */
[----:B------:R-:W-:Y:S02]  /*0390*/  IMAD R172, R251, 0x58, RZ ;  /* 0x00000058fbac7824 */ /* 0x000fe400078e02ff */
[----:B--2---:R-:W-:-:S02]  /*03a0*/  IMAD.MOV R6, RZ, RZ, -R3 ;  /* 0x000000ffff067224 */ /* 0x004fc400078e0a03 */
[----:B------:R-:W-:Y:S02]  /*03b0*/  IMAD R157, R251, 0x15, RZ ;  /* 0x00000015fb9d7824 */ /* 0x000fe400078e02ff */
[----:B------:R-:W-:Y:S02]  /*03c0*/  IMAD R9, R6, R7, RZ ;  /* 0x0000000706097224 */ /* 0x000fe400078e02ff */
[----:B------:R-:W-:Y:S02]  /*03d0*/  IMAD.MOV.U32 R6, RZ, RZ, R8 ;  /* 0x000000ffff067224 */ /* 0x000fe400078e0008 */
[----:B------:R-:W-:-:S04]  /*03e0*/  IMAD.HI.U32 R3, R3, R9, R2 ;  /* 0x0000000903037227 */ /* 0x000fc800078e0002 */
[----:B------:R-:W-:Y:S02]  /*03f0*/  IMAD R187, R251, 0x16, RZ ;  /* 0x00000016fbbb7824 */ /* 0x000fe400078e02ff */
[----:B------:R-:W-:-:S04]  /*0400*/  IMAD.HI.U32 R3, R3, R6, RZ ;  /* 0x0000000603037227 */ /* 0x000fc800078e00ff */
[----:B------:R-:W-:Y:S02]  /*0410*/  IMAD R0, R3, R0, R6 ;  /* 0x0000000003007224 */ /* 0x000fe400078e0206 */
[C---:B------:R-:W-:Y:S02]  /*0420*/  IMAD R202, R251.reuse, 0x60, RZ ;  /* 0x00000060fbca7824 */ /* 0x040fe400078e02ff */
[----:B------:R-:W-:Y:S01]  /*0430*/  IMAD R169, R251, 0x17, RZ ;  /* 0x00000017fba97824 */ /* 0x000fe200078e02ff */
[----:B------:R-:W-:Y:S01]  /*0440*/  ISETP.GT.U32.AND P1, PT, R7, R0, PT ;  /* 0x000000000700720c */ /* 0x000fe20003f24070 */
[C---:B------:R-:W-:Y:S02]  /*0450*/  IMAD R186, R251.reuse, 0x64, RZ ;  /* 0x00000064fbba7824 */ /* 0x040fe400078e02ff */
[C---:B------:R-:W-:Y:S02]  /*0460*/  IMAD R161, R251.reuse, 0x19, RZ ;  /* 0x00000019fba17824 */ /* 0x040fe400078e02ff */
[----:B------:R-:W-:-:S02]  /*0470*/  IMAD R198, R251, 0x70, RZ ;  /* 0x00000070fbc67824 */ /* 0x000fc400078e02ff */
[C---:B------:R-:W-:Y:S02]  /*0480*/  IMAD R222, R251.reuse, 0x1d, RZ ;  /* 0x0000001dfbde7824 */ /* 0x040fe400078e02ff */
[C---:B------:R-:W-:Y:S02]  /*0490*/  IMAD R221, R251.reuse, 0x1e, RZ ;  /* 0x0000001efbdd7824 */ /* 0x040fe400078e02ff */
[----:B------:R-:W-:Y:S02]  /*04a0*/  IMAD R217, R251, 0x1f, RZ ;  /* 0x0000001ffbd97824 */ /* 0x000fe400078e02ff */
[----:B------:R-:W-:Y:S01]  /*04b0*/  @!P1 IMAD.IADD R0, R0, 0x1, -R7 ;  /* 0x0000000100009824 */ /* 0x000fe200078e0a07 */
[----:B------:R-:W-:Y:S01]  /*04c0*/  @!P1 IADD3 R3, R3, 0x1, RZ ;  /* 0x0000000103039810 */ /* 0x000fe20007ffe0ff */
[----:B------:R-:W-:Y:S01]  /*04d0*/  IMAD.SHL.U32 R229, R220, 0x4, RZ ;  /* 0x00000004dce57824 */ /* 0x000fe200078e00ff */
[----:B------:R-:W-:Y:S02]  /*04e0*/  ISETP.NE.AND P1, PT, R4, RZ, PT ;  /* 0x000000ff0400720c */ /* 0x000fe40003f25270 */
[----:B------:R-:W-:-:S02]  /*04f0*/  ISETP.GE.U32.AND P0, PT, R0, R7, PT ;  /* 0x000000070000720c */ /* 0x000fc40003f06070 */
[----:B------:R-:W-:Y:S02]  /*0500*/  LOP3.LUT R0, R5, R4, RZ, 0x3c, !PT ;  /* 0x0000000405007212 */ /* 0x000fe400078e3cff */
[C---:B------:R-:W-:Y:S02]  /*0510*/  LOP3.LUT R228, R229.reuse, 0x20, RZ, 0x3c, !PT ;  /* 0x00000020e5e47812 */ /* 0x040fe400078e3cff */
[----:B------:R-:W-:Y:S01]  /*0520*/  ISETP.GE.AND P2, PT, R0, RZ, PT ;  /* 0x000000ff0000720c */ /* 0x000fe20003f46270 */
[----:B------:R-:W-:Y:S01]  /*0530*/  IMAD.MOV.U32 R0, RZ, RZ, c[0x0][0x178] ;  /* 0x00005e00ff007624 */ /* 0x000fe200078e00ff */
[----:B------:R-:W-:-:S04]  /*0540*/  LOP3.LUT R223, R229, 0x40, RZ, 0x3c, !PT ;  /* 0x00000040e5df7812 */ /* 0x000fc800078e3cff */
[----:B------:R-:W-:Y:S02]  /*0550*/  IADD3 R0, R0, 0x7f, RZ ;  /* 0x0000007f00007810 */ /* 0x000fe40007ffe0ff */
[----:B------:R-:W-:-:S05]  /*0560*/  @P0 IADD3 R3, R3, 0x1, RZ ;  /* 0x0000000103030810 */ /* 0x000fca0007ffe0ff */
[----:B------:R-:W-:Y:S01]  /*0570*/  IMAD.MOV.U32 R2, RZ, RZ, R3 ;  /* 0x000000ffff027224 */ /* 0x000fe200078e0003 */
[----:B------:R-:W-:-:S03]  /*0580*/  SHF.R.S32.HI R3, RZ, 0x1f, R0 ;  /* 0x0000001fff037819 */ /* 0x000fc60000011400 */
[----:B------:R-:W-:Y:S01]  /*0590*/  @!P2 IMAD.MOV R2, RZ, RZ, -R2 ;  /* 0x000000ffff02a224 */ /* 0x000fe200078e0a02 */
[----:B------:R-:W-:Y:S02]  /*05a0*/  @!P1 LOP3.LUT R2, RZ, R4, RZ, 0x33, !PT ;  /* 0x00000004ff029212 */ /* 0x000fe400078e33ff */
[----:B------:R-:W-:-:S03]  /*05b0*/  LEA.HI R3, R3, R0, RZ, 0x7 ;  /* 0x0000000003037211 */ /* 0x000fc600078f38ff */
[----:B------:R-:W-:Y:S02]  /*05c0*/  IMAD.SHL.U32 R12, R2, 0x4, RZ ;  /* 0x00000004020c7824 */ /* 0x000fe400078e00ff */
[----:B------:R-:W-:-:S03]  /*05d0*/  IMAD.MOV R2, RZ, RZ, -R2 ;  /* 0x000000ffff027224 */ /* 0x000fc600078e0a02 */
[----:B------:R-:W-:Y:S01]  /*05e0*/  LEA.HI.SX32 R3, R3, -R12, 0x19 ;  /* 0x8000000c03037211 */ /* 0x000fe200078fcaff */
[----:B------:R-:W-:Y:S02]  /*05f0*/  IMAD R11, R4, R2, R5 ;  /* 0x00000002040b7224 */ /* 0x000fe400078e0205 */
[----:B------:R-:W-:Y:S01]  /*0600*/  IMAD.MOV.U32 R2, RZ, RZ, RZ ;  /* 0x000000ffff027224 */ /* 0x000fe200078e00ff */
[----:B------:R-:W-:Y:S02]  /*0610*/  IMNMX R14, R3, 0x4, PT ;  /* 0x00000004030e7817 */ /* 0x000fe40003800200 */
[----:B------:R-:W-:Y:S02]  /*0620*/  IABS R4, R11 ;  /* 0x0000000b00047213 */ /* 0x000fe40000000000 */
[----:B------:R-:W-:-:S04]  /*0630*/  IABS R7, R14 ;  /* 0x0000000e00077213 */ /* 0x000fc80000000000 */
[----:B------:R-:W1:Y:S08]  /*0640*/  I2F.RP R0, R7 ;  /* 0x0000000700007306 */ /* 0x000e700000209400 */
[----:B-1----:R-:W1:Y:S02]  /*0650*/  MUFU.RCP R0, R0 ;  /* 0x0000000000007308 */ /* 0x002e640000001000 */
[----:B-1----:R-:W-:-:S02]  /*0660*/  IADD3 R3, R0, 0xffffffe, RZ ;  /* 0x0ffffffe00037810 */ /* 0x002fc40007ffe0ff */
[----:B------:R-:W-:-:S04]  /*0670*/  IABS R0, c[0x0][0x17c] ;  /* 0x00005f0000007a13 */ /* 0x000fc80000000000 */
[----:B------:R-:W1:Y:S02]  /*0680*/  F2I.FTZ.U32.TRUNC.NTZ R3, R3 ;  /* 0x0000000300037305 */ /* 0x000e64000021f000 */
[----:B-1----:R-:W-:-:S04]  /*0690*/  IMAD.MOV R6, RZ, RZ, -R3 ;  /* 0x000000ffff067224 */ /* 0x002fc800078e0a03 */
[----:B------:R-:W-:Y:S01]  /*06a0*/  IMAD R5, R6, R7, RZ ;  /* 0x0000000706057224 */ /* 0x000fe200078e02ff */
[----:B------:R-:W-:-:S03]  /*06b0*/  IABS R6, R14 ;  /* 0x0000000e00067213 */ /* 0x000fc60000000000 */
[----:B------:R-:W-:-:S04]  /*06c0*/  IMAD.HI.U32 R2, R3, R5, R2 ;  /* 0x0000000503027227 */ /* 0x000fc800078e0002 */
[----:B------:R-:W-:Y:S02]  /*06d0*/  IMAD.MOV R5, RZ, RZ, -R6 ;  /* 0x000000ffff057224 */ /* 0x000fe400078e0a06 */
[----:B------:R-:W-:Y:S01]  /*06e0*/  IMAD.HI.U32 R3, R2, R4, RZ ;  /* 0x0000000402037227 */ /* 0x000fe200078e00ff */
[----:B------:R-:W1:Y:S01]  /*06f0*/  I2F.RP R6, R0 ;  /* 0x0000000000067306 */ /* 0x000e620000209400 */
[----:B------:R-:W-:Y:S02]  /*0700*/  IABS R2, c[0x0][0x178] ;  /* 0x00005e0000027a13 */ /* 0x000fe40000000000 */
[----:B------:R-:W-:-:S05]  /*0710*/  IMAD R4, R3, R5, R4 ;  /* 0x0000000503047224 */ /* 0x000fca00078e0204 */
[----:B------:R-:W-:Y:S01]  /*0720*/  ISETP.GT.U32.AND P1, PT, R7, R4, PT ;  /* 0x000000040700720c */ /* 0x000fe20003f24070 */
[----:B------:R-:W2:Y:S08]  /*0730*/  I2F.RP R5, R2 ;  /* 0x0000000200057306 */ /* 0x000eb00000209400 */
[----:B-1----:R-:W1:Y:S04]  /*0740*/  MUFU.RCP R6, R6 ;  /* 0x0000000600067308 */ /* 0x002e680000001000 */
[----:B------:R-:W-:Y:S01]  /*0750*/  @!P1 IMAD.IADD R4, R4, 0x1, -R7 ;  /* 0x0000000104049824 */ /* 0x000fe200078e0a07 */
[----:B------:R-:W-:-:S02]  /*0760*/  @!P1 IADD3 R3, R3, 0x1, RZ ;  /* 0x0000000103039810 */ /* 0x000fc40007ffe0ff */
[----:B------:R-:W-:Y:S01]  /*0770*/  ISETP.NE.AND P1, PT, R14, RZ, PT ;  /* 0x000000ff0e00720c */ /* 0x000fe20003f25270 */
[----:B--2---:R-:W2:Y:S01]  /*0780*/  MUFU.RCP R5, R5 ;  /* 0x0000000500057308 */ /* 0x004ea20000001000 */
[----:B------:R-:W-:Y:S02]  /*0790*/  ISETP.GE.U32.AND P0, PT, R4, R7, PT ;  /* 0x000000070400720c */ /* 0x000fe40003f06070 */
[----:B------:R-:W-:-:S04]  /*07a0*/  LOP3.LUT R4, R11, R14, RZ, 0x3c, !PT ;  /* 0x0000000e0b047212 */ /* 0x000fc800078e3cff */
[----:B------:R-:W-:Y:S02]  /*07b0*/  ISETP.GE.AND P2, PT, R4, RZ, PT ;  /* 0x000000ff0400720c */ /* 0x000fe40003f46270 */
[----:B-1----:R-:W-:Y:S02]  /*07c0*/  IADD3 R8, R6, 0xffffffe, RZ ;  /* 0x0ffffffe06087810 */ /* 0x002fe40007ffe0ff */
[----:B------:R-:W-:Y:S02]  /*07d0*/  SHF.R.U32.HI R4, RZ, 0x5, R219 ;  /* 0x00000005ff047819 */ /* 0x000fe400000116db */
[----:B------:R1:W3:Y:S01]  /*07e0*/  F2I.FTZ.U32.TRUNC.NTZ R9, R8 ;  /* 0x0000000800097305 */ /* 0x0002e2000021f000 */
[----:B------:R-:W-:Y:S02]  /*07f0*/  @P0 IADD3 R3, R3, 0x1, RZ ;  /* 0x0000000103030810 */ /* 0x000fe40007ffe0ff */
[----:B------:R-:W-:Y:S02]  /*0800*/  SGXT.U32 R4, R4, 0x2 ;  /* 0x000000020404781a */ /* 0x000fe40000000000 */
[----:B--2---:R-:W-:Y:S01]  /*0810*/  IADD3 R6, R5, 0xffffffe, RZ ;  /* 0x0ffffffe05067810 */ /* 0x004fe20007ffe0ff */
[----:B------:R-:W-:Y:S01]  /*0820*/  IMAD.MOV.U32 R15, RZ, RZ, R3 ;  /* 0x000000ffff0f7224 */ /* 0x000fe200078e0003 */
[----:B------:R-:W-:Y:S01]  /*0830*/  LOP3.LUT R219, R219, 0x60, RZ, 0xc0, !PT ;  /* 0x00000060dbdb7812 */ /* 0x000fe200078ec0ff */
[----:B-1----:R-:W-:Y:S01]  /*0840*/  IMAD.MOV.U32 R8, RZ, RZ, RZ ;  /* 0x000000ffff087224 */ /* 0x002fe200078e00ff */
[----:B------:R-:W1:Y:S01]  /*0850*/  F2I.FTZ.U32.TRUNC.NTZ R7, R6 ;  /* 0x0000000600077305 */ /* 0x000e62000021f000 */
[----:B------:R-:W-:Y:S01]  /*0860*/  @!P2 IMAD.MOV R15, RZ, RZ, -R15 ;  /* 0x000000ffff0fa224 */ /* 0x000fe200078e0a0f */
[----:B------:R-:W-:Y:S01]  /*0870*/  @!P1 LOP3.LUT R15, RZ, R14, RZ, 0x33, !PT ;  /* 0x0000000eff0f9212 */ /* 0x000fe200078e33ff */
[----:B---3--:R-:W-:-:S04]  /*0880*/  IMAD.MOV R3, RZ, RZ, -R9 ;  /* 0x000000ffff037224 */ /* 0x008fc800078e0a09 */
[----:B------:R-:W-:Y:S02]  /*0890*/  IMAD.SHL.U32 R13, R15, 0x100, RZ ;  /* 0x000001000f0d7824 */ /* 0x000fe400078e00ff */
[----:B------:R-:W-:-:S03]  /*08a0*/  IMAD R5, R3, R0, RZ ;  /* 0x0000000003057224 */ /* 0x000fc600078e02ff */
[----:B------:R-:W-:Y:S01]  /*08b0*/  LOP3.LUT R4, R13, R4, RZ, 0xfc, !PT ;  /* 0x000000040d047212 */ /* 0x000fe200078efcff */
[----:B------:R-:W-:Y:S01]  /*08c0*/  IMAD.HI.U32 R5, R9, R5, R8 ;  /* 0x0000000509057227 */ /* 0x000fe200078e0008 */
[----:B------:R2:W-:Y:S02]  /*08d0*/  STL [R1+0x25c], R13 ;  /* 0x00025c0d01007387 */ /* 0x0005e40000100800 */
[----:B------:R-:W-:Y:S01]  /*08e0*/  IABS R3, R4 ;  /* 0x0000000400037213 */ /* 0x000fe20000000000 */
[----:B-1----:R-:W-:Y:S01]  /*08f0*/  IMAD.MOV R17, RZ, RZ, -R7 ;  /* 0x000000ffff117224 */ /* 0x002fe200078e0a07 */
[C---:B------:R-:W-:Y:S01]  /*0900*/  LOP3.LUT R18, R4.reuse, 0xfc, RZ, 0xfc, !PT ;  /* 0x000000fc04127812 */ /* 0x040fe200078efcff */
[----:B------:R-:W-:Y:S01]  /*0910*/  IMAD.MOV R9, RZ, RZ, -R15 ;  /* 0x000000ffff097224 */ /* 0x000fe200078e0a0f */
[C---:B------:R-:W-:Y:S01]  /*0920*/  LOP3.LUT R16, R4.reuse, 0x4, RZ, 0xfc, !PT ;  /* 0x0000000404107812 */ /* 0x040fe200078efcff */
[----:B------:R-:W-:Y:S01]  /*0930*/  IMAD.MOV.U32 R8, RZ, RZ, R3 ;  /* 0x000000ffff087224 */ /* 0x000fe200078e0003 */
[----:B------:R-:W-:Y:S01]  /*0940*/  LOP3.LUT R21, R4, 0x1c, RZ, 0xfc, !PT ;  /* 0x0000001c04157812 */ /* 0x000fe200078efcff */
[----:B------:R-:W-:Y:S01]  /*0950*/  IMAD.MOV.U32 R15, RZ, RZ, R17 ;  /* 0x000000ffff0f7224 */ /* 0x000fe200078e0011 */
[----:B--2---:R-:W-:Y:S01]  /*0960*/  IABS R13, R18 ;  /* 0x00000012000d7213 */ /* 0x004fe20000000000 */
[----:B------:R-:W-:Y:S01]  /*0970*/  IMAD.HI.U32 R3, R5, R8, RZ ;  /* 0x0000000805037227 */ /* 0x000fe200078e00ff */
[----:B------:R-:W-:-:S02]  /*0980*/  IABS R10, R16 ;  /* 0x00000010000a7213 */ /* 0x000fc40000000000 */
[----:B------:R-:W-:Y:S01]  /*0990*/  ISETP.GE.AND P3, PT, R16, RZ, PT ;  /* 0x000000ff1000720c */ /* 0x000fe20003f66270 */
[----:B------:R-:W-:Y:S01]  /*09a0*/  IMAD.MOV R3, RZ, RZ, -R3 ;  /* 0x000000ffff037224 */ /* 0x000fe200078e0a03 */
[C---:B------:R-:W-:Y:S01]  /*09b0*/  LOP3.LUT R22, R4.reuse, 0x20, RZ, 0xfc, !PT ;  /* 0x0000002004167812 */ /* 0x040fe200078efcff */
[C---:B------:R-:W-:Y:S01]  /*09c0*/  IMAD.HI.U32 R6, R5.reuse, R13, RZ ;  /* 0x0000000d05067227 */ /* 0x040fe200078e00ff */
[----:B------:R-:W-:Y:S02]  /*09d0*/  LOP3.LUT R20, R4, 0x18, RZ, 0xfc, !PT ;  /* 0x0000001804147812 */ /* 0x000fe400078efcff */
[----:B------:R-:W-:Y:S01]  /*09e0*/  IABS R19, R22 ;  /* 0x0000001600137213 */ /* 0x000fe20000000000 */
[----:B------:R-:W-:Y:S01]  /*09f0*/  IMAD R3, R0, R3, R8 ;  /* 0x0000000300037224 */ /* 0x000fe200078e0208 */
[C---:B------:R-:W-:Y:S01]  /*0a00*/  LOP3.LUT R26, R4.reuse, 0x30, RZ, 0xfc, !PT ;  /* 0x00000030041a7812 */ /* 0x040fe200078efcff */
[----:B------:R-:W-:Y:S01]  /*0a10*/  IMAD.MOV R6, RZ, RZ, -R6 ;  /* 0x000000ffff067224 */ /* 0x000fe200078e0a06 */
[----:B------:R-:W-:Y:S01]  /*0a20*/  LOP3.LUT R27, R4, 0x34, RZ, 0xfc, !PT ;  /* 0x00000034041b7812 */ /* 0x000fe200078efcff */
[----:B------:R-:W-:Y:S01]  /*0a30*/  IMAD.HI.U32 R8, R5, R10, RZ ;  /* 0x0000000a05087227 */ /* 0x000fe200078e00ff */
[----:B------:R-:W-:-:S02]  /*0a40*/  ISETP.GT.U32.AND P0, PT, R0, R3, PT ;  /* 0x000000030000720c */ /* 0x000fc40003f04070 */
[----:B------:R-:W-:Y:S01]  /*0a50*/  IABS R23, R26 ;  /* 0x0000001a00177213 */ /* 0x000fe20000000000 */
[----:B------:R-:W-:Y:S01]  /*0a60*/  IMAD R13, R0, R6, R13 ;  /* 0x00000006000d7224 */ /* 0x000fe200078e020d */
[----:B------:R-:W-:Y:S01]  /*0a70*/  IABS R24, R27 ;  /* 0x0000001b00187213 */ /* 0x000fe20000000000 */
[----:B------:R-:W-:Y:S01]  /*0a80*/  IMAD R9, R14, R9, R11 ;  /* 0x000000090e097224 */ /* 0x000fe200078e020b */
[----:B------:R-:W-:Y:S01]  /*0a90*/  LOP3.LUT R25, R4, 0x2c, RZ, 0xfc, !PT ;  /* 0x0000002c04197812 */ /* 0x000fe200078efcff */
[----:B------:R-:W-:Y:S01]  /*0aa0*/  IMAD R11, R15, R2, RZ ;  /* 0x000000020f0b7224 */ /* 0x000fe200078e02ff */
[----:B------:R-:W-:Y:S01]  /*0ab0*/  ISETP.GT.U32.AND P1, PT, R0, R13, PT ;  /* 0x0000000d0000720c */ /* 0x000fe20003f24070 */
[----:B------:R-:W-:Y:S01]  /*0ac0*/  IMAD.MOV.U32 R6, RZ, RZ, RZ ;  /* 0x000000ffff067224 */ /* 0x000fe200078e00ff */
[C---:B------:R-:W-:Y:S01]  /*0ad0*/  LOP3.LUT R30, R4.reuse, 0x3c, RZ, 0xfc, !PT ;  /* 0x0000003c041e7812 */ /* 0x040fe200078efcff */
[----:B------:R-:W-:Y:S01]  /*0ae0*/  IMAD.MOV R15, RZ, RZ, -R8 ;  /* 0x000000ffff0f7224 */ /* 0x000fe200078e0a08 */
[C---:B------:R-:W-:Y:S01]  /*0af0*/  LOP3.LUT R29, R4.reuse, 0x38, RZ, 0xfc, !PT ;  /* 0x00000038041d7812 */ /* 0x040fe200078efcff */
[----:B------:R-:W-:Y:S01]  /*0b00*/  @!P0 IMAD.IADD R3, R3, 0x1, -R0 ;  /* 0x0000000103038824 */ /* 0x000fe200078e0a00 */
[C---:B------:R-:W-:Y:S01]  /*0b10*/  LOP3.LUT R32, R4.reuse, 0x44, RZ, 0xfc, !PT ;  /* 0x0000004404207812 */ /* 0x040fe200078efcff */
[----:B------:R-:W-:Y:S01]  /*0b20*/  IMAD.HI.U32 R7, R7, R11, R6 ;  /* 0x0000000b07077227 */ /* 0x000fe200078e0006 */
[----:B------:R-:W-:-:S02]  /*0b30*/  LOP3.LUT R6, R4, 0x8, RZ, 0xfc, !PT ;  /* 0x0000000804067812 */ /* 0x000fc400078efcff */
[C---:B------:R-:W-:Y:S01]  /*0b40*/  ISETP.GT.U32.AND P4, PT, R0.reuse, R3, PT ;  /* 0x000000030000720c */ /* 0x040fe20003f84070 */
[----:B------:R-:W-:Y:S01]  /*0b50*/  IMAD R8, R0, R15, R10 ;  /* 0x0000000f00087224 */ /* 0x000fe200078e020a */
[----:B------:R-:W-:Y:S01]  /*0b60*/  LOP3.LUT R10, R4, 0xc, RZ, 0xfc, !PT ;  /* 0x0000000c040a7812 */ /* 0x000fe200078efcff */
[----:B------:R-:W-:Y:S01]  /*0b70*/  IMAD.IADD R9, R12, 0x1, R9 ;  /* 0x000000010c097824 */ /* 0x000fe200078e0209 */
[----:B------:R-:W-:Y:S01]  /*0b80*/  IABS R12, R6 ;  /* 0x00000006000c7213 */ /* 0x000fe20000000000 */
[----:B------:R-:W-:Y:S01]  /*0b90*/  @!P1 IMAD.IADD R13, R13, 0x1, -R0 ;  /* 0x000000010d0d9824 */ /* 0x000fe200078e0a00 */
[----:B------:R-:W-:Y:S01]  /*0ba0*/  ISETP.GT.U32.AND P1, PT, R0, R8, PT ;  /* 0x000000080000720c */ /* 0x000fe20003f24070 */
[----:B------:R-:W-:Y:S01]  /*0bb0*/  IMAD R79, R9, 0x80, R220 ;  /* 0x00000080094f7824 */ /* 0x000fe200078e02dc */
[----:B------:R-:W-:Y:S02]  /*0bc0*/  IABS R14, R10 ;  /* 0x0000000a000e7213 */ /* 0x000fe40000000000 */
[----:B------:R-:W-:Y:S01]  /*0bd0*/  ISETP.GE.AND P0, PT, R6, RZ, PT ;  /* 0x000000ff0600720c */ /* 0x000fe20003f06270 */
[----:B------:R-:W-:Y:S01]  /*0be0*/  IMAD.HI.U32 R6, R5, R12, RZ ;  /* 0x0000000c05067227 */ /* 0x000fe200078e00ff */
[----:B------:R-:W-:Y:S01]  /*0bf0*/  ISETP.GT.U32.AND P2, PT, R0, R13, PT ;  /* 0x0000000d0000720c */ /* 0x000fe20003f44070 */
[----:B------:R1:W-:Y:S01]  /*0c00*/  STL [R1+0x514], R79 ;  /* 0x0005144f01007387 */ /* 0x0003e20000100800 */
[----:B------:R-:W-:Y:S01]  /*0c10*/  ISETP.GE.AND P6, PT, R10, RZ, PT ;  /* 0x000000ff0a00720c */ /* 0x000fe20003fc6270 */
[----:B------:R-:W-:Y:S01]  /*0c20*/  @!P4 IMAD.IADD R3, R3, 0x1, -R0 ;  /* 0x000000010303c824 */ /* 0x000fe200078e0a00 */
[C---:B------:R-:W-:Y:S01]  /*0c30*/  ISETP.GE.AND P4, PT, R4.reuse, RZ, PT ;  /* 0x000000ff0400720c */ /* 0x040fe20003f86270 */
[----:B------:R-:W-:Y:S01]  /*0c40*/  IMAD.HI.U32 R10, R5, R14, RZ ;  /* 0x0000000e050a7227 */ /* 0x000fe200078e00ff */
[----:B------:R-:W-:-:S02]  /*0c50*/  LOP3.LUT R11, R4, 0x10, RZ, 0xfc, !PT ;  /* 0x00000010040b7812 */ /* 0x000fc400078efcff */
[----:B------:R-:W-:Y:S01]  /*0c60*/  IABS R28, R32 ;  /* 0x00000020001c7213 */ /* 0x000fe20000000000 */
[----:B------:R-:W-:Y:S01]  /*0c70*/  IMAD.MOV R15, RZ, RZ, -R6 ;  /* 0x000000ffff0f7224 */ /* 0x000fe200078e0a06 */
[----:B------:R-:W-:Y:S01]  /*0c80*/  IABS R16, R11 ;  /* 0x0000000b00107213 */ /* 0x000fe20000000000 */
[----:B------:R-:W-:Y:S01]  /*0c90*/  IMAD.MOV R17, RZ, RZ, -R10 ;  /* 0x000000ffff117224 */ /* 0x000fe200078e0a0a */
[----:B------:R-:W-:Y:S01]  /*0ca0*/  ISETP.GE.AND P5, PT, R11, RZ, PT ;  /* 0x000000ff0b00720c */ /* 0x000fe20003fa6270 */
[----:B------:R-:W-:Y:S01]  /*0cb0*/  @!P1 IMAD.IADD R8, R8, 0x1, -R0 ;  /* 0x0000000108089824 */ /* 0x000fe200078e0a00 */
[----:B------:R-:W-:Y:S01]  /*0cc0*/  ISETP.GE.AND P1, PT, R18, RZ, PT ;  /* 0x000000ff1200720c */ /* 0x000fe20003f26270 */
[----:B------:R-:W-:Y:S01]  /*0cd0*/  IMAD R10, R0, R15, R12 ;  /* 0x0000000f000a7224 */ /* 0x000fe200078e020c */
[----:B------:R-:W-:Y:S01]  /*0ce0*/  LOP3.LUT R15, R4, 0x14, RZ, 0xfc, !PT ;  /* 0x00000014040f7812 */ /* 0x000fe200078efcff */
[----:B------:R-:W-:Y:S01]  /*0cf0*/  IMAD.MOV.U32 R6, RZ, RZ, R3 ;  /* 0x000000ffff067224 */ /* 0x000fe200078e0003 */
[----:B------:R-:W-:Y:S01]  /*0d00*/  IABS R18, R21 ;  /* 0x0000001500127213 */ /* 0x000fe20000000000 */
[----:B------:R-:W-:Y:S01]  /*0d10*/  @!P2 IMAD.IADD R13, R13, 0x1, -R0 ;  /* 0x000000010d0da824 */ /* 0x000fe200078e0a00 */
[C---:B------:R-:W-:Y:S01]  /*0d20*/  ISETP.GT.U32.AND P2, PT, R0.reuse, R8, PT ;  /* 0x000000080000720c */ /* 0x040fe20003f44070 */
[----:B------:R-:W-:Y:S01]  /*0d30*/  @!P4 IMAD.MOV R6, RZ, RZ, -R6 ;  /* 0x000000ffff06c224 */ /* 0x000fe200078e0a06 */
[----:B------:R-:W-:Y:S01]  /*0d40*/  ISETP.GT.U32.AND P4, PT, R0, R10, PT ;  /* 0x0000000a0000720c */ /* 0x000fe20003f84070 */
[----:B------:R-:W-:Y:S01]  /*0d50*/  IMAD.HI.U32 R11, R5, R16, RZ ;  /* 0x00000010050b7227 */ /* 0x000fe200078e00ff */
[----:B------:R-:W-:-:S02]  /*0d60*/  LOP3.LUT R31, R4, 0x40, RZ, 0xfc, !PT ;  /* 0x00000040041f7812 */ /* 0x000fc400078efcff */
[C---:B------:R-:W-:Y:S01]  /*0d70*/  LOP3.LUT R33, R4.reuse, 0x48, RZ, 0xfc, !PT ;  /* 0x0000004804217812 */ /* 0x040fe200078efcff */
[----:B------:R-:W-:Y:S01]  /*0d80*/  IMAD.MOV R3, RZ, RZ, -R11 ;  /* 0x000000ffff037224 */ /* 0x000fe200078e0a0b */
[----:B------:R-:W-:Y:S01]  /*0d90*/  LOP3.LUT R37, R4, 0x5c, RZ, 0xfc, !PT ;  /* 0x0000005c04257812 */ /* 0x000fe200078efcff */
[C---:B------:R-:W-:Y:S01]  /*0da0*/  IMAD R11, R0.reuse, R17, R14 ;  /* 0x00000011000b7224 */ /* 0x040fe200078e020e */
[----:B------:R-:W-:Y:S01]  /*0db0*/  IABS R14, R15 ;  /* 0x0000000f000e7213 */ /* 0x000fe20000000000 */
[----:B------:R-:W-:Y:S01]  /*0dc0*/  IMAD R12, R0, R3, R16 ;  /* 0x00000003000c7224 */ /* 0x000fe200078e0210 */
[----:B------:R-:W-:Y:S01]  /*0dd0*/  IABS R17, R20 ;  /* 0x0000001400117213 */ /* 0x000fe20000000000 */
[--C-:B------:R-:W-:Y:S01]  /*0de0*/  @!P2 IMAD.IADD R8, R8, 0x1, -R0.reuse ;  /* 0x000000010808a824 */ /* 0x100fe200078e0a00 */
[----:B------:R-:W-:Y:S01]  /*0df0*/  ISETP.GT.U32.AND P2, PT, R0, R11, PT ;  /* 0x0000000b0000720c */ /* 0x000fe20003f44070 */
[----:B------:R-:W-:Y:S01]  /*0e00*/  @!P4 IMAD.IADD R10, R10, 0x1, -R0 ;  /* 0x000000010a0ac824 */ /* 0x000fe200078e0a00 */
[----:B------:R-:W-:Y:S01]  /*0e10*/  ISETP.GT.U32.AND P4, PT, R0, R12, PT ;  /* 0x0000000c0000720c */ /* 0x000fe20003f84070 */
[----:B------:R-:W-:Y:S01]  /*0e20*/  IMAD.MOV.U32 R3, RZ, RZ, R13 ;  /* 0x000000ffff037224 */ /* 0x000fe200078e000d */
[C---:B------:R-:W-:Y:S01]  /*0e30*/  LOP3.LUT R34, R4.reuse, 0x58, RZ, 0xfc, !PT ;  /* 0x0000005804227812 */ /* 0x040fe200078efcff */
[----:B------:R-:W-:Y:S01]  /*0e40*/  IMAD.HI.U32 R13, R5, R14, RZ ;  /* 0x0000000e050d7227 */ /* 0x000fe200078e00ff */
[----:B------:R-:W-:-:S02]  /*0e50*/  LOP3.LUT R38, R4, 0x64, RZ, 0xfc, !PT ;  /* 0x0000006404267812 */ /* 0x000fc400078efcff */
[----:B------:R-:W-:Y:S01]  /*0e60*/  LOP3.LUT R39, R4, 0x68, RZ, 0xfc, !PT ;  /* 0x0000006804277812 */ /* 0x000fe200078efcff */
[----:B------:R-:W-:Y:S01]  /*0e70*/  @!P1 IMAD.MOV R3, RZ, RZ, -R3 ;  /* 0x000000ffff039224 */ /* 0x000fe200078e0a03 */
[----:B------:R-:W-:Y:S01]  /*0e80*/  ISETP.GT.U32.AND P1, PT, R0, R10, PT ;  /* 0x0000000a0000720c */ /* 0x000fe20003f24070 */
[----:B------:R-:W-:Y:S01]  /*0e90*/  @!P3 IMAD.MOV R8, RZ, RZ, -R8 ;  /* 0x000000ffff08b224 */ /* 0x000fe200078e0a08 */
[----:B------:R-:W-:Y:S01]  /*0ea0*/  ISETP.GE.AND P3, PT, R15, RZ, PT ;  /* 0x000000ff0f00720c */ /* 0x000fe20003f66270 */
[--C-:B------:R-:W-:Y:S01]  /*0eb0*/  @!P2 IMAD.IADD R11, R11, 0x1, -R0.reuse ;  /* 0x000000010b0ba824 */ /* 0x100fe200078e0a00 */
[----:B------:R-:W-:Y:S01]  /*0ec0*/  IABS R35, R38 ;  /* 0x0000002600237213 */ /* 0x000fe20000000000 */
[----:B------:R-:W-:Y:S01]  /*0ed0*/  @!P4 IMAD.IADD R12, R12, 0x1, -R0 ;  /* 0x000000010c0cc824 */ /* 0x000fe200078e0a00 */
[----:B------:R-:W-:Y:S01]  /*0ee0*/  IABS R36, R39 ;  /* 0x0000002700247213 */ /* 0x000fe20000000000 */
[----:B------:R-:W-:Y:S01]  /*0ef0*/  IMAD.MOV R13, RZ, RZ, -R13 ;  /* 0x000000ffff0d7224 */ /* 0x000fe200078e0a0d */
[C---:B------:R-:W-:Y:S01]  /*0f00*/  ISETP.GT.U32.AND P2, PT, R0.reuse, R11, PT ;  /* 0x0000000b0000720c */ /* 0x040fe20003f44070 */
[----:B------:R-:W-:Y:S01]  /*0f10*/  IMAD.HI.U32 R15, R5, R18, RZ ;  /* 0x00000012050f7227 */ /* 0x000fe200078e00ff */
[----:B------:R-:W-:-:S02]  /*0f20*/  ISETP.GT.U32.AND P4, PT, R0, R12, PT ;  /* 0x0000000c0000720c */ /* 0x000fc40003f84070 */
[----:B------:R-:W-:Y:S01]  /*0f30*/  LOP3.LUT R40, R4, 0x6c, RZ, 0xfc, !PT ;  /* 0x0000006c04287812 */ /* 0x000fe200078efcff */
[----:B------:R-:W-:Y:S01]  /*0f40*/  IMAD R13, R0, R13, R14 ;  /* 0x0000000d000d7224 */ /* 0x000fe200078e020e */
[C---:B------:R-:W-:Y:S01]  /*0f50*/  LOP3.LUT R41, R4.reuse, 0x70, RZ, 0xfc, !PT ;  /* 0x0000007004297812 */ /* 0x040fe200078efcff */
[C---:B------:R-:W-:Y:S01]  /*0f60*/  IMAD.HI.U32 R16, R5.reuse, R19, RZ ;  /* 0x0000001305107227 */ /* 0x040fe200078e00ff */
[C---:B------:R-:W-:Y:S02]  /*0f70*/  LOP3.LUT R44, R4.reuse, 0x74, RZ, 0xfc, !PT ;  /* 0x00000074042c7812 */ /* 0x040fe400078efcff */
[C---:B------:R-:W-:Y:S01]  /*0f80*/  LOP3.LUT R47, R4.reuse, 0x80, RZ, 0xfc, !PT ;  /* 0x00000080042f7812 */ /* 0x040fe200078efcff */
[----:B------:R-:W-:Y:S01]  /*0f90*/  IMAD.MOV R15, RZ, RZ, -R15 ;  /* 0x000000ffff0f7224 */ /* 0x000fe200078e0a0f */
[----:B------:R-:W-:Y:S01]  /*0fa0*/  LOP3.LUT R45, R4, 0x78, RZ, 0xfc, !PT ;  /* 0x00000078042d7812 */ /* 0x000fe200078efcff */
[----:B------:R-:W-:Y:S01]  /*0fb0*/  @!P1 IMAD.IADD R10, R10, 0x1, -R0 ;  /* 0x000000010a0a9824 */ /* 0x000fe200078e0a00 */
[C---:B------:R-:W-:Y:S01]  /*0fc0*/  ISETP.GT.U32.AND P1, PT, R0.reuse, R13, PT ;  /* 0x0000000d0000720c */ /* 0x040fe20003f24070 */
[----:B------:R-:W-:Y:S01]  /*0fd0*/  IMAD.MOV R16, RZ, RZ, -R16 ;  /* 0x000000ffff107224 */ /* 0x000fe200078e0a10 */
[----:B------:R-:W-:Y:S01]  /*0fe0*/  IABS R43, R47 ;  /* 0x0000002f002b7213 */ /* 0x000fe20000000000 */
[----:B------:R-:W-:Y:S01]  /*0ff0*/  IMAD R15, R0, R15, R18 ;  /* 0x0000000f000f7224 */ /* 0x000fe200078e0212 */
[C---:B------:R-:W-:Y:S01]  /*1000*/  LOP3.LUT R46, R4.reuse, 0x7c, RZ, 0xfc, !PT ;  /* 0x0000007c042e7812 */ /* 0x040fe200078efcff */
[----:B------:R-:W-:Y:S01]  /*1010*/  IMAD.HI.U32 R14, R5, R17, RZ ;  /* 0x00000011050e7227 */ /* 0x000fe200078e00ff */
[----:B------:R-:W-:-:S02]  /*1020*/  LOP3.LUT R48, R4, 0x84, RZ, 0xfc, !PT ;  /* 0x0000008404307812 */ /* 0x000fc400078efcff */
[----:B------:R-:W-:Y:S01]  /*1030*/  IABS R42, R46 ;  /* 0x0000002e002a7213 */ /* 0x000fe20000000000 */
[--C-:B------:R-:W-:Y:S01]  /*1040*/  @!P2 IMAD.IADD R11, R11, 0x1, -R0.reuse ;  /* 0x000000010b0ba824 */ /* 0x100fe200078e0a00 */
[----:B------:R-:W-:Y:S01]  /*1050*/  ISETP.GE.AND P2, PT, R20, RZ, PT ;  /* 0x000000ff1400720c */ /* 0x000fe20003f46270 */
[----:B------:R-:W-:Y:S01]  /*1060*/  IMAD R16, R0, R16, R19 ;  /* 0x0000001000107224 */ /* 0x000fe200078e0213 */
[----:B------:R-:W-:Y:S01]  /*1070*/  LOP3.LUT R20, R4, 0x24, RZ, 0xfc, !PT ;  /* 0x0000002404147812 */ /* 0x000fe200078efcff */
[----:B------:R-:W-:Y:S01]  /*1080*/  @!P4 IMAD.IADD R12, R12, 0x1, -R0 ;  /* 0x000000010c0cc824 */ /* 0x000fe200078e0a00 */
[C---:B------:R-:W-:Y:S01]  /*1090*/  ISETP.GT.U32.AND P4, PT, R0.reuse, R15, PT ;  /* 0x0000000f0000720c */ /* 0x040fe20003f84070 */
[----:B------:R-:W-:Y:S01]  /*10a0*/  IMAD.MOV R14, RZ, RZ, -R14 ;  /* 0x000000ffff0e7224 */ /* 0x000fe200078e0a0e */
[----:B------:R-:W-:Y:S01]  /*10b0*/  IABS R18, R20 ;  /* 0x0000001400127213 */ /* 0x000fe20000000000 */
[----:B------:R-:W-:Y:S01]  /*10c0*/  @!P5 IMAD.MOV R12, RZ, RZ, -R12 ;  /* 0x000000ffff0cd224 */ /* 0x000fe200078e0a0c */
[C---:B------:R-:W-:Y:S01]  /*10d0*/  ISETP.GT.U32.AND P5, PT, R0.reuse, R16, PT ;  /* 0x000000100000720c */ /* 0x040fe20003fa4070 */
[----:B------:R-:W-:Y:S01]  /*10e0*/  IMAD R14, R0, R14, R17 ;  /* 0x0000000e000e7224 */ /* 0x000fe200078e0211 */
[C---:B------:R-:W-:Y:S01]  /*10f0*/  LOP3.LUT R49, R4.reuse, 0x88, RZ, 0xfc, !PT ;  /* 0x0000008804317812 */ /* 0x040fe200078efcff */
[----:B------:R-:W-:Y:S01]  /*1100*/  @!P1 IMAD.IADD R13, R13, 0x1, -R0 ;  /* 0x000000010d0d9824 */ /* 0x000fe200078e0a00 */
[----:B------:R-:W-:Y:S01]  /*1110*/  LOP3.LUT R51, R4, 0x90, RZ, 0xfc, !PT ;  /* 0x0000009004337812 */ /* 0x000fe200078efcff */
[----:B------:R-:W-:Y:S01]  /*1120*/  @!P6 IMAD.MOV R11, RZ, RZ, -R11 ;  /* 0x000000ffff0be224 */ /* 0x000fe200078e0a0b */
[----:B------:R-:W-:Y:S01]  /*1130*/  ISETP.GT.U32.AND P1, PT, R0, R14, PT ;  /* 0x0000000e0000720c */ /* 0x000fe20003f24070 */
[----:B------:R-:W-:Y:S01]  /*1140*/  IMAD.HI.U32 R17, R5, R18, RZ ;  /* 0x0000001205117227 */ /* 0x000fe200078e00ff */
[----:B------:R-:W-:-:S02]  /*1150*/  ISETP.GE.AND P6, PT, R21, RZ, PT ;  /* 0x000000ff1500720c */ /* 0x000fc40003fc6270 */
[C---:B------:R-:W-:Y:S01]  /*1160*/  LOP3.LUT R21, R4.reuse, 0x28, RZ, 0xfc, !PT ;  /* 0x0000002804157812 */ /* 0x040fe200078efcff */
[----:B------:R-:W-:Y:S01]  /*1170*/  @!P4 IMAD.IADD R15, R15, 0x1, -R0 ;  /* 0x000000010f0fc824 */ /* 0x000fe200078e0a00 */
[----:B------:R-:W-:Y:S01]  /*1180*/  LOP3.LUT R52, R4, 0x98, RZ, 0xfc, !PT ;  /* 0x0000009804347812 */ /* 0x000fe200078efcff */
[----:B------:R-:W-:Y:S01]  /*1190*/  IMAD.MOV R17, RZ, RZ, -R17 ;  /* 0x000000ffff117224 */ /* 0x000fe200078e0a11 */
[----:B------:R-:W-:Y:S01]  /*11a0*/  IABS R19, R21 ;  /* 0x0000001500137213 */ /* 0x000fe20000000000 */
[----:B------:R-:W-:Y:S01]  /*11b0*/  @!P0 IMAD.MOV R10, RZ, RZ, -R10 ;  /* 0x000000ffff0a8224 */ /* 0x000fe200078e0a0a */
[----:B------:R-:W-:Y:S01]  /*11c0*/  ISETP.GT.U32.AND P0, PT, R0, R13, PT ;  /* 0x0000000d0000720c */ /* 0x000fe20003f04070 */
[----:B------:R-:W-:Y:S01]  /*11d0*/  @!P5 IMAD.IADD R16, R16, 0x1, -R0 ;  /* 0x000000011010d824 */ /* 0x000fe200078e0a00 */
[C---:B------:R-:W-:Y:S01]  /*11e0*/  ISETP.GT.U32.AND P5, PT, R0.reuse, R15, PT ;  /* 0x0000000f0000720c */ /* 0x040fe20003fa4070 */
[----:B------:R-:W-:Y:S01]  /*11f0*/  IMAD R17, R0, R17, R18 ;  /* 0x0000001100117224 */ /* 0x000fe200078e0212 */
[C---:B------:R-:W-:Y:S01]  /*1200*/  LOP3.LUT R53, R4.reuse, 0x9c, RZ, 0xfc, !PT ;  /* 0x0000009c04357812 */ /* 0x040fe200078efcff */
[----:B------:R-:W-:Y:S01]  /*1210*/  IMAD.HI.U32 R18, R5, R19, RZ ;  /* 0x0000001305127227 */ /* 0x000fe200078e00ff */
[----:B------:R-:W-:-:S02]  /*1220*/  LOP3.LUT R54, R4, 0xa0, RZ, 0xfc, !PT ;  /* 0x000000a004367812 */ /* 0x000fc400078efcff */
[----:B------:R-:W-:Y:S01]  /*1230*/  IABS R50, R53 ;  /* 0x0000003500327213 */ /* 0x000fe20000000000 */
[----:B------:R-:W-:Y:S01]  /*1240*/  @!P1 IMAD.IADD R14, R14, 0x1, -R0 ;  /* 0x000000010e0e9824 */ /* 0x000fe200078e0a00 */
[----:B------:R-:W-:Y:S01]  /*1250*/  ISETP.GE.AND P1, PT, R20, RZ, PT ;  /* 0x000000ff1400720c */ /* 0x000fe20003f26270 */
[----:B------:R-:W-:Y:S01]  /*1260*/  IMAD.MOV R18, RZ, RZ, -R18 ;  /* 0x000000ffff127224 */ /* 0x000fe200078e0a12 */
[----:B------:R-:W-:Y:S01]  /*1270*/  LOP3.LUT R56, R4, 0xac, RZ, 0xfc, !PT ;  /* 0x000000ac04387812 */ /* 0x000fe200078efcff */
[--C-:B------:R-:W-:Y:S01]  /*1280*/  @!P0 IMAD.IADD R13, R13, 0x1, -R0.reuse ;  /* 0x000000010d0d8824 */ /* 0x100fe200078e0a00 */
[C---:B------:R-:W-:Y:S01]  /*1290*/  ISETP.GT.U32.AND P4, PT, R0.reuse, R14, PT ;  /* 0x0000000e0000720c */ /* 0x040fe20003f84070 */
[----:B------:R-:W-:Y:S01]  /*12a0*/  IMAD R18, R0, R18, R19 ;  /* 0x0000001200127224 */ /* 0x000fe200078e0213 */
[----:B------:R-:W-:Y:S01]  /*12b0*/  ISETP.GE.AND P0, PT, R22, RZ, PT ;  /* 0x000000ff1600720c */ /* 0x000fe20003f06270 */
[----:B------:R-:W-:Y:S01]  /*12c0*/  @!P5 IMAD.IADD R15, R15, 0x1, -R0 ;  /* 0x000000010f0fd824 */ /* 0x000fe200078e0a00 */
[----:B------:R-:W-:Y:S01]  /*12d0*/  IABS R22, R25 ;  /* 0x0000001900167213 */ /* 0x000fe20000000000 */
[----:B------:R-:W-:Y:S01]  /*12e0*/  @!P3 IMAD.MOV R13, RZ, RZ, -R13 ;  /* 0x000000ffff0db224 */ /* 0x000fe200078e0a0d */
[C---:B------:R-:W-:Y:S01]  /*12f0*/  ISETP.GT.U32.AND P5, PT, R0.reuse, R18, PT ;  /* 0x000000120000720c */ /* 0x040fe20003fa4070 */
[----:B------:R-:W-:Y:S01]  /*1300*/  IMAD.HI.U32 R20, R5, R23, RZ ;  /* 0x0000001705147227 */ /* 0x000fe200078e00ff */
[----:B------:R-:W-:-:S02]  /*1310*/  ISETP.GT.U32.AND P3, PT, R0, R16, PT ;  /* 0x000000100000720c */ /* 0x000fc40003f64070 */
[C---:B------:R-:W-:Y:S01]  /*1320*/  LOP3.LUT R58, R4.reuse, 0xb0, RZ, 0xfc, !PT ;  /* 0x000000b0043a7812 */ /* 0x040fe200078efcff */
[----:B------:R-:W-:Y:S01]  /*1330*/  IMAD.MOV R20, RZ, RZ, -R20 ;  /* 0x000000ffff147224 */ /* 0x000fe200078e0a14 */
[----:B------:R-:W-:Y:S01]  /*1340*/  LOP3.LUT R60, R4, 0xc4, RZ, 0xfc, !PT ;  /* 0x000000c4043c7812 */ /* 0x000fe200078efcff */
[--C-:B------:R-:W-:Y:S01]  /*1350*/  @!P4 IMAD.IADD R14, R14, 0x1, -R0.reuse ;  /* 0x000000010e0ec824 */ /* 0x100fe200078e0a00 */
[C---:B------:R-:W-:Y:S01]  /*1360*/  ISETP.GT.U32.AND P4, PT, R0.reuse, R17, PT ;  /* 0x000000110000720c */ /* 0x040fe20003f84070 */
[----:B------:R-:W-:Y:S01]  /*1370*/  IMAD R20, R0, R20, R23 ;  /* 0x0000001400147224 */ /* 0x000fe200078e0217 */
[----:B------:R-:W-:Y:S01]  /*1380*/  LOP3.LUT R66, R4, 0xc8, RZ, 0xfc, !PT ;  /* 0x000000c804427812 */ /* 0x000fe200078efcff */
[----:B------:R-:W-:Y:S01]  /*1390*/  IMAD.HI.U32 R19, R5, R22, RZ ;  /* 0x0000001605137227 */ /* 0x000fe200078e00ff */
[----:B------:R-:W-:Y:S02]  /*13a0*/  IABS R61, R60 ;  /* 0x0000003c003d7213 */ /* 0x000fe40000000000 */
[----:B------:R-:W-:Y:S01]  /*13b0*/  IABS R63, R66 ;  /* 0x00000042003f7213 */ /* 0x000fe20000000000 */
[--C-:B------:R-:W-:Y:S01]  /*13c0*/  @!P5 IMAD.IADD R18, R18, 0x1, -R0.reuse ;  /* 0x000000011212d824 */ /* 0x100fe200078e0a00 */
[----:B------:R-:W-:Y:S01]  /*13d0*/  LOP3.LUT R67, R4, 0xcc, RZ, 0xfc, !PT ;  /* 0x000000cc04437812 */ /* 0x000fe200078efcff */
[----:B------:R-:W-:Y:S01]  /*13e0*/  @!P3 IMAD.IADD R16, R16, 0x1, -R0 ;  /* 0x000000011010b824 */ /* 0x000fe200078e0a00 */
[----:B------:R-:W-:Y:S01]  /*13f0*/  ISETP.GE.AND P3, PT, R21, RZ, PT ;  /* 0x000000ff1500720c */ /* 0x000fe20003f66270 */
[----:B------:R-:W-:Y:S01]  /*1400*/  IMAD.HI.U32 R21, R5, R24, RZ ;  /* 0x0000001805157227 */ /* 0x000fe200078e00ff */
[----:B------:R-:W-:-:S02]  /*1410*/  ISETP.GT.U32.AND P5, PT, R0, R18, PT ;  /* 0x000000120000720c */ /* 0x000fc40003fa4070 */
[----:B------:R-:W-:Y:S01]  /*1420*/  IABS R65, R67 ;  /* 0x0000004300417213 */ /* 0x000fe20000000000 */
[----:B------:R-:W-:Y:S01]  /*1430*/  @!P4 IMAD.IADD R17, R17, 0x1, -R0 ;  /* 0x000000011111c824 */ /* 0x000fe200078e0a00 */
[----:B------:R-:W-:Y:S01]  /*1440*/  ISETP.GE.AND P4, PT, R25, RZ, PT ;  /* 0x000000ff1900720c */ /* 0x000fe20003f86270 */
[----:B------:R-:W-:Y:S01]  /*1450*/  IMAD.MOV R21, RZ, RZ, -R21 ;  /* 0x000000ffff157224 */ /* 0x000fe200078e0a15 */
[----:B------:R-:W-:Y:S01]  /*1460*/  LOP3.LUT R68, R4, 0xd0, RZ, 0xfc, !PT ;  /* 0x000000d004447812 */ /* 0x000fe200078efcff */
[----:B------:R-:W-:Y:S01]  /*1470*/  @!P2 IMAD.MOV R14, RZ, RZ, -R14 ;  /* 0x000000ffff0ea224 */ /* 0x000fe200078e0a0e */
[C---:B------:R-:W-:Y:S01]  /*1480*/  ISETP.GT.U32.AND P2, PT, R0.reuse, R17, PT ;  /* 0x000000110000720c */ /* 0x040fe20003f44070 */
[C---:B------:R-:W-:Y:S01]  /*1490*/  IMAD R21, R0.reuse, R21, R24 ;  /* 0x0000001500157224 */ /* 0x040fe200078e0218 */
[----:B------:R-:W-:Y:S01]  /*14a0*/  IABS R24, R29 ;  /* 0x0000001d00187213 */ /* 0x000fe20000000000 */
[----:B------:R-:W-:Y:S01]  /*14b0*/  @!P0 IMAD.MOV R16, RZ, RZ, -R16 ;  /* 0x000000ffff108224 */ /* 0x000fe200078e0a10 */
[----:B------:R-:W-:Y:S01]  /*14c0*/  ISETP.GT.U32.AND P0, PT, R0, R20, PT ;  /* 0x000000140000720c */ /* 0x000fe20003f04070 */
[----:B------:R-:W-:Y:S01]  /*14d0*/  IMAD.MOV R19, RZ, RZ, -R19 ;  /* 0x000000ffff137224 */ /* 0x000fe200078e0a13 */
[----:B------:R-:W-:Y:S01]  /*14e0*/  IABS R62, R68 ;  /* 0x00000044003e7213 */ /* 0x000fe20000000000 */
[----:B------:R-:W-:Y:S01]  /*14f0*/  @!P5 IMAD.IADD R18, R18, 0x1, -R0 ;  /* 0x000000011212d824 */ /* 0x000fe200078e0a00 */
[C---:B------:R-:W-:Y:S01]  /*1500*/  ISETP.GT.U32.AND P5, PT, R0.reuse, R21, PT ;  /* 0x000000150000720c */ /* 0x040fe20003fa4070 */
[----:B------:R-:W-:Y:S01]  /*1510*/  IMAD R19, R0, R19, R22 ;  /* 0x0000001300137224 */ /* 0x000fe200078e0216 */
[C---:B------:R-:W-:Y:S01]  /*1520*/  LOP3.LUT R69, R4.reuse, 0xd4, RZ, 0xfc, !PT ;  /* 0x000000d404457812 */ /* 0x040fe200078efcff */
[----:B------:R-:W-:Y:S01]  /*1530*/  @!P6 IMAD.MOV R15, RZ, RZ, -R15 ;  /* 0x000000ffff0fe224 */ /* 0x000fe200078e0a0f */
[----:B------:R-:W-:Y:S01]  /*1540*/  LOP3.LUT R70, R4, 0xe4, RZ, 0xfc, !PT ;  /* 0x000000e404467812 */ /* 0x000fe200078efcff */
[----:B------:R-:W-:Y:S01]  /*1550*/  @!P2 IMAD.IADD R17, R17, 0x1, -R0 ;  /* 0x000000011111a824 */ /* 0x000fe200078e0a00 */
[----:B------:R-:W-:Y:S01]  /*1560*/  ISETP.GT.U32.AND P6, PT, R0, R19, PT ;  /* 0x000000130000720c */ /* 0x000fe20003fc4070 */
[----:B------:R-:W-:Y:S01]  /*1570*/  IMAD.HI.U32 R22, R5, R24, RZ ;  /* 0x0000001805167227 */ /* 0x000fe200078e00ff */
[----:B------:R-:W-:-:S02]  /*1580*/  ISETP.GE.AND P2, PT, R26, RZ, PT ;  /* 0x000000ff1a00720c */ /* 0x000fc40003f46270 */
[----:B------:R-:W-:Y:S01]  /*1590*/  IABS R26, R30 ;  /* 0x0000001e001a7213 */ /* 0x000fe20000000000 */
[--C-:B------:R-:W-:Y:S01]  /*15a0*/  @!P0 IMAD.IADD R20, R20, 0x1, -R0.reuse ;  /* 0x0000000114148824 */ /* 0x100fe200078e0a00 */
[----:B------:R-:W-:Y:S01]  /*15b0*/  IABS R64, R69 ;  /* 0x0000004500407213 */ /* 0x000fe20000000000 */
[--C-:B------:R-:W-:Y:S01]  /*15c0*/  @!P5 IMAD.IADD R21, R21, 0x1, -R0.reuse ;  /* 0x000000011515d824 */ /* 0x100fe200078e0a00 */
[----:B------:R-:W-:Y:S01]  /*15d0*/  LOP3.LUT R72, R4, 0xf0, RZ, 0xfc, !PT ;  /* 0x000000f004487812 */ /* 0x000fe200078efcff */
[----:B------:R-:W-:Y:S01]  /*15e0*/  IMAD.HI.U32 R23, R5, R26, RZ ;  /* 0x0000001a05177227 */ /* 0x000fe200078e00ff */
[C---:B------:R-:W-:Y:S02]  /*15f0*/  ISETP.GT.U32.AND P5, PT, R0.reuse, R20, PT ;  /* 0x000000140000720c */ /* 0x040fe40003fa4070 */
[----:B------:R-:W-:Y:S01]  /*1600*/  IABS R75, R72 ;  /* 0x00000048004b7213 */ /* 0x000fe20000000000 */
[----:B------:R-:W-:Y:S01]  /*1610*/  @!P6 IMAD.IADD R19, R19, 0x1, -R0 ;  /* 0x000000011313e824 */ /* 0x000fe200078e0a00 */
[----:B------:R-:W-:Y:S01]  /*1620*/  ISETP.GE.AND P6, PT, R27, RZ, PT ;  /* 0x000000ff1b00720c */ /* 0x000fe20003fc6270 */
[----:B------:R-:W-:Y:S01]  /*1630*/  IMAD.MOV R23, RZ, RZ, -R23 ;  /* 0x000000ffff177224 */ /* 0x000fe200078e0a17 */
[----:B------:R-:W-:Y:S01]  /*1640*/  IABS R27, R31 ;  /* 0x0000001f001b7213 */ /* 0x000fe20000000000 */
[----:B------:R-:W-:Y:S01]  /*1650*/  IMAD.MOV R25, RZ, RZ, -R22 ;  /* 0x000000ffff197224 */ /* 0x000fe200078e0a16 */
[C---:B------:R-:W-:Y:S01]  /*1660*/  ISETP.GT.U32.AND P0, PT, R0.reuse, R19, PT ;  /* 0x000000130000720c */ /* 0x040fe20003f04070 */
[C---:B------:R-:W-:Y:S01]  /*1670*/  IMAD R23, R0.reuse, R23, R26 ;  /* 0x0000001700177224 */ /* 0x040fe200078e021a */
[----:B------:R-:W-:Y:S01]  /*1680*/  IABS R26, R33 ;  /* 0x00000021001a7213 */ /* 0x000fe20000000000 */
[----:B------:R-:W-:Y:S01]  /*1690*/  IMAD R22, R0, R25, R24 ;  /* 0x0000001900167224 */ /* 0x000fe200078e0218 */
[----:B------:R-:W-:Y:S01]  /*16a0*/  LOP3.LUT R74, R4, 0xf4, RZ, 0xfc, !PT ;  /* 0x000000f4044a7812 */ /* 0x000fe200078efcff */
[----:B------:R-:W-:Y:S01]  /*16b0*/  @!P5 IMAD.IADD R20, R20, 0x1, -R0 ;  /* 0x000000011414d824 */ /* 0x000fe200078e0a00 */
[C---:B------:R-:W-:Y:S01]  /*16c0*/  ISETP.GT.U32.AND P5, PT, R0.reuse, R23, PT ;  /* 0x000000170000720c */ /* 0x040fe20003fa4070 */
[----:B------:R-:W-:Y:S01]  /*16d0*/  @!P1 IMAD.MOV R17, RZ, RZ, -R17 ;  /* 0x000000ffff119224 */ /* 0x000fe200078e0a11 */
[----:B------:R-:W-:Y:S01]  /*16e0*/  ISETP.GT.U32.AND P1, PT, R0, R21, PT ;  /* 0x000000150000720c */ /* 0x000fe20003f24070 */
[----:B------:R-:W-:-:S04]  /*16f0*/  IMAD.HI.U32 R25, R5, R28, RZ ;  /* 0x0000001c05197227 */ /* 0x000fc800078e00ff */
[----:B------:R-:W-:Y:S01]  /*1700*/  @!P0 IMAD.IADD R19, R19, 0x1, -R0 ;  /* 0x0000000113138824 */ /* 0x000fe200078e0a00 */
[----:B------:R-:W-:Y:S01]  /*1710*/  ISETP.GT.U32.AND P0, PT, R0, R22, PT ;  /* 0x000000160000720c */ /* 0x000fe20003f04070 */
[----:B------:R-:W-:Y:S02]  /*1720*/  IMAD.MOV R25, RZ, RZ, -R25 ;  /* 0x000000ffff197224 */ /* 0x000fe400078e0a19 */
[----:B------:R-:W-:-:S04]  /*1730*/  IMAD.HI.U32 R24, R5, R27, RZ ;  /* 0x0000001b05187227 */ /* 0x000fc800078e00ff */
[----:B------:R-:W-:Y:S02]  /*1740*/  @!P5 IMAD.IADD R23, R23, 0x1, -R0 ;  /* 0x000000011717d824 */ /* 0x000fe400078e0a00 */
[----:B------:R-:W-:Y:S02]  /*1750*/  @!P3 IMAD.MOV R18, RZ, RZ, -R18 ;  /* 0x000000ffff12b224 */ /* 0x000fe400078e0a12 */
[C---:B------:R-:W-:Y:S01]  /*1760*/  IMAD R25, R0.reuse, R25, R28 ;  /* 0x0000001900197224 */ /* 0x040fe200078e021c */
[----:B------:R-:W-:Y:S01]  /*1770*/  ISETP.GT.U32.AND P5, PT, R0, R23, PT ;  /* 0x000000170000720c */ /* 0x000fe20003fa4070 */
[----:B------:R-:W-:Y:S01]  /*1780*/  @!P0 IMAD.IADD R22, R22, 0x1, -R0 ;  /* 0x0000000116168824 */ /* 0x000fe200078e0a00 */
[----:B------:R-:W-:Y:S01]  /*1790*/  ISETP.GE.AND P0, PT, R30, RZ, PT ;  /* 0x000000ff1e00720c */ /* 0x000fe20003f06270 */
[----:B------:R-:W-:Y:S02]  /*17a0*/  IMAD.MOV R24, RZ, RZ, -R24 ;  /* 0x000000ffff187224 */ /* 0x000fe400078e0a18 */
[----:B------:R-:W-:Y:S01]  /*17b0*/  @!P1 IMAD.IADD R21, R21, 0x1, -R0 ;  /* 0x0000000115159824 */ /* 0x000fe200078e0a00 */
[C---:B------:R-:W-:Y:S01]  /*17c0*/  ISETP.GT.U32.AND P3, PT, R0.reuse, R22, PT ;  /* 0x000000160000720c */ /* 0x040fe20003f64070 */
[----:B------:R-:W-:Y:S01]  /*17d0*/  IMAD R24, R0, R24, R27 ;  /* 0x0000001800187224 */ /* 0x000fe200078e021b */
[----:B------:R-:W-:Y:S01]  /*17e0*/  ISETP.GE.AND P1, PT, R29, RZ, PT ;  /* 0x000000ff1d00720c */ /* 0x000fe20003f26270 */
[----:B------:R-:W-:Y:S01]  /*17f0*/  IMAD.MOV.U32 R27, RZ, RZ, R26 ;  /* 0x000000ffff1b7224 */ /* 0x000fe200078e001a */
[----:B------:R-:W-:Y:S01]  /*1800*/  LOP3.LUT R29, R4, 0x4c, RZ, 0xfc, !PT ;  /* 0x0000004c041d7812 */ /* 0x000fe200078efcff */
[----:B------:R-:W-:Y:S01]  /*1810*/  @!P4 IMAD.MOV R19, RZ, RZ, -R19 ;  /* 0x000000ffff13c224 */ /* 0x000fe200078e0a13 */
[C---:B------:R-:W-:Y:S01]  /*1820*/  ISETP.GT.U32.AND P4, PT, R0.reuse, R24, PT ;  /* 0x000000180000720c */ /* 0x040fe20003f84070 */
[----:B------:R-:W-:Y:S01]  /*1830*/  @!P5 IMAD.IADD R23, R23, 0x1, -R0 ;  /* 0x000000011717d824 */ /* 0x000fe200078e0a00 */
[----:B------:R-:W-:Y:S01]  /*1840*/  ISETP.GT.U32.AND P5, PT, R0, R25, PT ;  /* 0x000000190000720c */ /* 0x000fe20003fa4070 */
[----:B------:R-:W-:Y:S01]  /*1850*/  IMAD.HI.U32 R26, R5, R27, RZ ;  /* 0x0000001b051a7227 */ /* 0x000fe200078e00ff */
[----:B------:R-:W-:-:S03]  /*1860*/  IABS R28, R29 ;  /* 0x0000001d001c7213 */ /* 0x000fc60000000000 */
[----:B------:R-:W-:Y:S01]  /*1870*/  @!P3 IMAD.IADD R22, R22, 0x1, -R0 ;  /* 0x000000011616b824 */ /* 0x000fe200078e0a00 */
[----:B------:R-:W-:Y:S01]  /*1880*/  ISETP.GE.AND P3, PT, R33, RZ, PT ;  /* 0x000000ff2100720c */ /* 0x000fe20003f66270 */
[----:B------:R-:W-:Y:S01]  /*1890*/  IMAD.MOV R26, RZ, RZ, -R26 ;  /* 0x000000ffff1a7224 */ /* 0x000fe200078e0a1a */
[----:B------:R-:W-:Y:S01]  /*18a0*/  LOP3.LUT R33, R4, 0x54, RZ, 0xfc, !PT ;  /* 0x0000005404217812 */ /* 0x000fe200078efcff */
[----:B------:R-:W-:Y:S01]  /*18b0*/  @!P1 IMAD.MOV R22, RZ, RZ, -R22 ;  /* 0x000000ffff169224 */ /* 0x000fe200078e0a16 */
[----:B------:R-:W-:Y:S01]  /*18c0*/  ISETP.GE.AND P1, PT, R29, RZ, PT ;  /* 0x000000ff1d00720c */ /* 0x000fe20003f26270 */
[----:B------:R-:W-:Y:S01]  /*18d0*/  IMAD R26, R0, R26, R27 ;  /* 0x0000001a001a7224 */ /* 0x000fe200078e021b */
[----:B------:R-:W-:Y:S01]  /*18e0*/  LOP3.LUT R29, R4, 0x50, RZ, 0xfc, !PT ;  /* 0x00000050041d7812 */ /* 0x000fe200078efcff */
[----:B------:R-:W-:Y:S02]  /*18f0*/  @!P5 IMAD.IADD R25, R25, 0x1, -R0 ;  /* 0x000000011919d824 */ /* 0x000fe400078e0a00 */
[----:B------:R-:W-:Y:S01]  /*1900*/  IMAD.HI.U32 R27, R5, R28, RZ ;  /* 0x0000001c051b7227 */ /* 0x000fe200078e00ff */
[----:B------:R-:W-:-:S02]  /*1910*/  IABS R30, R29 ;  /* 0x0000001d001e7213 */ /* 0x000fc40000000000 */
[----:B------:R-:W-:Y:S01]  /*1920*/  ISETP.GT.U32.AND P5, PT, R0, R25, PT ;  /* 0x000000190000720c */ /* 0x000fe20003fa4070 */
[----:B------:R-:W-:Y:S02]  /*1930*/  IMAD.MOV R27, RZ, RZ, -R27 ;  /* 0x000000ffff1b7224 */ /* 0x000fe400078e0a1b */
[----:B------:R-:W-:Y:S01]  /*1940*/  @!P6 IMAD.MOV R21, RZ, RZ, -R21 ;  /* 0x000000ffff15e224 */ /* 0x000fe200078e0a15 */
[----:B------:R-:W-:Y:S01]  /*1950*/  ISETP.GE.AND P6, PT, R32, RZ, PT ;  /* 0x000000ff2000720c */ /* 0x000fe20003fc6270 */
[----:B------:R-:W-:Y:S01]  /*1960*/  @!P4 IMAD.IADD R24, R24, 0x1, -R0 ;  /* 0x000000011818c824 */ /* 0x000fe200078e0a00 */
[----:B------:R-:W-:Y:S01]  /*1970*/  IABS R32, R33 ;  /* 0x0000002100207213 */ /* 0x000fe20000000000 */
[C---:B------:R-:W-:Y:S02]  /*1980*/  IMAD R27, R0.reuse, R27, R28 ;  /* 0x0000001b001b7224 */ /* 0x040fe400078e021c */
[----:B------:R-:W-:Y:S01]  /*1990*/  IMAD.HI.U32 R28, R5, R30, RZ ;  /* 0x0000001e051c7227 */ /* 0x000fe200078e00ff */
[----:B------:R-:W-:-:S03]  /*19a0*/  ISETP.GT.U32.AND P4, PT, R0, R24, PT ;  /* 0x000000180000720c */ /* 0x000fc60003f84070 */
[----:B------:R-:W-:Y:S01]  /*19b0*/  @!P2 IMAD.MOV R20, RZ, RZ, -R20 ;  /* 0x000000ffff14a224 */ /* 0x000fe200078e0a14 */
[----:B------:R-:W-:Y:S01]  /*19c0*/  ISETP.GE.AND P2, PT, R31, RZ, PT ;  /* 0x000000ff1f00720c */ /* 0x000fe20003f46270 */
[----:B------:R-:W-:Y:S02]  /*19d0*/  IMAD.MOV R31, RZ, RZ, -R28 ;  /* 0x000000ffff1f7224 */ /* 0x000fe400078e0a1c */
[----:B------:R-:W-:Y:S01]  /*19e0*/  @!P5 IMAD.IADD R25, R25, 0x1, -R0 ;  /* 0x000000011919d824 */ /* 0x000fe200078e0a00 */
[----:B------:R-:W-:Y:S01]  /*19f0*/  ISETP.GE.AND P5, PT, R33, RZ, PT ;  /* 0x000000ff2100720c */ /* 0x000fe20003fa6270 */
[C---:B------:R-:W-:Y:S01]  /*1a00*/  IMAD R28, R0.reuse, R31, R30 ;  /* 0x0000001f001c7224 */ /* 0x040fe200078e021e */
[----:B------:R-:W-:Y:S01]  /*1a10*/  IABS R33, R34 ;  /* 0x0000002200217213 */ /* 0x000fe20000000000 */
[----:B------:R-:W-:Y:S01]  /*1a20*/  @!P0 IMAD.MOV R23, RZ, RZ, -R23 ;  /* 0x000000ffff178224 */ /* 0x000fe200078e0a17 */
[C---:B------:R-:W-:Y:S01]  /*1a30*/  ISETP.GT.U32.AND P0, PT, R0.reuse, R26, PT ;  /* 0x0000001a0000720c */ /* 0x040fe20003f04070 */
[----:B------:R-:W-:Y:S01]  /*1a40*/  @!P6 IMAD.MOV R25, RZ, RZ, -R25 ;  /* 0x000000ffff19e224 */ /* 0x000fe200078e0a19 */
[----:B------:R-:W-:Y:S01]  /*1a50*/  ISETP.GT.U32.AND P6, PT, R0, R28, PT ;  /* 0x0000001c0000720c */ /* 0x000fe20003fc4070 */
[----:B------:R-:W-:Y:S01]  /*1a60*/  @!P4 IMAD.IADD R24, R24, 0x1, -R0 ;  /* 0x000000011818c824 */ /* 0x000fe200078e0a00 */
[----:B------:R-:W-:Y:S01]  /*1a70*/  ISETP.GE.AND P4, PT, R29, RZ, PT ;  /* 0x000000ff1d00720c */ /* 0x000fe20003f86270 */
[----:B------:R-:W-:-:S04]  /*1a80*/  IMAD.HI.U32 R29, R5, R32, RZ ;  /* 0x00000020051d7227 */ /* 0x000fc800078e00ff */
[----:B------:R-:W-:Y:S02]  /*1a90*/  IMAD.MOV R29, RZ, RZ, -R29 ;  /* 0x000000ffff1d7224 */ /* 0x000fe400078e0a1d */
[----:B------:R-:W-:Y:S01]  /*1aa0*/  @!P2 IMAD.MOV R24, RZ, RZ, -R24 ;  /* 0x000000ffff18a224 */ /* 0x000fe200078e0a18 */
[----:B------:R-:W-:Y:S01]  /*1ab0*/  ISETP.GT.U32.AND P2, PT, R0, R27, PT ;  /* 0x0000001b0000720c */ /* 0x000fe20003f44070 */
[----:B------:R-:W-:Y:S02]  /*1ac0*/  @!P0 IMAD.IADD R26, R26, 0x1, -R0 ;  /* 0x000000011a1a8824 */ /* 0x000fe400078e0a00 */
[----:B------:R-:W-:Y:S01]  /*1ad0*/  IMAD R29, R0, R29, R32 ;  /* 0x0000001d001d7224 */ /* 0x000fe200078e0220 */
[----:B------:R-:W-:Y:S01]  /*1ae0*/  IABS R32, R37 ;  /* 0x0000002500207213 */ /* 0x000fe20000000000 */
[----:B------:R-:W-:Y:S01]  /*1af0*/  @!P6 IMAD.IADD R28, R28, 0x1, -R0 ;  /* 0x000000011c1ce824 */ /* 0x000fe200078e0a00 */
[----:B------:R-:W-:Y:S01]  /*1b00*/  ISETP.GT.U32.AND P0, PT, R0, R26, PT ;  /* 0x0000001a0000720c */ /* 0x000fe20003f04070 */
[----:B------:R-:W-:-:S03]  /*1b10*/  IMAD.HI.U32 R30, R5, R33, RZ ;  /* 0x00000021051e7227 */ /* 0x000fc600078e00ff */
[----:B------:R-:W-:Y:S01]  /*1b20*/  ISETP.GT.U32.AND P6, PT, R0, R28, PT ;  /* 0x0000001c0000720c */ /* 0x000fe20003fc4070 */
[----:B------:R-:W-:-:S04]  /*1b30*/  IMAD.HI.U32 R31, R5, R32, RZ ;  /* 0x00000020051f7227 */ /* 0x000fc800078e00ff */
[----:B------:R-:W-:Y:S02]  /*1b40*/  IMAD.MOV R31, RZ, RZ, -R31 ;  /* 0x000000ffff1f7224 */ /* 0x000fe400078e0a1f */
[----:B------:R-:W-:Y:S02]  /*1b50*/  @!P2 IMAD.IADD R27, R27, 0x1, -R0 ;  /* 0x000000011b1ba824 */ /* 0x000fe400078e0a00 */
[----:B------:R-:W-:Y:S02]  /*1b60*/  IMAD R31, R0, R31, R32 ;  /* 0x0000001f001f7224 */ /* 0x000fe400078e0220 */
[--C-:B------:R-:W-:Y:S01]  /*1b70*/  @!P0 IMAD.IADD R26, R26, 0x1, -R0.reuse ;  /* 0x000000011a1a8824 */ /* 0x100fe200078e0a00 */
[----:B------:R-:W-:Y:S01]  /*1b80*/  ISETP.GE.AND P0, PT, R34, RZ, PT ;  /* 0x000000ff2200720c */ /* 0x000fe20003f06270 */
[----:B------:R-:W-:Y:S01]  /*1b90*/  @!P6 IMAD.IADD R28, R28, 0x1, -R0 ;  /* 0x000000011c1ce824 */ /* 0x000fe200078e0a00 */
[----:B------:R-:W-:Y:S01]  /*1ba0*/  ISETP.GT.U32.AND P6, PT, R0, R31, PT ;  /* 0x0000001f0000720c */ /* 0x000fe20003fc4070 */
[----:B------:R-:W-:Y:S01]  /*1bb0*/  IMAD.MOV R30, RZ, RZ, -R30 ;  /* 0x000000ffff1e7224 */ /* 0x000fe200078e0a1e */
[----:B------:R-:W-:Y:S01]  /*1bc0*/  LOP3.LUT R34, R4, 0x60, RZ, 0xfc, !PT ;  /* 0x0000006004227812 */ /* 0x000fe200078efcff */
[----:B------:R-:W-:Y:S01]  /*1bd0*/  @!P3 IMAD.MOV R26, RZ, RZ, -R26 ;  /* 0x000000ffff1ab224 */ /* 0x000fe200078e0a1a */
[C---:B------:R-:W-:Y:S01]  /*1be0*/  ISETP.GT.U32.AND P2, PT, R0.reuse, R27, PT ;  /* 0x0000001b0000720c */ /* 0x040fe20003f44070 */
[C---:B------:R-:W-:Y:S01]  /*1bf0*/  IMAD R30, R0.reuse, R30, R33 ;  /* 0x0000001e001e7224 */ /* 0x040fe200078e0221 */
[----:B------:R-:W-:Y:S01]  /*1c00*/  IABS R33, R34 ;  /* 0x0000002200217213 */ /* 0x000fe20000000000 */
[----:B------:R-:W-:Y:S01]  /*1c10*/  @!P4 IMAD.MOV R28, RZ, RZ, -R28 ;  /* 0x000000ffff1cc224 */ /* 0x000fe200078e0a1c */
[----:B------:R-:W-:-:S02]  /*1c20*/  ISETP.GT.U32.AND P3, PT, R0, R29, PT ;  /* 0x0000001d0000720c */ /* 0x000fc40003f64070 */
[----:B------:R-:W-:Y:S01]  /*1c30*/  ISETP.GE.AND P4, PT, R34, RZ, PT ;  /* 0x000000ff2200720c */ /* 0x000fe20003f86270 */
[----:B------:R-:W-:-:S04]  /*1c40*/  IMAD.HI.U32 R32, R5, R33, RZ ;  /* 0x0000002105207227 */ /* 0x000fc800078e00ff */
[----:B------:R-:W-:Y:S02]  /*1c50*/  @!P6 IMAD.IADD R31, R31, 0x1, -R0 ;  /* 0x000000011f1fe824 */ /* 0x000fe400078e0a00 */
[----:B------:R-:W-:Y:S02]  /*1c60*/  IMAD.MOV R32, RZ, RZ, -R32 ;  /* 0x000000ffff207224 */ /* 0x000fe400078e0a20 */
[--C-:B------:R-:W-:Y:S01]  /*1c70*/  @!P2 IMAD.IADD R27, R27, 0x1, -R0.reuse ;  /* 0x000000011b1ba824 */ /* 0x100fe200078e0a00 */
[C---:B------:R-:W-:Y:S01]  /*1c80*/  ISETP.GT.U32.AND P2, PT, R0.reuse, R30, PT ;  /* 0x0000001e0000720c */ /* 0x040fe20003f44070 */
[C---:B------:R-:W-:Y:S01]  /*1c90*/  IMAD R32, R0.reuse, R32, R33 ;  /* 0x0000002000207224 */ /* 0x040fe200078e0221 */
[----:B------:R-:W-:Y:S01]  /*1ca0*/  ISETP.GT.U32.AND P6, PT, R0, R31, PT ;  /* 0x0000001f0000720c */ /* 0x000fe20003fc4070 */
[----:B------:R-:W-:Y:S02]  /*1cb0*/  @!P3 IMAD.IADD R29, R29, 0x1, -R0 ;  /* 0x000000011d1db824 */ /* 0x000fe400078e0a00 */
[----:B------:R-:W-:-:S03]  /*1cc0*/  IMAD.HI.U32 R33, R5, R35, RZ ;  /* 0x0000002305217227 */ /* 0x000fc600078e00ff */
[----:B------:R-:W-:Y:S01]  /*1cd0*/  ISETP.GT.U32.AND P3, PT, R0, R29, PT ;  /* 0x0000001d0000720c */ /* 0x000fe20003f64070 */
[----:B------:R-:W-:Y:S02]  /*1ce0*/  IMAD.MOV R33, RZ, RZ, -R33 ;  /* 0x000000ffff217224 */ /* 0x000fe400078e0a21 */
[----:B------:R-:W-:-:S04]  /*1cf0*/  IMAD.HI.U32 R34, R5, R36, RZ ;  /* 0x0000002405227227 */ /* 0x000fc800078e00ff */
[----:B------:R-:W-:Y:S01]  /*1d00*/  IMAD R33, R0, R33, R35 ;  /* 0x0000002100217224 */ /* 0x000fe200078e0223 */
[----:B------:R-:W-:Y:S01]  /*1d10*/  IABS R35, R40 ;  /* 0x0000002800237213 */ /* 0x000fe20000000000 */
[--C-:B------:R-:W-:Y:S01]  /*1d20*/  @!P2 IMAD.IADD R30, R30, 0x1, -R0.reuse ;  /* 0x000000011e1ea824 */ /* 0x100fe200078e0a00 */
[----:B------:R-:W-:Y:S01]  /*1d30*/  ISETP.GE.AND P2, PT, R37, RZ, PT ;  /* 0x000000ff2500720c */ /* 0x000fe20003f46270 */
[----:B------:R-:W-:Y:S01]  /*1d40*/  @!P6 IMAD.IADD R31, R31, 0x1, -R0 ;  /* 0x000000011f1fe824 */ /* 0x000fe200078e0a00 */
[C---:B------:R-:W-:Y:S01]  /*1d50*/  ISETP.GT.U32.AND P6, PT, R0.reuse, R33, PT ;  /* 0x000000210000720c */ /* 0x040fe20003fc4070 */
[----:B------:R-:W-:Y:S02]  /*1d60*/  IMAD.MOV R37, RZ, RZ, -R34 ;  /* 0x000000ffff257224 */ /* 0x000fe400078e0a22 */
[----:B------:R-:W-:Y:S01]  /*1d70*/  @!P3 IMAD.IADD R29, R29, 0x1, -R0 ;  /* 0x000000011d1db824 */ /* 0x000fe200078e0a00 */
[C---:B------:R-:W-:Y:S01]  /*1d80*/  ISETP.GT.U32.AND P3, PT, R0.reuse, R32, PT ;  /* 0x000000200000720c */ /* 0x040fe20003f64070 */
[----:B------:R-:W-:-:S02]  /*1d90*/  IMAD R34, R0, R37, R36 ;  /* 0x0000002500227224 */ /* 0x000fc400078e0224 */
[----:B------:R-:W-:Y:S01]  /*1da0*/  @!P1 IMAD.MOV R27, RZ, RZ, -R27 ;  /* 0x000000ffff1b9224 */ /* 0x000fe200078e0a1b */
[C---:B------:R-:W-:Y:S01]  /*1db0*/  ISETP.GT.U32.AND P1, PT, R0.reuse, R30, PT ;  /* 0x0000001e0000720c */ /* 0x040fe20003f24070 */
[----:B------:R-:W-:Y:S01]  /*1dc0*/  @!P5 IMAD.MOV R29, RZ, RZ, -R29 ;  /* 0x000000ffff1dd224 */ /* 0x000fe200078e0a1d */
[----:B------:R-:W-:Y:S01]  /*1dd0*/  ISETP.GT.U32.AND P5, PT, R0, R34, PT ;  /* 0x000000220000720c */ /* 0x000fe20003fa4070 */
[----:B------:R-:W-:Y:S02]  /*1de0*/  IMAD.MOV.U32 R37, RZ, RZ, R35 ;  /* 0x000000ffff257224 */ /* 0x000fe400078e0023 */
[----:B------:R-:W-:Y:S02]  /*1df0*/  @!P6 IMAD.IADD R33, R33, 0x1, -R0 ;  /* 0x000000012121e824 */ /* 0x000fe400078e0a00 */
[----:B------:R-:W-:-:S03]  /*1e00*/  IMAD.HI.U32 R35, R5, R37, RZ ;  /* 0x0000002505237227 */ /* 0x000fc600078e00ff */
[----:B------:R-:W-:Y:S01]  /*1e10*/  ISETP.GT.U32.AND P6, PT, R0, R33, PT ;  /* 0x000000210000720c */ /* 0x000fe20003fc4070 */
[----:B------:R-:W-:Y:S02]  /*1e20*/  IMAD.MOV R35, RZ, RZ, -R35 ;  /* 0x000000ffff237224 */ /* 0x000fe400078e0a23 */
[--C-:B------:R-:W-:Y:S01]  /*1e30*/  @!P1 IMAD.IADD R30, R30, 0x1, -R0.reuse ;  /* 0x000000011e1e9824 */ /* 0x100fe200078e0a00 */
[----:B------:R-:W-:Y:S01]  /*1e40*/  ISETP.GE.AND P1, PT, R38, RZ, PT ;  /* 0x000000ff2600720c */ /* 0x000fe20003f26270 */
[----:B------:R-:W-:Y:S01]  /*1e50*/  @!P5 IMAD.IADD R34, R34, 0x1, -R0 ;  /* 0x000000012222d824 */ /* 0x000fe200078e0a00 */
[----:B------:R-:W-:Y:S01]  /*1e60*/  IABS R38, R41 ;  /* 0x0000002900267213 */ /* 0x000fe20000000000 */
[----:B------:R-:W-:Y:S01]  /*1e70*/  @!P2 IMAD.MOV R31, RZ, RZ, -R31 ;  /* 0x000000ffff1fa224 */ /* 0x000fe200078e0a1f */
[----:B------:R-:W-:Y:S01]  /*1e80*/  ISETP.GE.AND P2, PT, R40, RZ, PT ;  /* 0x000000ff2800720c */ /* 0x000fe20003f46270 */
[C---:B------:R-:W-:Y:S01]  /*1e90*/  IMAD R35, R0.reuse, R35, R37 ;  /* 0x0000002300237224 */ /* 0x040fe200078e0225 */
[----:B------:R-:W-:Y:S01]  /*1ea0*/  IABS R40, R44 ;  /* 0x0000002c00287213 */ /* 0x000fe20000000000 */
[----:B------:R-:W-:Y:S01]  /*1eb0*/  IMAD.HI.U32 R36, R5, R38, RZ ;  /* 0x0000002605247227 */ /* 0x000fe200078e00ff */
[----:B------:R-:W-:-:S03]  /*1ec0*/  ISETP.GT.U32.AND P5, PT, R0, R34, PT ;  /* 0x000000220000720c */ /* 0x000fc60003fa4070 */
[----:B------:R-:W-:Y:S01]  /*1ed0*/  @!P0 IMAD.MOV R30, RZ, RZ, -R30 ;  /* 0x000000ffff1e8224 */ /* 0x000fe200078e0a1e */
[----:B------:R-:W-:Y:S01]  /*1ee0*/  ISETP.GE.AND P0, PT, R39, RZ, PT ;  /* 0x000000ff2700720c */ /* 0x000fe20003f06270 */
[----:B------:R-:W-:Y:S01]  /*1ef0*/  @!P6 IMAD.IADD R33, R33, 0x1, -R0 ;  /* 0x000000012121e824 */ /* 0x000fe200078e0a00 */
[----:B------:R-:W-:Y:S01]  /*1f00*/  ISETP.GT.U32.AND P6, PT, R0, R35, PT ;  /* 0x000000230000720c */ /* 0x000fe20003fc4070 */
[----:B------:R-:W-:Y:S02]  /*1f10*/  IMAD.MOV R39, RZ, RZ, -R36 ;  /* 0x000000ffff277224 */ /* 0x000fe400078e0a24 */
[----:B------:R-:W-:-:S04]  /*1f20*/  IMAD.HI.U32 R37, R5, R40, RZ ;  /* 0x0000002805257227 */ /* 0x000fc800078e00ff */
[----:B------:R-:W-:Y:S02]  /*1f30*/  IMAD R36, R0, R39, R38 ;  /* 0x0000002700247224 */ /* 0x000fe400078e0226 */
[----:B------:R-:W-:Y:S02]  /*1f40*/  IMAD.MOV R37, RZ, RZ, -R37 ;  /* 0x000000ffff257224 */ /* 0x000fe400078e0a25 */
[--C-:B------:R-:W-:Y:S02]  /*1f50*/  @!P3 IMAD.IADD R32, R32, 0x1, -R0.reuse ;  /* 0x000000012020b824 */ /* 0x100fe400078e0a00 */
[----:B------:R-:W-:Y:S01]  /*1f60*/  @!P5 IMAD.IADD R34, R34, 0x1, -R0 ;  /* 0x000000012222d824 */ /* 0x000fe200078e0a00 */
[C---:B------:R-:W-:Y:S01]  /*1f70*/  ISETP.GT.U32.AND P5, PT, R0.reuse, R36, PT ;  /* 0x000000240000720c */ /* 0x040fe20003fa4070 */
[C---:B------:R-:W-:Y:S01]  /*1f80*/  IMAD R37, R0.reuse, R37, R40 ;  /* 0x0000002500257224 */ /* 0x040fe200078e0228 */
[----:B------:R-:W-:Y:S01]  /*1f90*/  ISETP.GT.U32.AND P3, PT, R0, R32, PT ;  /* 0x000000200000720c */ /* 0x000fe20003f64070 */
[----:B------:R-:W-:-:S02]  /*1fa0*/  @!P6 IMAD.IADD R35, R35, 0x1, -R0 ;  /* 0x000000012323e824 */ /* 0x000fc400078e0a00 */
[----:B------:R-:W-:Y:S01]  /*1fb0*/  IMAD.HI.U32 R40, R5, R43, RZ ;  /* 0x0000002b05287227 */ /* 0x000fe200078e00ff */
[----:B------:R-:W-:-:S03]  /*1fc0*/  ISETP.GT.U32.AND P6, PT, R0, R37, PT ;  /* 0x000000250000720c */ /* 0x000fc60003fc4070 */
[----:B------:R-:W-:Y:S02]  /*1fd0*/  IMAD.MOV R40, RZ, RZ, -R40 ;  /* 0x000000ffff287224 */ /* 0x000fe400078e0a28 */
[----:B------:R-:W-:-:S04]  /*1fe0*/  IMAD.HI.U32 R39, R5, R42, RZ ;  /* 0x0000002a05277227 */ /* 0x000fc800078e00ff */
[--C-:B------:R-:W-:Y:S01]  /*1ff0*/  @!P5 IMAD.IADD R36, R36, 0x1, -R0.reuse ;  /* 0x000000012424d824 */ /* 0x100fe200078e0a00 */
[----:B------:R-:W-:Y:S01]  /*2000*/  ISETP.GE.AND P5, PT, R44, RZ, PT ;  /* 0x000000ff2c00720c */ /* 0x000fe20003fa6270 */
[--C-:B------:R-:W-:Y:S01]  /*2010*/  @!P3 IMAD.IADD R32, R32, 0x1, -R0.reuse ;  /* 0x000000012020b824 */ /* 0x100fe200078e0a00 */
[----:B------:R-:W-:Y:S01]  /*2020*/  ISETP.GE.AND P3, PT, R41, RZ, PT ;  /* 0x000000ff2900720c */ /* 0x000fe20003f66270 */
[----:B------:R-:W-:Y:S01]  /*2030*/  @!P6 IMAD.IADD R37, R37, 0x1, -R0 ;  /* 0x000000012525e824 */ /* 0x000fe200078e0a00 */
[C---:B------:R-:W-:Y:S01]  /*2040*/  ISETP.GT.U32.AND P6, PT, R0.reuse, R36, PT ;  /* 0x000000240000720c */ /* 0x040fe20003fc4070 */
[----:B------:R-:W-:Y:S01]  /*2050*/  @!P4 IMAD.MOV R32, RZ, RZ, -R32 ;  /* 0x000000ffff20c224 */ /* 0x000fe200078e0a20 */
[----:B------:R-:W-:Y:S01]  /*2060*/  IABS R41, R45 ;  /* 0x0000002d00297213 */ /* 0x000fe20000000000 */
[C---:B------:R-:W-:Y:S01]  /*2070*/  IMAD R40, R0.reuse, R40, R43 ;  /* 0x0000002800287224 */ /* 0x040fe200078e022b */
[----:B------:R-:W-:Y:S01]  /*2080*/  ISETP.GT.U32.AND P4, PT, R0, R35, PT ;  /* 0x000000230000720c */ /* 0x000fe20003f84070 */
[----:B------:R-:W-:Y:S01]  /*2090*/  IMAD.MOV R39, RZ, RZ, -R39 ;  /* 0x000000ffff277224 */ /* 0x000fe200078e0a27 */
[----:B------:R-:W-:Y:S01]  /*20a0*/  IABS R44, R49 ;  /* 0x00000031002c7213 */ /* 0x000fe20000000000 */
[----:B------:R-:W-:-:S04]  /*20b0*/  IMAD.HI.U32 R38, R5, R41, RZ ;  /* 0x0000002905267227 */ /* 0x000fc800078e00ff */
[----:B------:R-:W-:Y:S02]  /*20c0*/  IMAD.MOV R38, RZ, RZ, -R38 ;  /* 0x000000ffff267224 */ /* 0x000fe400078e0a26 */
[----:B------:R-:W-:Y:S01]  /*20d0*/  @!P6 IMAD.IADD R36, R36, 0x1, -R0 ;  /* 0x000000012424e824 */ /* 0x000fe200078e0a00 */
[C---:B------:R-:W-:Y:S01]  /*20e0*/  ISETP.GT.U32.AND P6, PT, R0.reuse, R40, PT ;  /* 0x000000280000720c */ /* 0x040fe20003fc4070 */
[C---:B------:R-:W-:Y:S01]  /*20f0*/  IMAD R38, R0.reuse, R38, R41 ;  /* 0x0000002600267224 */ /* 0x040fe200078e0229 */
[----:B------:R-:W-:Y:S01]  /*2100*/  IABS R41, R48 ;  /* 0x0000003000297213 */ /* 0x000fe20000000000 */
[C---:B------:R-:W-:Y:S02]  /*2110*/  IMAD R39, R0.reuse, R39, R42 ;  /* 0x0000002700277224 */ /* 0x040fe400078e022a */
[----:B------:R-:W-:Y:S01]  /*2120*/  @!P4 IMAD.IADD R35, R35, 0x1, -R0 ;  /* 0x000000012323c824 */ /* 0x000fe200078e0a00 */
[C---:B------:R-:W-:Y:S01]  /*2130*/  ISETP.GT.U32.AND P4, PT, R0.reuse, R38, PT ;  /* 0x000000260000720c */ /* 0x040fe20003f84070 */
[----:B------:R-:W-:Y:S01]  /*2140*/  @!P0 IMAD.MOV R34, RZ, RZ, -R34 ;  /* 0x000000ffff228224 */ /* 0x000fe200078e0a22 */
[----:B------:R-:W-:Y:S01]  /*2150*/  ISETP.GT.U32.AND P0, PT, R0, R39, PT ;  /* 0x000000270000720c */ /* 0x000fe20003f04070 */
[----:B------:R-:W-:-:S02]  /*2160*/  IMAD.MOV.U32 R42, RZ, RZ, R41 ;  /* 0x000000ffff2a7224 */ /* 0x000fc400078e0029 */
[----:B------:R-:W-:Y:S01]  /*2170*/  @!P1 IMAD.MOV R33, RZ, RZ, -R33 ;  /* 0x000000ffff219224 */ /* 0x000fe200078e0a21 */
[----:B------:R-:W-:Y:S01]  /*2180*/  ISETP.GT.U32.AND P1, PT, R0, R37, PT ;  /* 0x000000250000720c */ /* 0x000fe20003f24070 */
[----:B------:R-:W-:-:S04]  /*2190*/  IMAD.HI.U32 R41, R5, R42, RZ ;  /* 0x0000002a05297227 */ /* 0x000fc800078e00ff */
[----:B------:R-:W-:Y:S02]  /*21a0*/  @!P6 IMAD.IADD R40, R40, 0x1, -R0 ;  /* 0x000000012828e824 */ /* 0x000fe400078e0a00 */
[----:B------:R-:W-:Y:S02]  /*21b0*/  IMAD.MOV R41, RZ, RZ, -R41 ;  /* 0x000000ffff297224 */ /* 0x000fe400078e0a29 */
[----:B------:R-:W-:Y:S01]  /*21c0*/  @!P3 IMAD.MOV R36, RZ, RZ, -R36 ;  /* 0x000000ffff24b224 */ /* 0x000fe200078e0a24 */
[----:B------:R-:W-:Y:S01]  /*21d0*/  ISETP.GT.U32.AND P3, PT, R0, R40, PT ;  /* 0x000000280000720c */ /* 0x000fe20003f64070 */
[----:B------:R-:W-:Y:S01]  /*21e0*/  @!P4 IMAD.IADD R38, R38, 0x1, -R0 ;  /* 0x000000012626c824 */ /* 0x000fe200078e0a00 */
[----:B------:R-:W-:Y:S01]  /*21f0*/  ISETP.GE.AND P4, PT, R47, RZ, PT ;  /* 0x000000ff2f00720c */ /* 0x000fe20003f86270 */
[----:B------:R-:W-:Y:S01]  /*2200*/  IMAD R41, R0, R41, R42 ;  /* 0x0000002900297224 */ /* 0x000fe200078e022a */
[----:B------:R-:W-:Y:S01]  /*2210*/  LOP3.LUT R47, R4, 0x8c, RZ, 0xfc, !PT ;  /* 0x0000008c042f7812 */ /* 0x000fe200078efcff */
[----:B------:R-:W-:Y:S01]  /*2220*/  @!P0 IMAD.IADD R39, R39, 0x1, -R0 ;  /* 0x0000000127278824 */ /* 0x000fe200078e0a00 */
[----:B------:R-:W-:Y:S01]  /*2230*/  ISETP.GT.U32.AND P0, PT, R0, R38, PT ;  /* 0x000000260000720c */ /* 0x000fe20003f04070 */
[----:B------:R-:W-:-:S03]  /*2240*/  IMAD.HI.U32 R42, R5, R44, RZ ;  /* 0x0000002c052a7227 */ /* 0x000fc600078e00ff */
[----:B------:R-:W-:Y:S01]  /*2250*/  ISETP.GT.U32.AND P6, PT, R0, R39, PT ;  /* 0x000000270000720c */ /* 0x000fe20003fc4070 */
[----:B------:R-:W-:Y:S01]  /*2260*/  @!P2 IMAD.MOV R35, RZ, RZ, -R35 ;  /* 0x000000ffff23a224 */ /* 0x000fe200078e0a23 */
[----:B------:R-:W-:Y:S01]  /*2270*/  ISETP.GE.AND P2, PT, R45, RZ, PT ;  /* 0x000000ff2d00720c */ /* 0x000fe20003f46270 */
[----:B------:R-:W-:Y:S01]  /*2280*/  @!P1 IMAD.IADD R37, R37, 0x1, -R0 ;  /* 0x0000000125259824 */ /* 0x000fe200078e0a00 */
[----:B------:R-:W-:Y:S01]  /*2290*/  ISETP.GE.AND P1, PT, R46, RZ, PT ;  /* 0x000000ff2e00720c */ /* 0x000fe20003f26270 */
[----:B------:R-:W-:Y:S01]  /*22a0*/  IMAD.MOV R45, RZ, RZ, -R42 ;  /* 0x000000ffff2d7224 */ /* 0x000fe200078e0a2a */
[----:B------:R-:W-:Y:S01]  /*22b0*/  IABS R46, R47 ;  /* 0x0000002f002e7213 */ /* 0x000fe20000000000 */
[----:B------:R-:W-:Y:S01]  /*22c0*/  @!P5 IMAD.MOV R37, RZ, RZ, -R37 ;  /* 0x000000ffff25d224 */ /* 0x000fe200078e0a25 */
[C---:B------:R-:W-:Y:S01]  /*22d0*/  ISETP.GT.U32.AND P5, PT, R0.reuse, R41, PT ;  /* 0x000000290000720c */ /* 0x040fe20003fa4070 */
[----:B------:R-:W-:Y:S01]  /*22e0*/  IMAD R42, R0, R45, R44 ;  /* 0x0000002d002a7224 */ /* 0x000fe200078e022c */
[----:B------:R-:W-:Y:S01]  /*22f0*/  IABS R45, R51 ;  /* 0x00000033002d7213 */ /* 0x000fe20000000000 */
[----:B------:R-:W-:-:S04]  /*2300*/  IMAD.HI.U32 R43, R5, R46, RZ ;  /* 0x0000002e052b7227 */ /* 0x000fc800078e00ff */
[--C-:B------:R-:W-:Y:S01]  /*2310*/  @!P3 IMAD.IADD R40, R40, 0x1, -R0.reuse ;  /* 0x000000012828b824 */ /* 0x100fe200078e0a00 */
[C---:B------:R-:W-:Y:S01]  /*2320*/  ISETP.GT.U32.AND P3, PT, R0.reuse, R42, PT ;  /* 0x0000002a0000720c */ /* 0x040fe20003f64070 */
[----:B------:R-:W-:Y:S02]  /*2330*/  IMAD.MOV R43, RZ, RZ, -R43 ;  /* 0x000000ffff2b7224 */ /* 0x000fe400078e0a2b */
[----:B------:R-:W-:Y:S01]  /*2340*/  @!P6 IMAD.IADD R39, R39, 0x1, -R0 ;  /* 0x000000012727e824 */ /* 0x000fe200078e0a00 */
[----:B------:R-:W-:Y:S01]  /*2350*/  ISETP.GE.AND P6, PT, R49, RZ, PT ;  /* 0x000000ff3100720c */ /* 0x000fe20003fc6270 */
[----:B------:R-:W-:Y:S01]  /*2360*/  IMAD R43, R0, R43, R46 ;  /* 0x0000002b002b7224 */ /* 0x000fe200078e022e */
[----:B------:R-:W-:Y:S01]  /*2370*/  IABS R49, R52 ;  /* 0x0000003400317213 */ /* 0x000fe20000000000 */
[--C-:B------:R-:W-:Y:S01]  /*2380*/  @!P0 IMAD.IADD R38, R38, 0x1, -R0.reuse ;  /* 0x0000000126268824 */ /* 0x100fe200078e0a00 */
[----:B------:R-:W-:Y:S01]  /*2390*/  ISETP.GE.AND P0, PT, R48, RZ, PT ;  /* 0x000000ff3000720c */ /* 0x000fe20003f06270 */
[--C-:B------:R-:W-:Y:S01]  /*23a0*/  @!P5 IMAD.IADD R41, R41, 0x1, -R0.reuse ;  /* 0x000000012929d824 */ /* 0x100fe200078e0a00 */
[----:B------:R-:W-:Y:S01]  /*23b0*/  ISETP.GE.AND P5, PT, R47, RZ, PT ;  /* 0x000000ff2f00720c */ /* 0x000fe20003fa6270 */
[----:B------:R-:W-:Y:S01]  /*23c0*/  @!P1 IMAD.MOV R39, RZ, RZ, -R39 ;  /* 0x000000ffff279224 */ /* 0x000fe200078e0a27 */
[----:B------:R-:W-:Y:S01]  /*23d0*/  ISETP.GT.U32.AND P1, PT, R0, R43, PT ;  /* 0x0000002b0000720c */ /* 0x000fe20003f24070 */
[----:B------:R-:W-:Y:S01]  /*23e0*/  @!P3 IMAD.IADD R42, R42, 0x1, -R0 ;  /* 0x000000012a2ab824 */ /* 0x000fe200078e0a00 */
[----:B------:R-:W-:Y:S01]  /*23f0*/  LOP3.LUT R47, R4, 0x94, RZ, 0xfc, !PT ;  /* 0x00000094042f7812 */ /* 0x000fe200078efcff */
[----:B------:R-:W-:Y:S01]  /*2400*/  @!P2 IMAD.MOV R38, RZ, RZ, -R38 ;  /* 0x000000ffff26a224 */ /* 0x000fe200078e0a26 */
[C---:B------:R-:W-:Y:S01]  /*2410*/  ISETP.GT.U32.AND P2, PT, R0.reuse, R41, PT ;  /* 0x000000290000720c */ /* 0x040fe20003f44070 */
[----:B------:R-:W-:Y:S01]  /*2420*/  IMAD.HI.U32 R44, R5, R45, RZ ;  /* 0x0000002d052c7227 */ /* 0x000fe200078e00ff */
[----:B------:R-:W-:-:S02]  /*2430*/  ISETP.GT.U32.AND P3, PT, R0, R42, PT ;  /* 0x0000002a0000720c */ /* 0x000fc40003f64070 */
[----:B------:R-:W-:Y:S01]  /*2440*/  IABS R48, R47 ;  /* 0x0000002f00307213 */ /* 0x000fe20000000000 */
[----:B------:R-:W-:Y:S02]  /*2450*/  IMAD.MOV R44, RZ, RZ, -R44 ;  /* 0x000000ffff2c7224 */ /* 0x000fe400078e0a2c */
[----:B------:R-:W-:-:S04]  /*2460*/  IMAD.HI.U32 R46, R5, R49, RZ ;  /* 0x00000031052e7227 */ /* 0x000fc800078e00ff */
[C---:B------:R-:W-:Y:S02]  /*2470*/  IMAD R44, R0.reuse, R44, R45 ;  /* 0x0000002c002c7224 */ /* 0x040fe400078e022d */
[--C-:B------:R-:W-:Y:S02]  /*2480*/  @!P1 IMAD.IADD R43, R43, 0x1, -R0.reuse ;  /* 0x000000012b2b9824 */ /* 0x100fe400078e0a00 */
[----:B------:R-:W-:Y:S01]  /*2490*/  @!P2 IMAD.IADD R41, R41, 0x1, -R0 ;  /* 0x000000012929a824 */ /* 0x000fe200078e0a00 */
[C---:B------:R-:W-:Y:S01]  /*24a0*/  ISETP.GT.U32.AND P2, PT, R0.reuse, R44, PT ;  /* 0x0000002c0000720c */ /* 0x040fe20003f44070 */
[----:B------:R-:W-:Y:S01]  /*24b0*/  IMAD.HI.U32 R45, R5, R48, RZ ;  /* 0x00000030052d7227 */ /* 0x000fe200078e00ff */
[----:B------:R-:W-:-:S03]  /*24c0*/  ISETP.GT.U32.AND P1, PT, R0, R43, PT ;  /* 0x0000002b0000720c */ /* 0x000fc60003f24070 */
[----:B------:R-:W-:Y:S01]  /*24d0*/  @!P3 IMAD.IADD R42, R42, 0x1, -R0 ;  /* 0x000000012a2ab824 */ /* 0x000fe200078e0a00 */
[----:B------:R-:W-:Y:S01]  /*24e0*/  ISETP.GE.AND P3, PT, R47, RZ, PT ;  /* 0x000000ff2f00720c */ /* 0x000fe20003f66270 */
[----:B------:R-:W-:-:S04]  /*24f0*/  IMAD.HI.U32 R47, R5, R50, RZ ;  /* 0x00000032052f7227 */ /* 0x000fc800078e00ff */
[----:B------:R-:W-:Y:S01]  /*2500*/  @!P4 IMAD.MOV R40, RZ, RZ, -R40 ;  /* 0x000000ffff28c224 */ /* 0x000fe200078e0a28 */
[----:B------:R-:W-:Y:S01]  /*2510*/  ISETP.GE.AND P4, PT, R51, RZ, PT ;  /* 0x000000ff3300720c */ /* 0x000fe20003f86270 */
[----:B------:R-:W-:Y:S02]  /*2520*/  IMAD.MOV R45, RZ, RZ, -R45 ;  /* 0x000000ffff2d7224 */ /* 0x000fe400078e0a2d */
[----:B------:R-:W-:Y:S02]  /*2530*/  IMAD.MOV R46, RZ, RZ, -R46 ;  /* 0x000000ffff2e7224 */ /* 0x000fe400078e0a2e */
[----:B------:R-:W-:Y:S02]  /*2540*/  IMAD.MOV R51, RZ, RZ, -R47 ;  /* 0x000000ffff337224 */ /* 0x000fe400078e0a2f */
[----:B------:R-:W-:Y:S01]  /*2550*/  IMAD R45, R0, R45, R48 ;  /* 0x0000002d002d7224 */ /* 0x000fe200078e0230 */
[----:B------:R-:W-:Y:S01]  /*2560*/  LOP3.LUT R48, R4, 0xa4, RZ, 0xfc, !PT ;  /* 0x000000a404307812 */ /* 0x000fe200078efcff */
[----:B------:R-:W-:Y:S01]  /*2570*/  IMAD R47, R0, R46, R49 ;  /* 0x0000002e002f7224 */ /* 0x000fe200078e0231 */
[----:B------:R-:W-:Y:S01]  /*2580*/  IABS R46, R54 ;  /* 0x00000036002e7213 */ /* 0x000fe20000000000 */
[----:B------:R-:W-:Y:S01]  /*2590*/  @!P2 IMAD.IADD R44, R44, 0x1, -R0 ;  /* 0x000000012c2ca824 */ /* 0x000fe200078e0a00 */
[C---:B------:R-:W-:Y:S01]  /*25a0*/  ISETP.GT.U32.AND P2, PT, R0.reuse, R45, PT ;  /* 0x0000002d0000720c */ /* 0x040fe20003f44070 */
[C---:B------:R-:W-:Y:S01]  /*25b0*/  IMAD R49, R0.reuse, R51, R50 ;  /* 0x0000003300317224 */ /* 0x040fe200078e0232 */
[----:B------:R-:W-:Y:S01]  /*25c0*/  IABS R50, R56 ;  /* 0x0000003800327213 */ /* 0x000fe20000000000 */
[----:B------:R-:W-:Y:S01]  /*25d0*/  @!P1 IMAD.IADD R43, R43, 0x1, -R0 ;  /* 0x000000012b2b9824 */ /* 0x000fe200078e0a00 */
[C---:B------:R-:W-:Y:S01]  /*25e0*/  ISETP.GT.U32.AND P1, PT, R0.reuse, R47, PT ;  /* 0x0000002f0000720c */ /* 0x040fe20003f24070 */
[----:B------:R-:W-:Y:S01]  /*25f0*/  @!P0 IMAD.MOV R41, RZ, RZ, -R41 ;  /* 0x000000ffff298224 */ /* 0x000fe200078e0a29 */
[C---:B------:R-:W-:Y:S01]  /*2600*/  ISETP.GT.U32.AND P0, PT, R0.reuse, R44, PT ;  /* 0x0000002c0000720c */ /* 0x040fe20003f04070 */
[----:B------:R-:W-:Y:S01]  /*2610*/  @!P5 IMAD.MOV R43, RZ, RZ, -R43 ;  /* 0x000000ffff2bd224 */ /* 0x000fe200078e0a2b */
[----:B------:R-:W-:Y:S01]  /*2620*/  ISETP.GT.U32.AND P5, PT, R0, R49, PT ;  /* 0x000000310000720c */ /* 0x000fe20003fa4070 */
[----:B------:R-:W-:-:S02]  /*2630*/  IMAD.MOV.U32 R51, RZ, RZ, R46 ;  /* 0x000000ffff337224 */ /* 0x000fc400078e002e */
[----:B------:R-:W-:Y:S01]  /*2640*/  @!P6 IMAD.MOV R42, RZ, RZ, -R42 ;  /* 0x000000ffff2ae224 */ /* 0x000fe200078e0a2a */
[----:B------:R-:W-:Y:S01]  /*2650*/  ISETP.GE.AND P6, PT, R52, RZ, PT ;  /* 0x000000ff3400720c */ /* 0x000fe20003fc6270 */
[--C-:B------:R-:W-:Y:S01]  /*2660*/  @!P2 IMAD.IADD R45, R45, 0x1, -R0.reuse ;  /* 0x000000012d2da824 */ /* 0x100fe200078e0a00 */
[----:B------:R-:W-:Y:S01]  /*2670*/  ISETP.GE.AND P2, PT, R54, RZ, PT ;  /* 0x000000ff3600720c */ /* 0x000fe20003f46270 */
[----:B------:R-:W-:Y:S01]  /*2680*/  IMAD.HI.U32 R46, R5, R51, RZ ;  /* 0x00000033052e7227 */ /* 0x000fe200078e00ff */
[----:B------:R-:W-:Y:S02]  /*2690*/  LOP3.LUT R54, R4, 0xa8, RZ, 0xfc, !PT ;  /* 0x000000a804367812 */ /* 0x000fe400078efcff */
[----:B------:R-:W-:Y:S01]  /*26a0*/  IABS R52, R58 ;  /* 0x0000003a00347213 */ /* 0x000fe20000000000 */
[--C-:B------:R-:W-:Y:S01]  /*26b0*/  @!P0 IMAD.IADD R44, R44, 0x1, -R0.reuse ;  /* 0x000000012c2c8824 */ /* 0x100fe200078e0a00 */
[----:B------:R-:W-:Y:S01]  /*26c0*/  ISETP.GE.AND P0, PT, R53, RZ, PT ;  /* 0x000000ff3500720c */ /* 0x000fe20003f06270 */
[--C-:B------:R-:W-:Y:S01]  /*26d0*/  @!P5 IMAD.IADD R49, R49, 0x1, -R0.reuse ;  /* 0x000000013131d824 */ /* 0x100fe200078e0a00 */
[----:B------:R-:W-:Y:S01]  /*26e0*/  IABS R53, R48 ;  /* 0x0000003000357213 */ /* 0x000fe20000000000 */
[----:B------:R-:W-:Y:S01]  /*26f0*/  @!P1 IMAD.IADD R47, R47, 0x1, -R0 ;  /* 0x000000012f2f9824 */ /* 0x000fe200078e0a00 */
[C---:B------:R-:W-:Y:S01]  /*2700*/  ISETP.GT.U32.AND P1, PT, R0.reuse, R45, PT ;  /* 0x0000002d0000720c */ /* 0x040fe20003f24070 */
[----:B------:R-:W-:Y:S01]  /*2710*/  IMAD.MOV R46, RZ, RZ, -R46 ;  /* 0x000000ffff2e7224 */ /* 0x000fe200078e0a2e */
[----:B------:R-:W-:Y:S01]  /*2720*/  IABS R55, R54 ;  /* 0x0000003600377213 */ /* 0x000fe20000000000 */
[----:B------:R-:W-:Y:S01]  /*2730*/  @!P4 IMAD.MOV R44, RZ, RZ, -R44 ;  /* 0x000000ffff2cc224 */ /* 0x000fe200078e0a2c */
[C---:B------:R-:W-:Y:S01]  /*2740*/  ISETP.GT.U32.AND P4, PT, R0.reuse, R49, PT ;  /* 0x000000310000720c */ /* 0x040fe20003f84070 */
[C---:B------:R-:W-:Y:S01]  /*2750*/  IMAD R51, R0.reuse, R46, R51 ;  /* 0x0000002e00337224 */ /* 0x040fe200078e0233 */
[----:B------:R-:W-:Y:S01]  /*2760*/  ISETP.GT.U32.AND P5, PT, R0, R47, PT ;  /* 0x0000002f0000720c */ /* 0x000fe20003fa4070 */
[----:B------:R-:W-:-:S04]  /*2770*/  IMAD.HI.U32 R46, R5, R53, RZ ;  /* 0x00000035052e7227 */ /* 0x000fc800078e00ff */
[----:B------:R-:W-:Y:S02]  /*2780*/  IMAD.MOV R46, RZ, RZ, -R46 ;  /* 0x000000ffff2e7224 */ /* 0x000fe400078e0a2e */
[----:B------:R-:W-:Y:S01]  /*2790*/  @!P1 IMAD.IADD R45, R45, 0x1, -R0 ;  /* 0x000000012d2d9824 */ /* 0x000fe200078e0a00 */
[C---:B------:R-:W-:Y:S01]  /*27a0*/  ISETP.GT.U32.AND P1, PT, R0.reuse, R51, PT ;  /* 0x000000330000720c */ /* 0x040fe20003f24070 */
[----:B------:R-:W-:Y:S02]  /*27b0*/  IMAD R53, R0, R46, R53 ;  /* 0x0000002e00357224 */ /* 0x000fe400078e0235 */
[----:B------:R-:W-:-:S04]  /*27c0*/  IMAD.HI.U32 R46, R5, R55, RZ ;  /* 0x00000037052e7227 */ /* 0x000fc800078e00ff */
[----:B------:R-:W-:Y:S01]  /*27d0*/  @!P4 IMAD.IADD R49, R49, 0x1, -R0 ;  /* 0x000000013131c824 */ /* 0x000fe200078e0a00 */
[----:B------:R-:W-:Y:S01]  /*27e0*/  ISETP.GE.AND P4, PT, R48, RZ, PT ;  /* 0x000000ff3000720c */ /* 0x000fe20003f86270 */
[----:B------:R-:W-:-:S04]  /*27f0*/  IMAD.HI.U32 R48, R5, R50, RZ ;  /* 0x0000003205307227 */ /* 0x000fc800078e00ff */
[----:B------:R-:W-:Y:S01]  /*2800*/  @!P5 IMAD.IADD R47, R47, 0x1, -R0 ;  /* 0x000000012f2fd824 */ /* 0x000fe200078e0a00 */
[C---:B------:R-:W-:Y:S01]  /*2810*/  ISETP.GT.U32.AND P5, PT, R0.reuse, R53, PT ;  /* 0x000000350000720c */ /* 0x040fe20003fa4070 */
[----:B------:R-:W-:Y:S02]  /*2820*/  IMAD.MOV R46, RZ, RZ, -R46 ;  /* 0x000000ffff2e7224 */ /* 0x000fe400078e0a2e */
[----:B------:R-:W-:Y:S02]  /*2830*/  IMAD.MOV R57, RZ, RZ, -R48 ;  /* 0x000000ffff397224 */ /* 0x000fe400078e0a30 */
[----:B------:R-:W-:Y:S02]  /*2840*/  IMAD R55, R0, R46, R55 ;  /* 0x0000002e00377224 */ /* 0x000fe400078e0237 */
[----:B------:R-:W-:Y:S02]  /*2850*/  IMAD.MOV.U32 R48, RZ, RZ, R47 ;  /* 0x000000ffff307224 */ /* 0x000fe400078e002f */
[----:B------:R-:W-:Y:S01]  /*2860*/  @!P1 IMAD.IADD R51, R51, 0x1, -R0 ;  /* 0x0000000133339824 */ /* 0x000fe200078e0a00 */
[----:B------:R-:W-:Y:S01]  /*2870*/  ISETP.GE.AND P1, PT, R54, RZ, PT ;  /* 0x000000ff3600720c */ /* 0x000fe20003f26270 */
[----:B------:R-:W-:Y:S01]  /*2880*/  @!P6 IMAD.MOV R48, RZ, RZ, -R48 ;  /* 0x000000ffff30e224 */ /* 0x000fe200078e0a30 */
[----:B------:R-:W-:Y:S01]  /*2890*/  ISETP.GT.U32.AND P6, PT, R0, R55, PT ;  /* 0x000000370000720c */ /* 0x000fe20003fc4070 */
[----:B------:R-:W-:Y:S01]  /*28a0*/  IMAD.MOV.U32 R46, RZ, RZ, R45 ;  /* 0x000000ffff2e7224 */ /* 0x000fe200078e002d */
[----:B------:R-:W-:Y:S01]  /*28b0*/  LOP3.LUT R54, R4, 0xb8, RZ, 0xfc, !PT ;  /* 0x000000b804367812 */ /* 0x000fe200078efcff */
[----:B------:R-:W-:-:S03]  /*28c0*/  IMAD.HI.U32 R45, R5, R52, RZ ;  /* 0x00000034052d7227 */ /* 0x000fc600078e00ff */
[----:B------:R-:W-:Y:S01]  /*28d0*/  IABS R59, R54 ;  /* 0x00000036003b7213 */ /* 0x000fe20000000000 */
[----:B------:R-:W-:Y:S01]  /*28e0*/  @!P3 IMAD.MOV R46, RZ, RZ, -R46 ;  /* 0x000000ffff2eb224 */ /* 0x000fe200078e0a2e */
[C---:B------:R-:W-:Y:S01]  /*28f0*/  ISETP.GT.U32.AND P3, PT, R0.reuse, R51, PT ;  /* 0x000000330000720c */ /* 0x040fe20003f64070 */
[--C-:B------:R-:W-:Y:S02]  /*2900*/  @!P5 IMAD.IADD R53, R53, 0x1, -R0.reuse ;  /* 0x000000013535d824 */ /* 0x100fe400078e0a00 */
[----:B------:R-:W-:Y:S02]  /*2910*/  IMAD.MOV R47, RZ, RZ, -R45 ;  /* 0x000000ffff2f7224 */ /* 0x000fe400078e0a2d */
[----:B------:R-:W-:Y:S01]  /*2920*/  @!P6 IMAD.IADD R55, R55, 0x1, -R0 ;  /* 0x000000013737e824 */ /* 0x000fe200078e0a00 */
[C---:B------:R-:W-:Y:S01]  /*2930*/  ISETP.GT.U32.AND P5, PT, R0.reuse, R53, PT ;  /* 0x000000350000720c */ /* 0x040fe20003fa4070 */
[----:B------:R-:W-:Y:S01]  /*2940*/  IMAD R47, R0, R47, R52 ;  /* 0x0000002f002f7224 */ /* 0x000fe200078e0234 */
[----:B------:R-:W-:Y:S01]  /*2950*/  LOP3.LUT R52, R4, 0xb4, RZ, 0xfc, !PT ;  /* 0x000000b404347812 */ /* 0x000fe200078efcff */
[C---:B------:R-:W-:Y:S01]  /*2960*/  IMAD R45, R0.reuse, R57, R50 ;  /* 0x00000039002d7224 */ /* 0x040fe200078e0232 */
[C---:B------:R-:W-:Y:S01]  /*2970*/  ISETP.GT.U32.AND P6, PT, R0.reuse, R55, PT ;  /* 0x000000370000720c */ /* 0x040fe20003fc4070 */
[----:B------:R-:W-:Y:S01]  /*2980*/  @!P0 IMAD.MOV R49, RZ, RZ, -R49 ;  /* 0x000000ffff318224 */ /* 0x000fe200078e0a31 */
[----:B------:R-:W-:Y:S01]  /*2990*/  IABS R57, R52 ;  /* 0x0000003400397213 */ /* 0x000fe20000000000 */
[----:B------:R-:W-:Y:S01]  /*29a0*/  @!P3 IMAD.IADD R51, R51, 0x1, -R0 ;  /* 0x000000013333b824 */ /* 0x000fe200078e0a00 */
[----:B------:R-:W-:-:S02]  /*29b0*/  ISETP.GT.U32.AND P3, PT, R0, R45, PT ;  /* 0x0000002d0000720c */ /* 0x000fc40003f64070 */
[----:B------:R-:W-:Y:S01]  /*29c0*/  ISETP.GE.AND P0, PT, R56, RZ, PT ;  /* 0x000000ff3800720c */ /* 0x000fe20003f06270 */
[----:B------:R-:W-:-:S04]  /*29d0*/  IMAD.HI.U32 R50, R5, R57, RZ ;  /* 0x0000003905327227 */ /* 0x000fc800078e00ff */
[----:B------:R-:W-:Y:S01]  /*29e0*/  @!P5 IMAD.IADD R53, R53, 0x1, -R0 ;  /* 0x000000013535d824 */ /* 0x000fe200078e0a00 */
[----:B------:R-:W-:Y:S01]  /*29f0*/  ISETP.GT.U32.AND P5, PT, R0, R47, PT ;  /* 0x0000002f0000720c */ /* 0x000fe20003fa4070 */
[----:B------:R-:W-:Y:S02]  /*2a00*/  IMAD.MOV R50, RZ, RZ, -R50 ;  /* 0x000000ffff327224 */ /* 0x000fe400078e0a32 */
[--C-:B------:R-:W-:Y:S01]  /*2a10*/  @!P6 IMAD.IADD R55, R55, 0x1, -R0.reuse ;  /* 0x000000013737e824 */ /* 0x100fe200078e0a00 */
[----:B------:R-:W-:Y:S01]  /*2a20*/  ISETP.GE.AND P6, PT, R54, RZ, PT ;  /* 0x000000ff3600720c */ /* 0x000fe20003fc6270 */
[----:B------:R-:W-:Y:S01]  /*2a30*/  IMAD R57, R0, R50, R57 ;  /* 0x0000003200397224 */ /* 0x000fe200078e0239 */
[----:B------:R-:W-:Y:S01]  /*2a40*/  LOP3.LUT R50, R4, 0xbc, RZ, 0xfc, !PT ;  /* 0x000000bc04327812 */ /* 0x000fe200078efcff */
[--C-:B------:R-:W-:Y:S01]  /*2a50*/  @!P3 IMAD.IADD R45, R45, 0x1, -R0.reuse ;  /* 0x000000012d2db824 */ /* 0x100fe200078e0a00 */
[----:B------:R-:W-:Y:S01]  /*2a60*/  ISETP.GE.AND P3, PT, R52, RZ, PT ;  /* 0x000000ff3400720c */ /* 0x000fe20003f66270 */
[----:B------:R-:W-:Y:S01]  /*2a70*/  @!P1 IMAD.MOV R55, RZ, RZ, -R55 ;  /* 0x000000ffff379224 */ /* 0x000fe200078e0a37 */
[C---:B------:R-:W-:Y:S01]  /*2a80*/  ISETP.GT.U32.AND P1, PT, R0.reuse, R57, PT ;  /* 0x000000390000720c */ /* 0x040fe20003f24070 */
[----:B------:R-:W-:Y:S01]  /*2a90*/  @!P4 IMAD.MOV R53, RZ, RZ, -R53 ;  /* 0x000000ffff35c224 */ /* 0x000fe200078e0a35 */
[----:B------:R-:W-:Y:S01]  /*2aa0*/  ISETP.GT.U32.AND P4, PT, R0, R45, PT ;  /* 0x0000002d0000720c */ /* 0x000fe20003f84070 */
[----:B------:R-:W-:Y:S01]  /*2ab0*/  @!P5 IMAD.IADD R47, R47, 0x1, -R0 ;  /* 0x000000012f2fd824 */ /* 0x000fe200078e0a00 */
[----:B------:R-:W-:Y:S01]  /*2ac0*/  IABS R56, R50 ;  /* 0x0000003200387213 */ /* 0x000fe20000000000 */
[----:B------:R-:W-:-:S03]  /*2ad0*/  IMAD.HI.U32 R52, R5, R59, RZ ;  /* 0x0000003b05347227 */ /* 0x000fc600078e00ff */
[----:B------:R-:W-:Y:S01]  /*2ae0*/  ISETP.GT.U32.AND P5, PT, R0, R47, PT ;  /* 0x0000002f0000720c */ /* 0x000fe20003fa4070 */
[----:B------:R-:W-:Y:S02]  /*2af0*/  IMAD.MOV R52, RZ, RZ, -R52 ;  /* 0x000000ffff347224 */ /* 0x000fe400078e0a34 */
[----:B------:R-:W-:Y:S01]  /*2b00*/  @!P2 IMAD.MOV R51, RZ, RZ, -R51 ;  /* 0x000000ffff33a224 */ /* 0x000fe200078e0a33 */
[----:B------:R-:W-:Y:S01]  /*2b10*/  ISETP.GE.AND P2, PT, R58, RZ, PT ;  /* 0x000000ff3a00720c */ /* 0x000fe20003f46270 */
[----:B------:R-:W-:Y:S01]  /*2b20*/  IMAD R59, R0, R52, R59 ;  /* 0x00000034003b7224 */ /* 0x000fe200078e023b */
[----:B------:R-:W-:Y:S01]  /*2b30*/  LOP3.LUT R52, R4, 0xc0, RZ, 0xfc, !PT ;  /* 0x000000c004347812 */ /* 0x000fe200078efcff */
[--C-:B------:R-:W-:Y:S02]  /*2b40*/  @!P1 IMAD.IADD R57, R57, 0x1, -R0.reuse ;  /* 0x0000000139399824 */ /* 0x100fe400078e0a00 */
[----:B------:R-:W-:Y:S01]  /*2b50*/  @!P4 IMAD.IADD R45, R45, 0x1, -R0 ;  /* 0x000000012d2dc824 */ /* 0x000fe200078e0a00 */
[----:B------:R-:W-:-:S02]  /*2b60*/  ISETP.GE.AND P4, PT, R50, RZ, PT ;  /* 0x000000ff3200720c */ /* 0x000fc40003f86270 */
[----:B------:R-:W-:Y:S01]  /*2b70*/  IABS R58, R52 ;  /* 0x00000034003a7213 */ /* 0x000fe20000000000 */
[----:B------:R-:W-:Y:S01]  /*2b80*/  IMAD.MOV.U32 R50, RZ, RZ, R45 ;  /* 0x000000ffff327224 */ /* 0x000fe200078e002d */
[----:B------:R-:W-:Y:S01]  /*2b90*/  ISETP.GT.U32.AND P1, PT, R0, R57, PT ;  /* 0x000000390000720c */ /* 0x000fe20003f24070 */
[----:B------:R-:W-:Y:S01]  /*2ba0*/  @!P5 IMAD.IADD R47, R47, 0x1, -R0 ;  /* 0x000000012f2fd824 */ /* 0x000fe200078e0a00 */
[----:B------:R-:W-:Y:S01]  /*2bb0*/  ISETP.GE.AND P5, PT, R52, RZ, PT ;  /* 0x000000ff3400720c */ /* 0x000fe20003fa6270 */
[----:B------:R-:W-:Y:S01]  /*2bc0*/  @!P0 IMAD.MOV R50, RZ, RZ, -R50 ;  /* 0x000000ffff328224 */ /* 0x000fe200078e0a32 */
[----:B------:R-:W-:Y:S01]  /*2bd0*/  ISETP.GT.U32.AND P0, PT, R0, R59, PT ;  /* 0x0000003b0000720c */ /* 0x000fe20003f04070 */
[----:B------:R-:W-:-:S04]  /*2be0*/  IMAD.HI.U32 R54, R5, R58, RZ ;  /* 0x0000003a05367227 */ /* 0x000fc800078e00ff */
[----:B------:R-:W-:-:S04]  /*2bf0*/  IMAD.HI.U32 R45, R5, R56, RZ ;  /* 0x00000038052d7227 */ /* 0x000fc800078e00ff */
[----:B------:R-:W-:Y:S02]  /*2c00*/  IMAD.MOV.U32 R52, RZ, RZ, R47 ;  /* 0x000000ffff347224 */ /* 0x000fe400078e002f */
[----:B------:R-:W-:Y:S02]  /*2c10*/  IMAD.MOV R47, RZ, RZ, -R54 ;  /* 0x000000ffff2f7224 */ /* 0x000fe400078e0a36 */
[----:B------:R-:W-:Y:S02]  /*2c20*/  IMAD.MOV R45, RZ, RZ, -R45 ;  /* 0x000000ffff2d7224 */ /* 0x000fe400078e0a2d */
[C---:B------:R-:W-:Y:S02]  /*2c30*/  IMAD R47, R0.reuse, R47, R58 ;  /* 0x0000002f002f7224 */ /* 0x040fe400078e023a */
[----:B------:R-:W-:Y:S02]  /*2c40*/  @!P1 IMAD.IADD R57, R57, 0x1, -R0 ;  /* 0x0000000139399824 */ /* 0x000fe400078e0a00 */
[----:B------:R-:W-:-:S02]  /*2c50*/  IMAD R45, R0, R45, R56 ;  /* 0x0000002d002d7224 */ /* 0x000fc400078e0238 */
[----:B------:R-:W-:Y:S01]  /*2c60*/  @!P3 IMAD.MOV R57, RZ, RZ, -R57 ;  /* 0x000000ffff39b224 */ /* 0x000fe200078e0a39 */
[C---:B------:R-:W-:Y:S01]  /*2c70*/  ISETP.GT.U32.AND P3, PT, R0.reuse, R47, PT ;  /* 0x0000002f0000720c */ /* 0x040fe20003f64070 */
[----:B------:R-:W-:Y:S01]  /*2c80*/  @!P0 IMAD.IADD R59, R59, 0x1, -R0 ;  /* 0x000000013b3b8824 */ /* 0x000fe200078e0a00 */
[----:B------:R-:W-:Y:S01]  /*2c90*/  ISETP.GT.U32.AND P1, PT, R0, R45, PT ;  /* 0x0000002d0000720c */ /* 0x000fe20003f24070 */
[----:B------:R-:W-:-:S03]  /*2ca0*/  IMAD.HI.U32 R54, R5, R61, RZ ;  /* 0x0000003d05367227 */ /* 0x000fc600078e00ff */
[----:B------:R-:W-:Y:S01]  /*2cb0*/  ISETP.GT.U32.AND P0, PT, R0, R59, PT ;  /* 0x0000003b0000720c */ /* 0x000fe20003f04070 */
[----:B------:R-:W-:-:S04]  /*2cc0*/  IMAD.HI.U32 R56, R5, R63, RZ ;  /* 0x0000003f05387227 */ /* 0x000fc800078e00ff */
[----:B------:R-:W-:Y:S02]  /*2cd0*/  IMAD.MOV R54, RZ, RZ, -R54 ;  /* 0x000000ffff367224 */ /* 0x000fe400078e0a36 */
[----:B------:R-:W-:Y:S02]  /*2ce0*/  @!P3 IMAD.IADD R47, R47, 0x1, -R0 ;  /* 0x000000012f2fb824 */ /* 0x000fe400078e0a00 */
[----:B------:R-:W-:Y:S02]  /*2cf0*/  IMAD.MOV R56, RZ, RZ, -R56 ;  /* 0x000000ffff387224 */ /* 0x000fe400078e0a38 */
[--C-:B------:R-:W-:Y:S01]  /*2d00*/  @!P1 IMAD.IADD R45, R45, 0x1, -R0.reuse ;  /* 0x000000012d2d9824 */ /* 0x100fe200078e0a00 */
[C---:B------:R-:W-:Y:S01]  /*2d10*/  ISETP.GT.U32.AND P3, PT, R0.reuse, R47, PT ;  /* 0x0000002f0000720c */ /* 0x040fe20003f64070 */
[C---:B------:R-:W-:Y:S02]  /*2d20*/  IMAD R61, R0.reuse, R54, R61 ;  /* 0x00000036003d7224 */ /* 0x040fe400078e023d */
[C---:B------:R-:W-:Y:S01]  /*2d30*/  IMAD R63, R0.reuse, R56, R63 ;  /* 0x00000038003f7224 */ /* 0x040fe200078e023f */
[C---:B------:R-:W-:Y:S01]  /*2d40*/  ISETP.GT.U32.AND P1, PT, R0.reuse, R45, PT ;  /* 0x0000002d0000720c */ /* 0x040fe20003f24070 */
[----:B------:R-:W-:Y:S01]  /*2d50*/  @!P0 IMAD.IADD R59, R59, 0x1, -R0 ;  /* 0x000000013b3b8824 */ /* 0x000fe200078e0a00 */
[----:B------:R-:W-:Y:S01]  /*2d60*/  ISETP.GT.U32.AND P0, PT, R0, R61, PT ;  /* 0x0000003d0000720c */ /* 0x000fe20003f04070 */
[----:B------:R-:W-:-:S04]  /*2d70*/  IMAD.HI.U32 R54, R5, R65, RZ ;  /* 0x0000004105367227 */ /* 0x000fc800078e00ff */
[----:B------:R-:W-:Y:S01]  /*2d80*/  @!P6 IMAD.MOV R59, RZ, RZ, -R59 ;  /* 0x000000ffff3be224 */ /* 0x000fe200078e0a3b */
[C---:B------:R-:W-:Y:S01]  /*2d90*/  ISETP.GT.U32.AND P6, PT, R0.reuse, R63, PT ;  /* 0x0000003f0000720c */ /* 0x040fe20003fc4070 */
[----:B------:R-:W-:Y:S02]  /*2da0*/  IMAD.MOV R54, RZ, RZ, -R54 ;  /* 0x000000ffff367224 */ /* 0x000fe400078e0a36 */
[--C-:B------:R-:W-:Y:S02]  /*2db0*/  @!P3 IMAD.IADD R47, R47, 0x1, -R0.reuse ;  /* 0x000000012f2fb824 */ /* 0x100fe400078e0a00 */
[----:B------:R-:W-:Y:S02]  /*2dc0*/  IMAD R65, R0, R54, R65 ;  /* 0x0000003600417224 */ /* 0x000fe400078e0241 */
[----:B------:R-:W-:Y:S01]  /*2dd0*/  @!P1 IMAD.IADD R45, R45, 0x1, -R0 ;  /* 0x000000012d2d9824 */ /* 0x000fe200078e0a00 */
[----:B------:R-:W-:Y:S01]  /*2de0*/  ISETP.GE.AND P1, PT, R66, RZ, PT ;  /* 0x000000ff4200720c */ /* 0x000fe20003f26270 */
[----:B------:R-:W-:Y:S01]  /*2df0*/  IMAD.HI.U32 R58, R5, R62, RZ ;  /* 0x0000003e053a7227 */ /* 0x000fe200078e00ff */
[----:B------:R-:W-:-:S03]  /*2e00*/  ISETP.GT.U32.AND P3, PT, R0, R65, PT ;  /* 0x000000410000720c */ /* 0x000fc60003f64070 */
[----:B------:R-:W-:Y:S02]  /*2e10*/  IMAD.MOV.U32 R54, RZ, RZ, R45 ;  /* 0x000000ffff367224 */ /* 0x000fe400078e002d */
[----:B------:R-:W-:Y:S01]  /*2e20*/  @!P6 IMAD.IADD R63, R63, 0x1, -R0 ;  /* 0x000000013f3fe824 */ /* 0x000fe200078e0a00 */
[----:B------:R-:W-:Y:S01]  /*2e30*/  ISETP.GE.AND P6, PT, R67, RZ, PT ;  /* 0x000000ff4300720c */ /* 0x000fe20003fc6270 */
[----:B------:R-:W-:Y:S02]  /*2e40*/  @!P4 IMAD.MOV R54, RZ, RZ, -R54 ;  /* 0x000000ffff36c224 */ /* 0x000fe400078e0a36 */
[----:B------:R-:W-:Y:S01]  /*2e50*/  IMAD.MOV R45, RZ, RZ, -R58 ;  /* 0x000000ffff2d7224 */ /* 0x000fe200078e0a3a */
[----:B------:R-:W-:Y:S01]  /*2e60*/  ISETP.GT.U32.AND P4, PT, R0, R63, PT ;  /* 0x0000003f0000720c */ /* 0x000fe20003f84070 */
[----:B------:R-:W-:Y:S01]  /*2e70*/  @!P2 IMAD.MOV R52, RZ, RZ, -R52 ;  /* 0x000000ffff34a224 */ /* 0x000fe200078e0a34 */
[----:B------:R-:W-:Y:S01]  /*2e80*/  ISETP.GE.AND P2, PT, R60, RZ, PT ;  /* 0x000000ff3c00720c */ /* 0x000fe20003f46270 */
[----:B------:R-:W-:Y:S01]  /*2e90*/  @!P3 IMAD.IADD R65, R65, 0x1, -R0 ;  /* 0x000000014141b824 */ /* 0x000fe200078e0a00 */
[----:B------:R-:W-:Y:S01]  /*2ea0*/  LOP3.LUT R58, R4, 0xd8, RZ, 0xfc, !PT ;  /* 0x000000d8043a7812 */ /* 0x000fe200078efcff */
[----:B------:R-:W-:Y:S01]  /*2eb0*/  IMAD R45, R0, R45, R62 ;  /* 0x0000002d002d7224 */ /* 0x000fe200078e023e */
[----:B------:R-:W-:Y:S01]  /*2ec0*/  LOP3.LUT R62, R4, 0xe0, RZ, 0xfc, !PT ;  /* 0x000000e0043e7812 */ /* 0x000fe200078efcff */
[----:B------:R-:W-:Y:S01]  /*2ed0*/  IMAD.HI.U32 R60, R5, R64, RZ ;  /* 0x00000040053c7227 */ /* 0x000fe200078e00ff */
[----:B------:R-:W-:-:S02]  /*2ee0*/  ISETP.GT.U32.AND P3, PT, R0, R65, PT ;  /* 0x000000410000720c */ /* 0x000fc40003f64070 */
[----:B------:R-:W-:Y:S01]  /*2ef0*/  IABS R67, R58 ;  /* 0x0000003a00437213 */ /* 0x000fe20000000000 */
[----:B------:R-:W-:Y:S01]  /*2f00*/  IMAD.MOV.U32 R56, RZ, RZ, R47 ;  /* 0x000000ffff387224 */ /* 0x000fe200078e002f */
[----:B------:R-:W-:Y:S01]  /*2f10*/  IABS R66, R62 ;  /* 0x0000003e00427213 */ /* 0x000fe20000000000 */
[----:B------:R-:W-:Y:S01]  /*2f20*/  @!P4 IMAD.IADD R63, R63, 0x1, -R0 ;  /* 0x000000013f3fc824 */ /* 0x000fe200078e0a00 */
[----:B------:R-:W-:Y:S01]  /*2f30*/  ISETP.GT.U32.AND P4, PT, R0, R45, PT ;  /* 0x0000002d0000720c */ /* 0x000fe20003f84070 */
[----:B------:R-:W-:Y:S01]  /*2f40*/  IMAD.MOV R47, RZ, RZ, -R60 ;  /* 0x000000ffff2f7224 */ /* 0x000fe200078e0a3c */
[----:B------:R-:W-:Y:S01]  /*2f50*/  LOP3.LUT R60, R4, 0xdc, RZ, 0xfc, !PT ;  /* 0x000000dc043c7812 */ /* 0x000fe200078efcff */
[----:B------:R-:W-:Y:S02]  /*2f60*/  @!P0 IMAD.IADD R61, R61, 0x1, -R0 ;  /* 0x000000013d3d8824 */ /* 0x000fe400078e0a00 */
[C---:B------:R-:W-:Y:S02]  /*2f70*/  IMAD R47, R0.reuse, R47, R64 ;  /* 0x0000002f002f7224 */ /* 0x040fe400078e0240 */
[----:B------:R-:W-:Y:S01]  /*2f80*/  @!P3 IMAD.IADD R65, R65, 0x1, -R0 ;  /* 0x000000014141b824 */ /* 0x000fe200078e0a00 */
[C---:B------:R-:W-:Y:S01]  /*2f90*/  ISETP.GT.U32.AND P0, PT, R0.reuse, R61, PT ;  /* 0x0000003d0000720c */ /* 0x040fe20003f04070 */
[----:B------:R-:W-:Y:S01]  /*2fa0*/  @!P5 IMAD.MOV R56, RZ, RZ, -R56 ;  /* 0x000000ffff38d224 */ /* 0x000fe200078e0a38 */
[----:B------:R-:W-:Y:S01]  /*2fb0*/  ISETP.GT.U32.AND P3, PT, R0, R47, PT ;  /* 0x0000002f0000720c */ /* 0x000fe20003f64070 */
[----:B------:R-:W-:Y:S01]  /*2fc0*/  @!P1 IMAD.MOV R63, RZ, RZ, -R63 ;  /* 0x000000ffff3f9224 */ /* 0x000fe200078e0a3f */
[----:B------:R-:W-:Y:S01]  /*2fd0*/  ISETP.GE.AND P5, PT, R68, RZ, PT ;  /* 0x000000ff4400720c */ /* 0x000fe20003fa6270 */
[----:B------:R-:W-:Y:S01]  /*2fe0*/  @!P4 IMAD.IADD R45, R45, 0x1, -R0 ;  /* 0x000000012d2dc824 */ /* 0x000fe200078e0a00 */
[----:B------:R-:W-:Y:S01]  /*2ff0*/  ISETP.GE.AND P1, PT, R60, RZ, PT ;  /* 0x000000ff3c00720c */ /* 0x000fe20003f26270 */
[----:B------:R-:W-:Y:S01]  /*3000*/  @!P6 IMAD.MOV R65, RZ, RZ, -R65 ;  /* 0x000000ffff41e224 */ /* 0x000fe200078e0a41 */
[----:B------:R-:W-:Y:S01]  /*3010*/  ISETP.GE.AND P6, PT, R62, RZ, PT ;  /* 0x000000ff3e00720c */ /* 0x000fe20003fc6270 */
[----:B------:R-:W-:Y:S01]  /*3020*/  IMAD.HI.U32 R62, R5, R66, RZ ;  /* 0x00000042053e7227 */ /* 0x000fe200078e00ff */
[----:B------:R-:W-:-:S02]  /*3030*/  ISETP.GT.U32.AND P4, PT, R0, R45, PT ;  /* 0x0000002d0000720c */ /* 0x000fc40003f84070 */
[----:B------:R-:W-:Y:S01]  /*3040*/  IABS R68, R70 ;  /* 0x0000004600447213 */ /* 0x000fe20000000000 */
[--C-:B------:R-:W-:Y:S01]  /*3050*/  @!P0 IMAD.IADD R61, R61, 0x1, -R0.reuse ;  /* 0x000000013d3d8824 */ /* 0x100fe200078e0a00 */
[----:B------:R-:W-:Y:S01]  /*3060*/  ISETP.GE.AND P0, PT, R69, RZ, PT ;  /* 0x000000ff4500720c */ /* 0x000fe20003f06270 */
[----:B------:R-:W-:Y:S01]  /*3070*/  @!P3 IMAD.IADD R47, R47, 0x1, -R0 ;  /* 0x000000012f2fb824 */ /* 0x000fe200078e0a00 */
[----:B------:R-:W-:Y:S01]  /*3080*/  IABS R69, R60 ;  /* 0x0000003c00457213 */ /* 0x000fe20000000000 */
[----:B------:R-:W-:Y:S01]  /*3090*/  @!P2 IMAD.MOV R61, RZ, RZ, -R61 ;  /* 0x000000ffff3da224 */ /* 0x000fe200078e0a3d */
[----:B------:R-:W-:Y:S01]  /*30a0*/  ISETP.GE.AND P2, PT, R58, RZ, PT ;  /* 0x000000ff3a00720c */ /* 0x000fe20003f46270 */
[----:B------:R-:W-:Y:S01]  /*30b0*/  IMAD.HI.U32 R58, R5, R67, RZ ;  /* 0x00000043053a7227 */ /* 0x000fe200078e00ff */
[----:B------:R-:W-:-:S03]  /*30c0*/  ISETP.GT.U32.AND P3, PT, R0, R47, PT ;  /* 0x0000002f0000720c */ /* 0x000fc60003f64070 */
[----:B------:R-:W-:-:S04]  /*30d0*/  IMAD.HI.U32 R60, R5, R69, RZ ;  /* 0x00000045053c7227 */ /* 0x000fc800078e00ff */
[----:B------:R-:W-:Y:S02]  /*30e0*/  IMAD.MOV R58, RZ, RZ, -R58 ;  /* 0x000000ffff3a7224 */ /* 0x000fe400078e0a3a */
[----:B------:R-:W-:Y:S01]  /*30f0*/  @!P4 IMAD.IADD R45, R45, 0x1, -R0 ;  /* 0x000000012d2dc824 */ /* 0x000fe200078e0a00 */
[----:B------:R-:W-:Y:S01]  /*3100*/  ISETP.GE.AND P4, PT, R70, RZ, PT ;  /* 0x000000ff4600720c */ /* 0x000fe20003f86270 */
[----:B------:R-:W-:Y:S01]  /*3110*/  IMAD.MOV R60, RZ, RZ, -R60 ;  /* 0x000000ffff3c7224 */ /* 0x000fe200078e0a3c */
[----:B------:R-:W-:Y:S01]  /*3120*/  LOP3.LUT R70, R4, 0xec, RZ, 0xfc, !PT ;  /* 0x000000ec04467812 */ /* 0x000fe200078efcff */
[C---:B------:R-:W-:Y:S02]  /*3130*/  IMAD R67, R0.reuse, R58, R67 ;  /* 0x0000003a00437224 */ /* 0x040fe400078e0243 */
[----:B------:R-:W-:Y:S02]  /*3140*/  IMAD.MOV.U32 R58, RZ, RZ, R45 ;  /* 0x000000ffff3a7224 */ /* 0x000fe400078e002d */
[----:B------:R-:W-:-:S02]  /*3150*/  IMAD R69, R0, R60, R69 ;  /* 0x0000003c00457224 */ /* 0x000fc400078e0245 */
[----:B------:R-:W-:Y:S01]  /*3160*/  @!P5 IMAD.MOV R58, RZ, RZ, -R58 ;  /* 0x000000ffff3ad224 */ /* 0x000fe200078e0a3a */
[C---:B------:R-:W-:Y:S01]  /*3170*/  ISETP.GT.U32.AND P5, PT, R0.reuse, R67, PT ;  /* 0x000000430000720c */ /* 0x040fe20003fa4070 */
[----:B------:R-:W-:Y:S02]  /*3180*/  IMAD.MOV R71, RZ, RZ, -R62 ;  /* 0x000000ffff477224 */ /* 0x000fe400078e0a3e */
[----:B------:R-:W-:Y:S01]  /*3190*/  @!P3 IMAD.IADD R47, R47, 0x1, -R0 ;  /* 0x000000012f2fb824 */ /* 0x000fe200078e0a00 */
[----:B------:R-:W-:Y:S01]  /*31a0*/  ISETP.GT.U32.AND P3, PT, R0, R69, PT ;  /* 0x000000450000720c */ /* 0x000fe20003f64070 */
[----:B------:R-:W-:-:S04]  /*31b0*/  IMAD.HI.U32 R64, R5, R68, RZ ;  /* 0x0000004405407227 */ /* 0x000fc800078e00ff */
[C---:B------:R-:W-:Y:S02]  /*31c0*/  IMAD R45, R0.reuse, R71, R66 ;  /* 0x00000047002d7224 */ /* 0x040fe400078e0242 */
[----:B------:R-:W-:Y:S02]  /*31d0*/  IMAD.MOV.U32 R60, RZ, RZ, R47 ;  /* 0x000000ffff3c7224 */ /* 0x000fe400078e002f */
[----:B------:R-:W-:Y:S02]  /*31e0*/  IMAD.MOV R73, RZ, RZ, -R64 ;  /* 0x000000ffff497224 */ /* 0x000fe400078e0a40 */
[----:B------:R-:W-:Y:S01]  /*31f0*/  @!P0 IMAD.MOV R60, RZ, RZ, -R60 ;  /* 0x000000ffff3c8224 */ /* 0x000fe200078e0a3c */
[C---:B------:R-:W-:Y:S01]  /*3200*/  ISETP.GT.U32.AND P0, PT, R0.reuse, R45, PT ;  /* 0x0000002d0000720c */ /* 0x040fe20003f04070 */
[----:B------:R-:W-:Y:S01]  /*3210*/  IMAD R71, R0, R73, R68 ;  /* 0x0000004900477224 */ /* 0x000fe200078e0244 */
[----:B------:R-:W-:Y:S01]  /*3220*/  LOP3.LUT R68, R4, 0xe8, RZ, 0xfc, !PT ;  /* 0x000000e804447812 */ /* 0x000fe200078efcff */
[--C-:B------:R-:W-:Y:S01]  /*3230*/  @!P5 IMAD.IADD R67, R67, 0x1, -R0.reuse ;  /* 0x000000014343d824 */ /* 0x100fe200078e0a00 */
[----:B------:R-:W-:Y:S01]  /*3240*/  IABS R73, R70 ;  /* 0x0000004600497213 */ /* 0x000fe20000000000 */
[----:B------:R-:W-:Y:S01]  /*3250*/  @!P3 IMAD.IADD R69, R69, 0x1, -R0 ;  /* 0x000000014545b824 */ /* 0x000fe200078e0a00 */
[----:B------:R-:W-:Y:S01]  /*3260*/  IABS R66, R68 ;  /* 0x0000004400427213 */ /* 0x000fe20000000000 */
[----:B------:R-:W-:Y:S01]  /*3270*/  IMAD.HI.U32 R64, R5, R75, RZ ;  /* 0x0000004b05407227 */ /* 0x000fe200078e00ff */
[----:B------:R-:W-:-:S02]  /*3280*/  ISETP.GT.U32.AND P5, PT, R0, R67, PT ;  /* 0x000000430000720c */ /* 0x000fc40003fa4070 */
[----:B------:R-:W-:Y:S01]  /*3290*/  ISETP.GT.U32.AND P3, PT, R0, R69, PT ;  /* 0x000000450000720c */ /* 0x000fe20003f64070 */
[----:B------:R-:W-:-:S04]  /*32a0*/  IMAD.HI.U32 R47, R5, R66, RZ ;  /* 0x00000042052f7227 */ /* 0x000fc800078e00ff */
[----:B------:R-:W-:Y:S02]  /*32b0*/  @!P0 IMAD.IADD R45, R45, 0x1, -R0 ;  /* 0x000000012d2d8824 */ /* 0x000fe400078e0a00 */
[----:B------:R-:W-:Y:S02]  /*32c0*/  IMAD.MOV R47, RZ, RZ, -R47 ;  /* 0x000000ffff2f7224 */ /* 0x000fe400078e0a2f */
[----:B------:R-:W-:Y:S01]  /*32d0*/  IMAD.HI.U32 R62, R5, R73, RZ ;  /* 0x00000049053e7227 */ /* 0x000fe200078e00ff */
[----:B------:R-:W-:-:S03]  /*32e0*/  ISETP.GT.U32.AND P0, PT, R0, R45, PT ;  /* 0x0000002d0000720c */ /* 0x000fc60003f04070 */
[C---:B------:R-:W-:Y:S01]  /*32f0*/  IMAD R47, R0.reuse, R47, R66 ;  /* 0x0000002f002f7224 */ /* 0x040fe200078e0242 */
[----:B------:R-:W-:Y:S01]  /*3300*/  IABS R66, R74 ;  /* 0x0000004a00427213 */ /* 0x000fe20000000000 */
[----:B------:R-:W-:Y:S01]  /*3310*/  @!P5 IMAD.IADD R67, R67, 0x1, -R0 ;  /* 0x000000014343d824 */ /* 0x000fe200078e0a00 */
[C---:B------:R-:W-:Y:S01]  /*3320*/  ISETP.GT.U32.AND P5, PT, R0.reuse, R71, PT ;  /* 0x000000470000720c */ /* 0x040fe20003fa4070 */
[----:B------:R-:W-:Y:S02]  /*3330*/  IMAD.MOV R62, RZ, RZ, -R62 ;  /* 0x000000ffff3e7224 */ /* 0x000fe400078e0a3e */
[----:B------:R-:W-:Y:S01]  /*3340*/  @!P3 IMAD.IADD R69, R69, 0x1, -R0 ;  /* 0x000000014545b824 */ /* 0x000fe200078e0a00 */
[C---:B------:R-:W-:Y:S01]  /*3350*/  ISETP.GT.U32.AND P3, PT, R0.reuse, R47, PT ;  /* 0x0000002f0000720c */ /* 0x040fe20003f64070 */
[----:B------:R-:W-:Y:S02]  /*3360*/  IMAD R73, R0, R62, R73 ;  /* 0x0000003e00497224 */ /* 0x000fe400078e0249 */
[----:B------:R-:W-:-:S02]  /*3370*/  IMAD.MOV R64, RZ, RZ, -R64 ;  /* 0x000000ffff407224 */ /* 0x000fc400078e0a40 */
[--C-:B------:R-:W-:Y:S01]  /*3380*/  @!P0 IMAD.IADD R45, R45, 0x1, -R0.reuse ;  /* 0x000000012d2d8824 */ /* 0x100fe200078e0a00 */
[C---:B------:R-:W-:Y:S01]  /*3390*/  ISETP.GT.U32.AND P0, PT, R0.reuse, R73, PT ;  /* 0x000000490000720c */ /* 0x040fe20003f04070 */
[----:B------:R-:W-:Y:S01]  /*33a0*/  IMAD R75, R0, R64, R75 ;  /* 0x00000040004b7224 */ /* 0x000fe200078e024b */
[----:B------:R-:W-:Y:S01]  /*33b0*/  LOP3.LUT R64, R4, 0xf8, RZ, 0xfc, !PT ;  /* 0x000000f804407812 */ /* 0x000fe200078efcff */
[--C-:B------:R-:W-:Y:S02]  /*33c0*/  @!P5 IMAD.IADD R71, R71, 0x1, -R0.reuse ;  /* 0x000000014747d824 */ /* 0x100fe400078e0a00 */
[----:B------:R-:W-:Y:S01]  /*33d0*/  IMAD.HI.U32 R62, R5, R66, RZ ;  /* 0x00000042053e7227 */ /* 0x000fe200078e00ff */
[----:B------:R-:W-:Y:S02]  /*33e0*/  IABS R4, R64 ;  /* 0x0000004000047213 */ /* 0x000fe40000000000 */
[C---:B------:R-:W-:Y:S01]  /*33f0*/  ISETP.GT.U32.AND P5, PT, R0.reuse, R71, PT ;  /* 0x000000470000720c */ /* 0x040fe20003fa4070 */
[----:B------:R-:W-:Y:S01]  /*3400*/  @!P3 IMAD.IADD R47, R47, 0x1, -R0 ;  /* 0x000000012f2fb824 */ /* 0x000fe200078e0a00 */
[----:B------:R-:W-:Y:S01]  /*3410*/  ISETP.GT.U32.AND P3, PT, R0, R75, PT ;  /* 0x0000004b0000720c */ /* 0x000fe20003f64070 */
[----:B------:R-:W-:Y:S01]  /*3420*/  IMAD.MOV R77, RZ, RZ, -R62 ;  /* 0x000000ffff4d7224 */ /* 0x000fe200078e0a3e */
[----:B------:R-:W-:Y:S01]  /*3430*/  IABS R62, R79 ;  /* 0x0000004f003e7213 */ /* 0x000fe20000000000 */
[----:B------:R-:W-:-:S02]  /*3440*/  @!P0 IMAD.IADD R73, R73, 0x1, -R0 ;  /* 0x0000000149498824 */ /* 0x000fc400078e0a00 */
[C---:B------:R-:W-:Y:S02]  /*3450*/  IMAD R9, R0.reuse, R77, R66 ;  /* 0x0000004d00097224 */ /* 0x040fe400078e0242 */
[----:B------:R-:W-:Y:S01]  /*3460*/  IMAD.MOV.U32 R77, RZ, RZ, R4 ;  /* 0x000000ffff4d7224 */ /* 0x000fe200078e0004 */
[----:B------:R-:W-:Y:S01]  /*3470*/  ISETP.GT.U32.AND P0, PT, R0, R73, PT ;  /* 0x000000490000720c */ /* 0x000fe20003f04070 */
[----:B------:R-:W-:-:S04]  /*3480*/  IMAD.HI.U32 R7, R7, R62, RZ ;  /* 0x0000003e07077227 */ /* 0x000fc800078e00ff */
[----:B------:R-:W-:-:S04]  /*3490*/  IMAD.HI.U32 R5, R5, R77, RZ ;  /* 0x0000004d05057227 */ /* 0x000fc800078e00ff */
[--C-:B------:R-:W-:Y:S02]  /*34a0*/  @!P3 IMAD.IADD R75, R75, 0x1, -R0.reuse ;  /* 0x000000014b4bb824 */ /* 0x100fe400078e0a00 */
[----:B------:R-:W-:Y:S01]  /*34b0*/  @!P5 IMAD.IADD R71, R71, 0x1, -R0 ;  /* 0x000000014747d824 */ /* 0x000fe200078e0a00 */
[C---:B------:R-:W-:Y:S01]  /*34c0*/  ISETP.GT.U32.AND P5, PT, R0.reuse, R9, PT ;  /* 0x000000090000720c */ /* 0x040fe20003fa4070 */
[----:B------:R-:W-:Y:S01]  /*34d0*/  IMAD.MOV R5, RZ, RZ, -R5 ;  /* 0x000000ffff057224 */ /* 0x000fe200078e0a05 */
[C---:B------:R-:W-:Y:S01]  /*34e0*/  ISETP.GT.U32.AND P3, PT, R0.reuse, R75, PT ;  /* 0x0000004b0000720c */ /* 0x040fe20003f64070 */
[----:B------:R-:W-:Y:S01]  /*34f0*/  @!P2 IMAD.MOV R67, RZ, RZ, -R67 ;  /* 0x000000ffff43a224 */ /* 0x000fe200078e0a43 */
[C---:B------:R-:W-:Y:S01]  /*3500*/  ISETP.GT.U32.AND P2, PT, R0.reuse, R47, PT ;  /* 0x0000002f0000720c */ /* 0x040fe20003f44070 */
[----:B------:R-:W-:Y:S02]  /*3510*/  IMAD R77, R0, R5, R77 ;  /* 0x00000005004d7224 */ /* 0x000fe400078e024d */
[----:B------:R-:W-:-:S02]  /*3520*/  IMAD.MOV R7, RZ, RZ, -R7 ;  /* 0x000000ffff077224 */ /* 0x000fc400078e0a07 */
[----:B------:R-:W-:Y:S01]  /*3530*/  @!P0 IMAD.IADD R73, R73, 0x1, -R0 ;  /* 0x0000000149498824 */ /* 0x000fe200078e0a00 */
[----:B------:R-:W-:Y:S01]  /*3540*/  ISETP.GT.U32.AND P0, PT, R0, R77, PT ;  /* 0x0000004d0000720c */ /* 0x000fe20003f04070 */
[----:B------:R-:W-:Y:S02]  /*3550*/  IMAD.MOV.U32 R4, RZ, RZ, R45 ;  /* 0x000000ffff047224 */ /* 0x000fe400078e002d */
[C---:B------:R-:W-:Y:S02]  /*3560*/  IMAD R45, R2.reuse, R7, R62 ;  /* 0x00000007022d7224 */ /* 0x040fe400078e023e */
[--C-:B------:R-:W-:Y:S02]  /*3570*/  @!P5 IMAD.IADD R9, R9, 0x1, -R0.reuse ;  /* 0x000000010909d824 */ /* 0x100fe400078e0a00 */
[--C-:B------:R-:W-:Y:S01]  /*3580*/  @!P3 IMAD.IADD R75, R75, 0x1, -R0.reuse ;  /* 0x000000014b4bb824 */ /* 0x100fe200078e0a00 */
[----:B------:R-:W-:Y:S01]  /*3590*/  ISETP.GT.U32.AND P3, PT, R2, R45, PT ;  /* 0x0000002d0200720c */ /* 0x000fe20003f64070 */
[----:B------:R-:W-:Y:S01]  /*35a0*/  @!P2 IMAD.IADD R47, R47, 0x1, -R0 ;  /* 0x000000012f2fa824 */ /* 0x000fe200078e0a00 */
[----:B------:R-:W-:Y:S01]  /*35b0*/  ISETP.GT.U32.AND P5, PT, R0, R9, PT ;  /* 0x000000090000720c */ /* 0x000fe20003fa4070 */
[----:B------:R-:W-:Y:S01]  /*35c0*/  @!P6 IMAD.MOV R4, RZ, RZ, -R4 ;  /* 0x000000ffff04e224 */ /* 0x000fe200078e0a04 */
[----:B------:R-:W-:Y:S01]  /*35d0*/  ISETP.GE.AND P2, PT, R70, RZ, PT ;  /* 0x000000ff4600720c */ /* 0x000fe20003f46270 */
[----:B------:R-:W-:Y:S01]  /*35e0*/  @!P0 IMAD.IADD R77, R77, 0x1, -R0 ;  /* 0x000000014d4d8824 */ /* 0x000fe200078e0a00 */
[----:B------:R-:W-:Y:S01]  /*35f0*/  ISETP.GE.AND P6, PT, R72, RZ, PT ;  /* 0x000000ff4800720c */ /* 0x000fe20003fc6270 */
[----:B------:R-:W-:-:S02]  /*3600*/  @!P4 IMAD.MOV R71, RZ, RZ, -R71 ;  /* 0x000000ffff47c224 */ /* 0x000fc400078e0a47 */
[----:B------:R-:W-:Y:S01]  /*3610*/  IMAD.MOV.U32 R5, RZ, RZ, c[0x0][0x180] ;  /* 0x00006000ff057624 */ /* 0x000fe200078e00ff */
[----:B------:R-:W-:Y:S01]  /*3620*/  ISETP.GT.U32.AND P4, PT, R0, R77, PT ;  /* 0x0000004d0000720c */ /* 0x000fe20003f84070 */
[----:B------:R-:W-:Y:S01]  /*3630*/  @!P1 IMAD.MOV R69, RZ, RZ, -R69 ;  /* 0x000000ffff459224 */ /* 0x000fe200078e0a45 */
[----:B------:R-:W-:Y:S01]  /*3640*/  ISETP.GE.AND P1, PT, R68, RZ, PT ;  /* 0x000000ff4400720c */ /* 0x000fe20003f26270 */
[----:B------:R-:W-:Y:S01]  /*3650*/  @!P3 IMAD.IADD R45, R45, 0x1, -R2 ;  /* 0x000000012d2db824 */ /* 0x000fe200078e0a02 */
[----:B------:R-:W-:Y:S01]  /*3660*/  IADD3 R7, R5, -0x1, RZ ;  /* 0xffffffff05077810 */ /* 0x000fe20007ffe0ff */
[--C-:B------:R-:W-:Y:S01]  /*3670*/  @!P5 IMAD.IADD R9, R9, 0x1, -R0.reuse ;  /* 0x000000010909d824 */ /* 0x100fe200078e0a00 */
[----:B------:R-:W-:Y:S01]  /*3680*/  ISETP.GE.AND P5, PT, R74, RZ, PT ;  /* 0x000000ff4a00720c */ /* 0x000fe20003fa6270 */
[----:B------:R-:W-:Y:S01]  /*3690*/  @!P2 IMAD.MOV R73, RZ, RZ, -R73 ;  /* 0x000000ffff49a224 */ /* 0x000fe200078e0a49 */
[----:B------:R-:W-:Y:S01]  /*36a0*/  ISETP.GE.AND P2, PT, R64, RZ, PT ;  /* 0x000000ff4000720c */ /* 0x000fe20003f46270 */
[----:B------:R-:W-:Y:S01]  /*36b0*/  @!P6 IMAD.MOV R75, RZ, RZ, -R75 ;  /* 0x000000ffff4be224 */ /* 0x000fe200078e0a4b */
[----:B------:R-:W-:Y:S01]  /*36c0*/  ISETP.GT.U32.AND P6, PT, R2, R45, PT ;  /* 0x0000002d0200720c */ /* 0x000fe20003fc4070 */
[----:B------:R-:W-:Y:S01]  /*36d0*/  IMAD.MOV.U32 R62, RZ, RZ, R47 ;  /* 0x000000ffff3e7224 */ /* 0x000fe200078e002f */
[----:B------:R-:W-:Y:S01]  /*36e0*/  ISETP.GE.U32.AND P0, PT, R7, 0x7fffffe0, PT ;  /* 0x7fffffe00700780c */ /* 0x000fe20003f06070 */
[----:B------:R-:W-:Y:S01]  /*36f0*/  @!P4 IMAD.IADD R77, R77, 0x1, -R0 ;  /* 0x000000014d4dc824 */ /* 0x000fe200078e0a00 */
[C---:B------:R-:W-:Y:S01]  /*3700*/  IADD3 R47, R5.reuse, -0xd, RZ ;  /* 0xfffffff3052f7810 */ /* 0x040fe20007ffe0ff */
[----:B------:R-:W-:Y:S01]  /*3710*/  IMAD.MOV.U32 R0, RZ, RZ, R9 ;  /* 0x000000ffff007224 */ /* 0x000fe200078e0009 */
[----:B------:R-:W-:Y:S01]  /*3720*/  IADD3 R7, R5, -0x9, RZ ;  /* 0xfffffff705077810 */ /* 0x000fe20007ffe0ff */
[----:B------:R-:W-:Y:S01]  /*3730*/  @!P1 IMAD.MOV R62, RZ, RZ, -R62 ;  /* 0x000000ffff3e9224 */ /* 0x000fe200078e0a3e */
[----:B------:R-:W-:Y:S01]  /*3740*/  ISETP.GE.U32.AND P4, PT, R47, 0x7fffffd4, PT ;  /* 0x7fffffd42f00780c */ /* 0x000fe20003f86070 */
[----:B------:R-:W-:Y:S01]  /*3750*/  @!P5 IMAD.MOV R0, RZ, RZ, -R0 ;  /* 0x000000ffff00d224 */ /* 0x000fe200078e0a00 */
[----:B------:R-:W-:Y:S01]  /*3760*/  IADD3 R66, R5, -0x5, RZ ;  /* 0xfffffffb05427810 */ /* 0x000fe20007ffe0ff */
[----:B------:R-:W-:Y:S01]  /*3770*/  @!P2 IMAD.MOV R77, RZ, RZ, -R77 ;  /* 0x000000ffff4da224 */ /* 0x000fe200078e0a4d */
[----:B------:R-:W-:Y:S01]  /*3780*/  ISETP.GE.U32.AND P3, PT, R7, 0x7fffffd8, PT ;  /* 0x7fffffd80700780c */ /* 0x000fe20003f66070 */
[----:B------:R-:W-:Y:S01]  /*3790*/  @!P6 IMAD.IADD R45, R45, 0x1, -R2 ;  /* 0x000000012d2de824 */ /* 0x000fe200078e0a02 */
[----:B------:R-:W-:-:S02]  /*37a0*/  ISETP.NE.AND P5, PT, RZ, c[0x0][0x17c], PT ;  /* 0x00005f00ff007a0c */ /* 0x000fc40003fa5270 */
[----:B------:R-:W-:Y:S01]  /*37b0*/  LOP3.LUT R47, RZ, c[0x0][0x17c], RZ, 0x33, !PT ;  /* 0x00005f00ff2f7a12 */ /* 0x000fe200078e33ff */
[----:B------:R-:W-:Y:S01]  /*37c0*/  IMAD.MOV.U32 R2, RZ, RZ, R45 ;  /* 0x000000ffff027224 */ /* 0x000fe200078e002d */
[----:B------:R-:W-:Y:S02]  /*37d0*/  IADD3 R7, R5, -0x11, RZ ;  /* 0xffffffef05077810 */ /* 0x000fe40007ffe0ff */
[----:B------:R-:W-:Y:S02]  /*37e0*/  ISETP.GE.AND P6, PT, R79, RZ, PT ;  /* 0x000000ff4f00720c */ /* 0x000fe40003fc6270 */
[----:B------:R-:W-:Y:S02]  /*37f0*/  ISETP.GE.U32.AND P1, PT, R66, 0x7fffffdc, PT ;  /* 0x7fffffdc4200780c */ /* 0x000fe40003f26070 */
[----:B------:R-:W-:Y:S02]  /*3800*/  SEL R70, R47, R11, !P5 ;  /* 0x0000000b2f467207 */ /* 0x000fe40006800000 */
[----:B------:R-:W-:-:S02]  /*3810*/  ISETP.GE.U32.AND P2, PT, R7, 0x7fffffd0, PT ;  /* 0x7fffffd00700780c */ /* 0x000fc40003f46070 */
[C---:B------:R-:W-:Y:S02]  /*3820*/  SEL R64, R47.reuse, R6, !P5 ;  /* 0x000000062f407207 */ /* 0x040fe40006800000 */
[C---:B------:R-:W-:Y:S02]  /*3830*/  SEL R66, R47.reuse, R8, !P5 ;  /* 0x000000082f427207 */ /* 0x040fe40006800000 */
[C---:B------:R-:W-:Y:S01]  /*3840*/  SEL R68, R47.reuse, R10, !P5 ;  /* 0x0000000a2f447207 */ /* 0x040fe20006800000 */
[----:B------:R-:W-:Y:S01]  /*3850*/  @!P6 IMAD.MOV R2, RZ, RZ, -R2 ;  /* 0x000000ffff02e224 */ /* 0x000fe200078e0a02 */
[C---:B------:R-:W-:Y:S02]  /*3860*/  SEL R74, R47.reuse, R20, !P5 ;  /* 0x000000142f4a7207 */ /* 0x040fe40006800000 */
[C---:B------:R-:W-:Y:S01]  /*3870*/  SEL R76, R47.reuse, R21, !P5 ;  /* 0x000000152f4c7207 */ /* 0x040fe20006800000 */
[----:B------:R-:W-:Y:S01]  /*3880*/  IMAD R45, R68, c[0x0][0x190], RZ ;  /* 0x00006400442d7a24 */ /* 0x000fe200078e02ff */
[----:B------:R-:W-:-:S02]  /*3890*/  SEL R78, R47, R22, !P5 ;  /* 0x000000162f4e7207 */ /* 0x000fc40006800000 */
[C---:B------:R-:W-:Y:S02]  /*38a0*/  SEL R252, R47.reuse, R28, !P5 ;  /* 0x0000001c2ffc7207 */ /* 0x040fe40006800000 */
[C---:B------:R-:W-:Y:S02]  /*38b0*/  SEL R250, R47.reuse, R29, !P5 ;  /* 0x0000001d2ffa7207 */ /* 0x040fe40006800000 */
[C---:B------:R-:W-:Y:S01]  /*38c0*/  SEL R249, R47.reuse, R30, !P5 ;  /* 0x0000001e2ff97207 */ /* 0x040fe20006800000 */
[----:B------:R-:W-:Y:S01]  /*38d0*/  IMAD R252, R252, c[0x0][0x190], RZ ;  /* 0x00006400fcfc7a24 */ /* 0x000fe200078e02ff */
[C---:B------:R-:W-:Y:S01]  /*38e0*/  SEL R248, R47.reuse, R31, !P5 ;  /* 0x0000001f2ff87207 */ /* 0x040fe20006800000 */
[----:B------:R-:W-:Y:S01]  /*38f0*/  IMAD R250, R250, c[0x0][0x190], RZ ;  /* 0x00006400fafa7a24 */ /* 0x000fe200078e02ff */
[----:B------:R-:W-:Y:S01]  /*3900*/  SEL R247, R47, R32, !P5 ;  /* 0x000000202ff77207 */ /* 0x000fe20006800000 */
        /* <DEDUP_REMOVED lines=9> */
[----:B------:R-:W-:-:S02]  /*39a0*/  SEL R14, R47, R14, !P5 ;  /* 0x0000000e2f0e7207 */ /* 0x000fc40006800000 */
[C---:B------:R-:W-:Y:S02]  /*39b0*/  SEL R15, R47.reuse, R15, !P5 ;  /* 0x0000000f2f0f7207 */ /* 0x040fe40006800000 */
[C---:B------:R-:W-:Y:S02]  /*39c0*/  SEL R16, R47.reuse, R16, !P5 ;  /* 0x000000102f107207 */ /* 0x040fe40006800000 */
[C---:B------:R-:W-:Y:S02]  /*39d0*/  SEL R17, R47.reuse, R17, !P5 ;  /* 0x000000112f117207 */ /* 0x040fe40006800000 */
[C---:B------:R-:W-:Y:S02]  /*39e0*/  SEL R18, R47.reuse, R18, !P5 ;  /* 0x000000122f127207 */ /* 0x040fe40006800000 */
[C---:B------:R-:W-:Y:S01]  /*39f0*/  SEL R72, R47.reuse, R19, !P5 ;  /* 0x000000132f487207 */ /* 0x040fe20006800000 */
[----:B------:R-:W-:Y:S01]  /*3a00*/  IMAD R19, R218, c[0x0][0x18c], RZ ;  /* 0x00006300da137a24 */ /* 0x000fe200078e02ff */
[C---:B------:R-:W-:Y:S01]  /*3a10*/  SEL R23, R47.reuse, R23, !P5 ;  /* 0x000000172f177207 */ /* 0x040fe20006800000 */
[----:B------:R-:W-:Y:S01]  /*3a20*/  IMAD R18, R18, c[0x0][0x190], RZ ;  /* 0x0000640012127a24 */ /* 0x000fe200078e02ff */
[----:B------:R-:W-:-:S02]  /*3a30*/  SEL R24, R47, R24, !P5 ;  /* 0x000000182f187207 */ /* 0x000fc40006800000 */
        /* <DEDUP_REMOVED lines=8> */
[C---:B------:R-:W-:Y:S01]  /*3ac0*/  SEL R244, R47.reuse, R35, !P5 ;  /* 0x000000232ff47207 */ /* 0x040fe20006800000 */
[----:B------:R-:W-:Y:S01]  /*3ad0*/  IMAD R35, R76, c[0x0][0x190], RZ ;  /* 0x000064004c237a24 */ /* 0x000fe200078e02ff */
        /* <DEDUP_REMOVED lines=65> */
[----:B------:R-:W-:Y:S01]  /*3ef0*/  IMAD.SHL.U32 R0, R19, 0x4, RZ ;  /* 0x0000000413007824 */ /* 0x000fe200078e00ff */
[----:B------:R-:W-:Y:S01]  /*3f00*/  SEL R4, R47, R77, !P5 ;  /* 0x0000004d2f047207 */ /* 0x000fe20006800000 */
[----:B------:R-:W-:Y:S01]  /*3f10*/  IMAD R29, R29, c[0x0][0x190], RZ ;  /* 0x000064001d1d7a24 */ /* 0x000fe200078e02ff */
[----:B------:R-:W-:Y:S01]  /*3f20*/  SEL R3, R47, R3, !P5 ;  /* 0x000000032f037207 */ /* 0x000fe20006800000 */
[----:B------:R-:W-:Y:S01]  /*3f30*/  IMAD R47, R64, c[0x0][0x190], RZ ;  /* 0x00006400402f7a24 */ /* 0x000fe200078e02ff */
[----:B------:R-:W-:Y:S01]  /*3f40*/  ISETP.NE.AND P5, PT, RZ, c[0x0][0x178], PT ;  /* 0x00005e00ff007a0c */ /* 0x000fe20003fa5270 */
[----:B------:R-:W-:Y:S01]  /*3f50*/  IMAD R28, R28, c[0x0][0x190], RZ ;  /* 0x000064001c1c7a24 */ /* 0x000fe200078e02ff */
[----:B------:R-:W-:Y:S01]  /*3f60*/  IADD3 R95, P6, R0, c[0x0][0x168], RZ ;  /* 0x00005a00005f7a10 */ /* 0x000fe20007fde0ff */
[----:B------:R-:W-:Y:S01]  /*3f70*/  IMAD R22, R22, c[0x0][0x190], RZ ;  /* 0x0000640016167a24 */ /* 0x000fe200078e02ff */
[----:B------:R-:W-:Y:S01]  /*3f80*/  STL [R1+0x7c], R47 ;  /* 0x00007c2f01007387 */ /* 0x000fe20000100800 */
[----:B------:R-:W-:Y:S01]  /*3f90*/  IMAD R21, R21, c[0x0][0x190], RZ ;  /* 0x0000640015157a24 */ /* 0x000fe200078e02ff */
[----:B------:R-:W-:Y:S01]  /*3fa0*/  LEA.HI.X.SX32 R19, R19, c[0x0][0x16c], 0x2, P6 ;  /* 0x00005b0013137a11 */ /* 0x000fe200030f16ff */
[----:B------:R-:W-:Y:S01]  /*3fb0*/  IMAD R20, R20, c[0x0][0x190], RZ ;  /* 0x0000640014147a24 */ /* 0x000fe200078e02ff */
[-C--:B------:R-:W-:Y:S01]  /*3fc0*/  LEA R92, P6, R46, R95.reuse, 0x2 ;  /* 0x0000005f2e5c7211 */ /* 0x080fe200078c10ff */
[----:B------:R-:W-:Y:S01]  /*3fd0*/  STL [R1+0x78], R46 ;  /* 0x0000782e01007387 */ /* 0x000fe20000100800 */
[----:B------:R-:W-:Y:S01]  /*3fe0*/  IMAD R10, R10, c[0x0][0x190], RZ ;  /* 0x000064000a0a7a24 */ /* 0x000fe200078e02ff */
[----:B------:R-:W-:Y:S01]  /*3ff0*/  IADD3 R216, R5, -0x19, RZ ;  /* 0xffffffe705d87810 */ /* 0x000fe20007ffe0ff */
[----:B------:R-:W-:Y:S01]  /*4000*/  IMAD R9, R9, c[0x0][0x190], RZ ;  /* 0x0000640009097a24 */ /* 0x000fe200078e02ff */
[----:B------:R-:W-:Y:S01]  /*4010*/  @!P5 LOP3.LUT R2, RZ, c[0x0][0x178], RZ, 0x33, !PT ;  /* 0x00005e00ff02da12 */ /* 0x000fe200078e33ff */
[----:B------:R-:W-:Y:S01]  /*4020*/  STL [R1+0x74], R45 ;  /* 0x0000742d01007387 */ /* 0x000fe20000100800 */
[C---:B------:R-:W-:Y:S01]  /*4030*/  LEA R14, P5, R47.reuse, R95, 0x2 ;  /* 0x0000005f2f0e7211 */ /* 0x040fe200078a10ff */
[----:B------:R-:W-:Y:S01]  /*4040*/  IMAD R8, R8, c[0x0][0x190], RZ ;  /* 0x0000640008087a24 */ /* 0x000fe200078e02ff */
[-C--:B------:R-:W-:Y:S01]  /*4050*/  LEA.HI.X.SX32 R93, R46, R19.reuse, 0x2, P6 ;  /* 0x000000132e5d7211 */ /* 0x080fe200030f16ff */
[----:B------:R-:W-:Y:S01]  /*4060*/  STL [R1+0x70], R44 ;  /* 0x0000702c01007387 */ /* 0x000fe20000100800 */
[----:B------:R-:W-:Y:S01]  /*4070*/  LEA.HI.X.SX32 R15, R47, R19, 0x2, P5 ;  /* 0x000000132f0f7211 */ /* 0x000fe200028f16ff */
[----:B------:R-:W-:Y:S01]  /*4080*/  IMAD R7, R7, c[0x0][0x190], RZ ;  /* 0x0000640007077a24 */ /* 0x000fe200078e02ff */
[CC--:B------:R-:W-:Y:S01]  /*4090*/  LEA R12, P5, R45.reuse, R95.reuse, 0x2 ;  /* 0x0000005f2d0c7211 */ /* 0x0c0fe200078a10ff */
[----:B------:R-:W-:Y:S01]  /*40a0*/  STL [R1+0x6c], R43 ;  /* 0x00006c2b01007387 */ /* 0x000fe20000100800 */
[----:B------:R-:W-:Y:S01]  /*40b0*/  LEA R90, P6, R44, R95, 0x2 ;  /* 0x0000005f2c5a7211 */ /* 0x000fe200078c10ff */
[----:B------:R-:W-:Y:S01]  /*40c0*/  IMAD R6, R6, c[0x0][0x190], RZ ;  /* 0x0000640006067a24 */ /* 0x000fe200078e02ff */
[----:B------:R-:W-:Y:S01]  /*40d0*/  LEA.HI.X.SX32 R13, R45, R19, 0x2, P5 ;  /* 0x000000132d0d7211 */ /* 0x000fe200028f16ff */
[----:B------:R-:W-:Y:S01]  /*40e0*/  STL [R1+0x68], R42 ;  /* 0x0000682a01007387 */ /* 0x000fe20000100800 */
[C---:B------:R-:W-:Y:S01]  /*40f0*/  LEA R16, P5, R43.reuse, R95, 0x2 ;  /* 0x0000005f2b107211 */ /* 0x040fe200078a10ff */
[----:B------:R-:W-:Y:S01]  /*4100*/  IMAD R4, R4, c[0x0][0x190], RZ ;  /* 0x0000640004047a24 */ /* 0x000fe200078e02ff */
[----:B------:R-:W-:Y:S01]  /*4110*/  LEA.HI.X.SX32 R91, R44, R19, 0x2, P6 ;  /* 0x000000132c5b7211 */ /* 0x000fe200030f16ff */
[----:B------:R-:W-:Y:S01]  /*4120*/  STL [R1+0x64], R41 ;  /* 0x0000642901007387 */ /* 0x000fe20000100800 */
[----:B------:R-:W-:Y:S01]  /*4130*/  LEA R88, P6, R42, R95, 0x2 ;  /* 0x0000005f2a587211 */ /* 0x000fe200078c10ff */
        /* <DEDUP_REMOVED lines=8> */
[----:B------:R-:W-:Y:S01]  /*41c0*/  IMAD.SHL.U32 R156, R2, 0x4, RZ ;  /* 0x00000004029c7824 */ /* 0x000fe200078e00ff */
[----:B------:R-:W-:Y:S01]  /*41d0*/  LEA.HI.X.SX32 R151, R41, R19, 0x2, P5 ;  /* 0x0000001329977211 */ /* 0x000fe200028f16ff */
[----:B------:R-:W-:Y:S01]  /*41e0*/  STL [R1+0x58], R38 ;  /* 0x0000582601007387 */ /* 0x000fe20000100800 */
[----:B------:R-:W-:-:S02]  /*41f0*/  LEA R148, P5, R39, R95, 0x2 ;  /* 0x0000005f27947211 */ /* 0x000fc400078a10ff */
[----:B------:R-:W-:Y:S01]  /*4200*/  LEA.HI.X.SX32 R87, R40, R19, 0x2, P6 ;  /* 0x0000001328577211 */ /* 0x000fe200030f16ff */
[----:B------:R-:W-:Y:S01]  /*4210*/  STL [R1+0x54], R18 ;  /* 0x0000541201007387 */ /* 0x000fe20000100800 */
[----:B------:R-:W-:Y:S02]  /*4220*/  LEA R84, P6, R38, R95, 0x2 ;  /* 0x0000005f26547211 */ /* 0x000fe400078c10ff */
[----:B------:R-:W-:Y:S01]  /*4230*/  LEA.HI.X.SX32 R149, R39, R19, 0x2, P5 ;  /* 0x0000001327957211 */ /* 0x000fe200028f16ff */
[----:B------:R-:W-:Y:S01]  /*4240*/  STL [R1+0x50], R37 ;  /* 0x0000502501007387 */ /* 0x000fe20000100800 */
[----:B------:R-:W-:Y:S02]  /*4250*/  LEA R146, P5, R18, R95, 0x2 ;  /* 0x0000005f12927211 */ /* 0x000fe400078a10ff */
[----:B------:R-:W-:Y:S01]  /*4260*/  LEA.HI.X.SX32 R85, R38, R19, 0x2, P6 ;  /* 0x0000001326557211 */ /* 0x000fe200030f16ff */
[----:B------:R-:W-:Y:S01]  /*4270*/  STL [R1+0x3c], R36 ;  /* 0x00003c2401007387 */ /* 0x000fe20000100800 */
[----:B------:R-:W-:-:S02]  /*4280*/  LEA R82, P6, R37, R95, 0x2 ;  /* 0x0000005f25527211 */ /* 0x000fc400078c10ff */
[----:B------:R-:W-:Y:S01]  /*4290*/  LEA.HI.X.SX32 R147, R18, R19, 0x2, P5 ;  /* 0x0000001312937211 */ /* 0x000fe200028f16ff */
[----:B------:R-:W-:Y:S01]  /*42a0*/  STL [R1+0x38], R35 ;  /* 0x0000382301007387 */ /* 0x000fe20000100800 */
[C---:B------:R-:W-:Y:S02]  /*42b0*/  LEA R144, P5, R36.reuse, R95, 0x2 ;  /* 0x0000005f24907211 */ /* 0x040fe400078a10ff */
[----:B------:R-:W-:Y:S01]  /*42c0*/  LEA.HI.X.SX32 R83, R37, R19, 0x2, P6 ;  /* 0x0000001325537211 */ /* 0x000fe200030f16ff */
[----:B------:R-:W-:Y:S01]  /*42d0*/  STL [R1+0x34], R34 ;  /* 0x0000342201007387 */ /* 0x000fe20000100800 */
[----:B------:R-:W-:Y:S02]  /*42e0*/  LEA R80, P6, R35, R95, 0x2 ;  /* 0x0000005f23507211 */ /* 0x000fe400078c10ff */
[----:B------:R-:W-:Y:S01]  /*42f0*/  LEA.HI.X.SX32 R145, R36, R19, 0x2, P5 ;  /* 0x0000001324917211 */ /* 0x000fe200028f16ff */
[----:B------:R2:W-:Y:S01]  /*4300*/  STL [R1+0x30], R23 ;  /* 0x0000301701007387 */ /* 0x0005e20000100800 */
[----:B------:R-:W-:-:S02]  /*4310*/  LEA R142, P5, R34, R95, 0x2 ;  /* 0x0000005f228e7211 */ /* 0x000fc400078a10ff */
[----:B------:R-:W-:Y:S01]  /*4320*/  LEA.HI.X.SX32 R81, R35, R19, 0x2, P6 ;  /* 0x0000001323517211 */ /* 0x000fe200030f16ff */
[----:B------:R3:W-:Y:S01]  /*4330*/  STL [R1+0x2c], R24 ;  /* 0x00002c1801007387 */ /* 0x0007e20000100800 */
[C---:B------:R-:W-:Y:S02]  /*4340*/  LEA R78, P6, R23.reuse, R95, 0x2 ;  /* 0x0000005f174e7211 */ /* 0x040fe400078c10ff */
[----:B------:R-:W-:Y:S01]  /*4350*/  LEA.HI.X.SX32 R143, R34, R19, 0x2, P5 ;  /* 0x00000013228f7211 */ /* 0x000fe200028f16ff */
[----:B------:R4:W-:Y:S01]  /*4360*/  STL [R1+0x28], R25 ;  /* 0x0000281901007387 */ /* 0x0009e20000100800 */
[C---:B------:R-:W-:Y:S02]  /*4370*/  LEA R140, P5, R24.reuse, R95, 0x2 ;  /* 0x0000005f188c7211 */ /* 0x040fe400078a10ff */
[----:B-1----:R-:W-:Y:S01]  /*4380*/  LEA.HI.X.SX32 R79, R23, R19, 0x2, P6 ;  /* 0x00000013174f7211 */ /* 0x002fe200030f16ff */
[----:B------:R1:W-:Y:S01]  /*4390*/  STL [R1+0x24], R26 ;  /* 0x0000241a01007387 */ /* 0x0003e20000100800 */
[----:B------:R-:W-:Y:S01]  /*43a0*/  LEA R76, P6, R25, R95, 0x2 ;  /* 0x0000005f194c7211 */ /* 0x000fe200078c10ff */
[----:B--2---:R-:W-:Y:S01]  /*43b0*/  IMAD R23, R33, c[0x0][0x190], RZ ;  /* 0x0000640021177a24 */ /* 0x004fe200078e02ff */
[----:B------:R-:W-:Y:S01]  /*43c0*/  LEA.HI.X.SX32 R141, R24, R19, 0x2, P5 ;  /* 0x00000013188d7211 */ /* 0x000fe200028f16ff */
[----:B------:R2:W-:Y:S01]  /*43d0*/  STL [R1+0x20], R27 ;  /* 0x0000201b01007387 */ /* 0x0005e20000100800 */
[----:B------:R-:W-:Y:S01]  /*43e0*/  LEA R138, P5, R26, R95, 0x2 ;  /* 0x0000005f1a8a7211 */ /* 0x000fe200078a10ff */
[----:B---3--:R-:W-:Y:S01]  /*43f0*/  IMAD R24, R32, c[0x0][0x190], RZ ;  /* 0x0000640020187a24 */ /* 0x008fe200078e02ff */
[----:B------:R-:W-:Y:S01]  /*4400*/  LEA.HI.X.SX32 R77, R25, R19, 0x2, P6 ;  /* 0x00000013194d7211 */ /* 0x000fe200030f16ff */
[----:B----4-:R-:W-:Y:S01]  /*4410*/  IMAD R25, R63, c[0x0][0x190], RZ ;  /* 0x000064003f197a24 */ /* 0x010fe200078e02ff */
[----:B------:R-:W-:Y:S01]  /*4420*/  LEA R74, P6, R27, R95, 0x2 ;  /* 0x0000005f1b4a7211 */ /* 0x000fe200078c10ff */
[----:B------:R3:W-:Y:S01]  /*4430*/  STL [R1+0xe0], R156 ;  /* 0x0000e09c01007387 */ /* 0x0007e20000100800 */
[----:B------:R-:W-:Y:S01]  /*4440*/  LEA.HI.X.SX32 R139, R26, R19, 0x2, P5 ;  /* 0x000000131a8b7211 */ /* 0x000fe200028f16ff */
[----:B-1----:R-:W-:Y:S01]  /*4450*/  IMAD R26, R61, c[0x0][0x190], RZ ;  /* 0x000064003d1a7a24 */ /* 0x002fe200078e02ff */
[----:B------:R-:W-:Y:S01]  /*4460*/  LEA R136, P5, R252, R95, 0x2 ;  /* 0x0000005ffc887211 */ /* 0x000fe200078a10ff */
[----:B------:R1:W-:Y:S01]  /*4470*/  STL [R1+0x150], RZ ;  /* 0x000150ff01007387 */ /* 0x0003e20000100800 */
[----:B------:R-:W-:Y:S01]  /*4480*/  LEA.HI.X.SX32 R75, R27, R19, 0x2, P6 ;  /* 0x000000131b4b7211 */ /* 0x000fe200030f16ff */
[----:B--2---:R-:W-:Y:S01]  /*4490*/  IMAD R27, R56, c[0x0][0x190], RZ ;  /* 0x00006400381b7a24 */ /* 0x004fe200078e02ff */
[----:B------:R-:W-:Y:S01]  /*44a0*/  LEA R72, P6, R250, R95, 0x2 ;  /* 0x0000005ffa487211 */ /* 0x000fe200078c10ff */
[----:B------:R1:W-:Y:S01]  /*44b0*/  STL [R1+0x154], RZ ;  /* 0x000154ff01007387 */ /* 0x0003e20000100800 */
[----:B------:R-:W-:-:S02]  /*44c0*/  LEA.HI.X.SX32 R137, R252, R19, 0x2, P5 ;  /* 0x00000013fc897211 */ /* 0x000fc400028f16ff */
[C---:B------:R-:W-:Y:S01]  /*44d0*/  LEA R134, P5, R249.reuse, R95, 0x2 ;  /* 0x0000005ff9867211 */ /* 0x040fe200078a10ff */
[----:B------:R1:W-:Y:S01]  /*44e0*/  STL [R1+0x158], RZ ;  /* 0x000158ff01007387 */ /* 0x0003e20000100800 */
[----:B------:R-:W-:Y:S02]  /*44f0*/  LEA.HI.X.SX32 R73, R250, R19, 0x2, P6 ;  /* 0x00000013fa497211 */ /* 0x000fe400030f16ff */
[C---:B------:R-:W-:Y:S01]  /*4500*/  LEA R70, P6, R248.reuse, R95, 0x2 ;  /* 0x0000005ff8467211 */ /* 0x040fe200078c10ff */
[----:B------:R1:W-:Y:S01]  /*4510*/  STL [R1+0x15c], RZ ;  /* 0x00015cff01007387 */ /* 0x0003e20000100800 */
[----:B------:R-:W-:Y:S02]  /*4520*/  LEA.HI.X.SX32 R135, R249, R19, 0x2, P5 ;  /* 0x00000013f9877211 */ /* 0x000fe400028f16ff */
        /* <DEDUP_REMOVED lines=111> */
[----:B------:R-:W-:Y:S01]  /*4c20*/  LEA R32, P6, R6, R95, 0x2 ;  /* 0x0000005f06207211 */ /* 0x000fe200078c10ff */
[----:B------:R1:W-:Y:S01]  /*4c30*/  STL [R1+0x214], RZ ;  /* 0x000214ff01007387 */ /* 0x0003e20000100800 */
[----:B------:R-:W-:Y:S02]  /*4c40*/  LEA.HI.X.SX32 R97, R7, R19, 0x2, P5 ;  /* 0x0000001307617211 */ /* 0x000fe400028f16ff */
[----:B------:R-:W-:Y:S01]  /*4c50*/  LEA R94, P5, R4, R95, 0x2 ;  /* 0x0000005f045e7211 */ /* 0x000fe200078a10ff */
[----:B------:R1:W-:Y:S01]  /*4c60*/  STL [R1+0x218], RZ ;  /* 0x000218ff01007387 */ /* 0x0003e20000100800 */
[----:B------:R-:W-:Y:S02]  /*4c70*/  LEA.HI.X.SX32 R33, R6, R19, 0x2, P6 ;  /* 0x0000001306217211 */ /* 0x000fe400030f16ff */
[----:B------:R-:W-:Y:S01]  /*4c80*/  LEA R18, P6, R3, R95, 0x2 ;  /* 0x0000005f03127211 */ /* 0x000fe200078c10ff */
[----:B------:R1:W-:Y:S01]  /*4c90*/  STL [R1+0x21c], RZ ;  /* 0x00021cff01007387 */ /* 0x0003e20000100800 */
[----:B------:R-:W-:-:S02]  /*4ca0*/  LEA.HI.X.SX32 R95, R4, R19, 0x2, P5 ;  /* 0x00000013045f7211 */ /* 0x000fc400028f16ff */
[----:B------:R-:W-:Y:S01]  /*4cb0*/  IADD3 R214, P5, R156, c[0x0][0x160], RZ ;  /* 0x000058009cd67a10 */ /* 0x000fe20007fbe0ff */
[----:B---3--:R-:W-:Y:S01]  /*4cc0*/  IMAD R156, R251, 0x5c, RZ ;  /* 0x0000005cfb9c7824 */ /* 0x008fe200078e02ff */
[----:B------:R-:W-:Y:S01]  /*4cd0*/  LEA.HI.X.SX32 R19, R3, R19, 0x2, P6 ;  /* 0x0000001303137211 */ /* 0x000fe200030f16ff */
[----:B------:R1:W-:Y:S01]  /*4ce0*/  STL [R1+0x200], RZ ;  /* 0x000200ff01007387 */ /* 0x0003e20000100800 */
[----:B------:R-:W-:Y:S02]  /*4cf0*/  LEA.HI.X.SX32 R215, R2, c[0x0][0x164], 0x2, P5 ;  /* 0x0000590002d77a11 */ /* 0x000fe400028f16ff */
[-C--:B------:R-:W-:Y:S01]  /*4d00*/  IADD3 R200, P5, R153, R214.reuse, RZ ;  /* 0x000000d699c87210 */ /* 0x080fe20007fbe0ff */
[----:B------:R1:W-:Y:S01]  /*4d10*/  STL [R1+0x204], RZ ;  /* 0x000204ff01007387 */ /* 0x0003e20000100800 */
[CC--:B------:R-:W-:Y:S02]  /*4d20*/  LEA R182, P6, R251.reuse, R214.reuse, 0x3 ;  /* 0x000000d6fbb67211 */ /* 0x0c0fe400078c18ff */
[----:B------:R-:W-:Y:S01]  /*4d30*/  LEA.HI.X.SX32 R201, R251, R215, 0x2, P5 ;  /* 0x000000d7fbc97211 */ /* 0x000fe200028f16ff */
[----:B------:R2:W-:Y:S01]  /*4d40*/  LDGSTS.E [R229+0x10000], [R214.64], !P0 ;  /* 0x10000000d6e57fae */ /* 0x0005e2000c121844 */
[----:B------:R-:W-:-:S02]  /*4d50*/  IADD3 R166, P5, R177, R214, RZ ;  /* 0x000000d6b1a67210 */ /* 0x000fc40007fbe0ff */
[-C--:B------:R-:W-:Y:S01]  /*4d60*/  LEA.HI.X.SX32 R183, R178, R215.reuse, 0x2, P6 ;  /* 0x000000d7b2b77211 */ /* 0x080fe200030f16ff */
[----:B------:R1:W-:Y:S01]  /*4d70*/  STL [R1+0x208], RZ ;  /* 0x000208ff01007387 */ /* 0x0003e20000100800 */
[-C--:B------:R-:W-:Y:S02]  /*4d80*/  LEA R212, P6, R251, R214.reuse, 0x4 ;  /* 0x000000d6fbd47211 */ /* 0x080fe400078c20ff */
[-C--:B------:R-:W-:Y:S01]  /*4d90*/  LEA.HI.X.SX32 R167, R163, R215.reuse, 0x2, P5 ;  /* 0x000000d7a3a77211 */ /* 0x080fe200028f16ff */
[----:B------:R1:W-:Y:S01]  /*4da0*/  STL [R1+0x20c], RZ ;  /* 0x00020cff01007387 */ /* 0x0003e20000100800 */
[-C--:B------:R-:W-:Y:S02]  /*4db0*/  IADD3 R196, P5, R170, R214.reuse, RZ ;  /* 0x000000d6aac47210 */ /* 0x080fe40007fbe0ff */
[-C--:B------:R-:W-:Y:S01]  /*4dc0*/  LEA.HI.X.SX32 R213, R153, R215.reuse, 0x2, P6 ;  /* 0x000000d799d57211 */ /* 0x080fe200030f16ff */
[----:B------:R-:W-:Y:S01]  /*4dd0*/  IMAD R153, R251, 0x1a, RZ ;  /* 0x0000001afb997824 */ /* 0x000fe200078e02ff */
[----:B------:R-:W-:Y:S01]  /*4de0*/  IADD3 R178, P6, R152, R214, RZ ;  /* 0x000000d698b27210 */ /* 0x000fe20007fde0ff */
[----:B------:R1:W-:Y:S01]  /*4df0*/  STL [R1+0x1f0], RZ ;  /* 0x0001f0ff01007387 */ /* 0x0003e20000100800 */
[----:B------:R-:W-:-:S02]  /*4e00*/  LEA.HI.X.SX32 R197, R162, R215, 0x2, P5 ;  /* 0x000000d7a2c57211 */ /* 0x000fc400028f16ff */
[-C--:B------:R-:W-:Y:S01]  /*4e10*/  IADD3 R162, P5, R171, R214.reuse, RZ ;  /* 0x000000d6aba27210 */ /* 0x080fe20007fbe0ff */
[----:B------:R3:W-:Y:S01]  /*4e20*/  LDGSTS.E [R229+0x10800], [R212.64], !P1 ;  /* 0x10800000d4e57fae */ /* 0x0007e2000c921844 */
[-C--:B------:R-:W-:Y:S01]  /*4e30*/  LEA.HI.X.SX32 R179, R168, R215.reuse, 0x2, P6 ;  /* 0x000000d7a8b37211 */ /* 0x080fe200030f16ff */
[C---:B------:R-:W-:Y:S01]  /*4e40*/  IMAD R168, R251.reuse, 0x68, RZ ;  /* 0x00000068fba87824 */ /* 0x040fe200078e02ff */
[-C--:B------:R-:W-:Y:S01]  /*4e50*/  LEA R208, P6, R251, R214.reuse, 0x5 ;  /* 0x000000d6fbd07211 */ /* 0x080fe200078c28ff */
[----:B------:R1:W-:Y:S01]  /*4e60*/  STL [R1+0x1f4], RZ ;  /* 0x0001f4ff01007387 */ /* 0x0003e20000100800 */
[-C--:B------:R-:W-:Y:S01]  /*4e70*/  LEA.HI.X.SX32 R163, R185, R215.reuse, 0x2, P5 ;  /* 0x000000d7b9a37211 */ /* 0x080fe200028f16ff */
[----:B------:R-:W-:Y:S01]  /*4e80*/  IMAD R185, R251, 0x1b, RZ ;  /* 0x0000001bfbb97824 */ /* 0x000fe200078e02ff */
[----:B------:R-:W-:Y:S01]  /*4e90*/  IADD3 R194, P5, R194, R214, RZ ;  /* 0x000000d6c2c27210 */ /* 0x000fe20007fbe0ff */
[----:B------:R1:W-:Y:S01]  /*4ea0*/  STL [R1+0x1f8], RZ ;  /* 0x0001f8ff01007387 */ /* 0x0003e20000100800 */
[----:B------:R-:W-:-:S02]  /*4eb0*/  LEA.HI.X.SX32 R209, R181, R215, 0x2, P6 ;  /* 0x000000d7b5d17211 */ /* 0x000fc400030f16ff */
[-C--:B------:R-:W-:Y:S01]  /*4ec0*/  IADD3 R180, P6, R180, R214.reuse, RZ ;  /* 0x000000d6b4b47210 */ /* 0x080fe20007fde0ff */
[----:B------:R1:W-:Y:S01]  /*4ed0*/  STL [R1+0x1fc], RZ ;  /* 0x0001fcff01007387 */ /* 0x0003e20000100800 */
[-C--:B------:R-:W-:Y:S02]  /*4ee0*/  LEA.HI.X.SX32 R195, R155, R215.reuse, 0x2, P5 ;  /* 0x000000d79bc37211 */ /* 0x080fe400028f16ff */
[-C--:B------:R-:W-:Y:S01]  /*4ef0*/  IADD3 R154, P5, R154, R214.reuse, RZ ;  /* 0x000000d69a9a7210 */ /* 0x080fe20007fbe0ff */
[----:B------:R4:W-:Y:S01]  /*4f00*/  LDGSTS.E [R229+0x11000], [R208.64], !P3 ;  /* 0x11000000d0e57fae */ /* 0x0009e2000d921844 */
        /* <DEDUP_REMOVED lines=9> */
[----:B------:R1:W-:Y:S01]  /*4fa0*/  STL [R1+0x1e8], RZ ;  /* 0x0001e8ff01007387 */ /* 0x0003e20000100800 */
[-C--:B------:R-:W-:Y:S02]  /*4fb0*/  LEA.HI.X.SX32 R193, R165, R215.reuse, 0x2, P5 ;  /* 0x000000d7a5c17211 */ /* 0x080fe400028f16ff */
[----:B------:R-:W-:Y:S01]  /*4fc0*/  IADD3 R164, P5, R164, R214, RZ ;  /* 0x000000d6a4a47210 */ /* 0x000fe20007fbe0ff */
[----:B------:R5:W-:Y:S01]  /*4fd0*/  LDGSTS.E [R229+0x11800], [R210.64], !P4 ;  /* 0x11800000d2e57fae */ /* 0x000be2000e121844 */
[----:B------:R-:W-:-:S02]  /*4fe0*/  LEA.HI.X.SX32 R177, R189, R215, 0x2, P6 ;  /* 0x000000d7bdb17211 */ /* 0x000fc400030f16ff */
[CC--:B------:R-:W-:Y:S01]  /*4ff0*/  LEA R206, P6, R251.reuse, R214.reuse, 0x6 ;  /* 0x000000d6fbce7211 */ /* 0x0c0fe200078c30ff */
[----:B------:R1:W-:Y:S01]  /*5000*/  STL [R1+0x1ec], RZ ;  /* 0x0001ecff01007387 */ /* 0x0003e20000100800 */
[-C--:B------:R-:W-:Y:S01]  /*5010*/  LEA.HI.X.SX32 R165, R184, R215.reuse, 0x2, P5 ;  /* 0x000000d7b8a57211 */ /* 0x080fe200028f16ff */
[----:B------:R-:W-:Y:S01]  /*5020*/  IMAD R184, R251, 0x74, RZ ;  /* 0x00000074fbb87824 */ /* 0x000fe200078e02ff */
[-C--:B------:R-:W-:Y:S01]  /*5030*/  IADD3 R188, P5, R188, R214.reuse, RZ ;  /* 0x000000d6bcbc7210 */ /* 0x080fe20007fbe0ff */
[----:B------:R1:W-:Y:S01]  /*5040*/  STL [R1+0x1d0], RZ ;  /* 0x0001d0ff01007387 */ /* 0x0003e20000100800 */
[-C--:B------:R-:W-:Y:S02]  /*5050*/  LEA.HI.X.SX32 R207, R175, R215.reuse, 0x2, P6 ;  /* 0x000000d7afcf7211 */ /* 0x080fe400030f16ff */
[----:B------:R-:W-:Y:S01]  /*5060*/  IADD3 R174, P6, R174, R214, RZ ;  /* 0x000000d6aeae7210 */ /* 0x000fe20007fde0ff */
[----:B------:R1:W-:Y:S01]  /*5070*/  STL [R1+0x1d4], RZ ;  /* 0x0001d4ff01007387 */ /* 0x0003e20000100800 */
[----:B------:R-:W-:-:S02]  /*5080*/  LEA.HI.X.SX32 R189, R159, R215, 0x2, P5 ;  /* 0x000000d79fbd7211 */ /* 0x000fc400028f16ff */
[-C--:B------:R-:W-:Y:S01]  /*5090*/  IADD3 R158, P5, R158, R214.reuse, RZ ;  /* 0x000000d69e9e7210 */ /* 0x080fe20007fbe0ff */
[----:B------:R1:W-:Y:S01]  /*50a0*/  LDGSTS.E [R229+0x12000], [R206.64], !P2 ;  /* 0x12000000cee57fae */ /* 0x0003e2000d121844 */
[-C--:B------:R-:W-:Y:S02]  /*50b0*/  LEA.HI.X.SX32 R175, R191, R215.reuse, 0x2, P6 ;  /* 0x000000d7bfaf7211 */ /* 0x080fe400030f16ff */
[-C--:B------:R-:W-:Y:S01]  /*50c0*/  IADD3 R204, P6, R204, R214.reuse, RZ ;  /* 0x000000d6cccc7210 */ /* 0x080fe20007fde0ff */
[----:B------:R1:W-:Y:S01]  /*50d0*/  STL [R1+0x1d8], RZ ;  /* 0x0001d8ff01007387 */ /* 0x0003e20000100800 */
[-C--:B------:R-:W-:Y:S02]  /*50e0*/  LEA.HI.X.SX32 R159, R173, R215.reuse, 0x2, P5 ;  /* 0x000000d7ad9f7211 */ /* 0x080fe400028f16ff */
[-C--:B------:R-:W-:Y:S01]  /*50f0*/  IADD3 R190, P5, R190, R214.reuse, RZ ;  /* 0x000000d6bebe7210 */ /* 0x080fe20007fbe0ff */
        /* <DEDUP_REMOVED lines=26> */
[----:B------:R1:W-:Y:S01]  /*52a0*/  STL [R1+0xbc], RZ ;  /* 0x0000bcff01007387 */ /* 0x0003e20000100800 */
[----:B------:R-:W-:-:S02]  /*52b0*/  LEA.HI.X.SX32 R199, R171, R215, 0x2, P6 ;  /* 0x000000d7abc77211 */ /* 0x000fc400030f16ff */
[-C--:B------:R-:W-:Y:S01]  /*52c0*/  IADD3 R170, P6, R170, R214.reuse, RZ ;  /* 0x000000d6aaaa7210 */ /* 0x080fe20007fde0ff */
[----:B------:R1:W-:Y:S01]  /*52d0*/  STL [R1+0xa0], RZ ;  /* 0x0000a0ff01007387 */ /* 0x0003e20000100800 */
[----:B------:R-:W-:Y:S02]  /*52e0*/  IADD3 R153, R5, -0x15, RZ ;  /* 0xffffffeb05997810 */ /* 0x000fe40007ffe0ff */
[-C--:B------:R-:W-:Y:S01]  /*52f0*/  LEA.HI.X.SX32 R185, R222, R215.reuse, 0x2, P5 ;  /* 0x000000d7deb97211 */ /* 0x080fe200028f16ff */
[----:B------:R-:W-:Y:S01]  /*5300*/  IMAD.SHL.U32 R222, R251, 0x20, RZ ;  /* 0x00000020fbde7824 */ /* 0x000fe200078e00ff */
[----:B------:R-:W-:Y:S01]  /*5310*/  IADD3 R152, P5, R152, R214, RZ ;  /* 0x000000d698987210 */ /* 0x000fe20007fbe0ff */
[----:B------:R1:W-:Y:S01]  /*5320*/  STL [R1+0xa4], RZ ;  /* 0x0000a4ff01007387 */ /* 0x0003e20000100800 */
[-C--:B------:R-:W-:Y:S01]  /*5330*/  LEA.HI.X.SX32 R171, R221, R215.reuse, 0x2, P6 ;  /* 0x000000d7ddab7211 */ /* 0x080fe200030f16ff */
[C---:B---3--:R-:W-:Y:S01]  /*5340*/  IMAD.WIDE R212, R222.reuse, 0x4, R212 ;  /* 0x00000004ded47825 */ /* 0x048fe200078e02d4 */
[----:B------:R-:W-:Y:S01]  /*5350*/  ISETP.GE.U32.AND P6, PT, R153, 0x7fffffcc, PT ;  /* 0x7fffffcc9900780c */ /* 0x000fe20003fc6070 */
[----:B------:R3:W-:Y:S01]  /*5360*/  STL [R1+0xa8], RZ ;  /* 0x0000a8ff01007387 */ /* 0x0007e20000100800 */
[----:B------:R-:W-:Y:S01]  /*5370*/  LEA.HI.X.SX32 R153, R217, R215, 0x2, P5 ;  /* 0x000000d7d9997211 */ /* 0x000fe200028f16ff */
[----:B--2---:R-:W-:Y:S01]  /*5380*/  IMAD.WIDE R214, R222, 0x4, R214 ;  /* 0x00000004ded67825 */ /* 0x004fe200078e02d6 */
[----:B------:R-:W-:Y:S01]  /*5390*/  ISETP.GE.U32.AND P5, PT, R216, 0x7fffffc8, PT ;  /* 0x7fffffc8d800780c */ /* 0x000fe20003fa6070 */
[----:B------:R3:W-:Y:S01]  /*53a0*/  STL [R1+0xac], RZ ;  /* 0x0000acff01007387 */ /* 0x0007e20000100800 */
[C---:B------:R-:W-:Y:S01]  /*53b0*/  IADD3 R216, R5.reuse, -0x1d, RZ ;  /* 0xffffffe305d87810 */ /* 0x040fe20007ffe0ff */
[----:B----4-:R-:W-:Y:S01]  /*53c0*/  IMAD.WIDE R208, R222, 0x4, R208 ;  /* 0x00000004ded07825 */ /* 0x010fe200078e02d0 */
[----:B------:R-:W-:Y:S01]  /*53d0*/  IADD3 R217, R5, -0x2, RZ ;  /* 0xfffffffe05d97810 */ /* 0x000fe20007ffe0ff */
[----:B------:R3:W-:Y:S01]  /*53e0*/  STL [R1+0x90], RZ ;  /* 0x000090ff01007387 */ /* 0x0007e20000100800 */
[----:B------:R-:W-:Y:S01]  /*53f0*/  ISETP.GE.U32.AND P0, PT, R216, 0x7fffffc4, PT ;  /* 0x7fffffc4d800780c */ /* 0x000fe20003f06070 */
[C---:B-----5:R-:W-:Y:S01]  /*5400*/  IMAD.WIDE R210, R222.reuse, 0x4, R210 ;  /* 0x00000004ded27825 */ /* 0x060fe200078e02d2 */
[----:B------:R-:W-:Y:S01]  /*5410*/  ISETP.GE.U32.AND P1, PT, R217, 0x7fffffdf, PT ;  /* 0x7fffffdfd900780c */ /* 0x000fe20003f26070 */
[----:B------:R2:W-:Y:S01]  /*5420*/  LDGSTS.E [R229+0x12800], [R204.64], !P6 ;  /* 0x12800000cce57fae */ /* 0x0005e2000f121844 */
[C---:B------:R-:W-:Y:S01]  /*5430*/  IADD3 R216, R5.reuse, -0x6, RZ ;  /* 0xfffffffa05d87810 */ /* 0x040fe20007ffe0ff */
[----:B-1----:R-:W-:Y:S01]  /*5440*/  IMAD.WIDE R206, R222, 0x4, R206 ;  /* 0x00000004dece7825 */ /* 0x002fe200078e02ce */
[----:B------:R-:W-:Y:S01]  /*5450*/  IADD3 R217, R5, -0xa, RZ ;  /* 0xfffffff605d97810 */ /* 0x000fe20007ffe0ff */
[----:B------:R1:W-:Y:S01]  /*5460*/  LDGSTS.E [R229+0x13000], [R202.64], !P5 ;  /* 0x13000000cae57fae */ /* 0x0003e2000e921844 */
[----:B------:R-:W-:-:S02]  /*5470*/  ISETP.GE.U32.AND P3, PT, R216, 0x7fffffdb, PT ;  /* 0x7fffffdbd800780c */ /* 0x000fc40003f66070 */
[----:B------:R-:W-:Y:S01]  /*5480*/  ISETP.GE.U32.AND P4, PT, R217, 0x7fffffd7, PT ;  /* 0x7fffffd7d900780c */ /* 0x000fe20003f86070 */
[----:B------:R3:W-:Y:S01]  /*5490*/  STL [R1+0x94], RZ ;  /* 0x000094ff01007387 */ /* 0x0007e20000100800 */
[C---:B------:R-:W-:Y:S02]  /*54a0*/  IADD3 R216, R5.reuse, -0xe, RZ ;  /* 0xfffffff205d87810 */ /* 0x040fe40007ffe0ff */
[----:B------:R-:W-:Y:S01]  /*54b0*/  IADD3 R217, R5, -0x12, RZ ;  /* 0xffffffee05d97810 */ /* 0x000fe20007ffe0ff */
[----:B------:R4:W-:Y:S01]  /*54c0*/  LDGSTS.E [R229+0x13800], [R198.64], !P0 ;  /* 0x13800000c6e57fae */ /* 0x0009e2000c121844 */
[----:B------:R-:W-:Y:S01]  /*54d0*/  ISETP.GE.U32.AND P2, PT, R216, 0x7fffffd3, PT ;  /* 0x7fffffd3d800780c */ /* 0x000fe20003f46070 */
[C---:B--2---:R-:W-:Y:S01]  /*54e0*/  IMAD.WIDE R204, R222.reuse, 0x4, R204 ;  /* 0x00000004decc7825 */ /* 0x044fe200078e02cc */
        /* <DEDUP_REMOVED lines=8> */
[----:B------:R5:W-:Y:S01]  /*5570*/  LDGSTS.E [R228+0x11200], [R194.64], !P4 ;  /* 0x11200000c2e47fae */ /* 0x000be2000e121844 */
[C---:B------:R-:W-:Y:S01]  /*5580*/  IADD3 R216, R5.reuse, -0x1e, RZ ;  /* 0xffffffe205d87810 */ /* 0x040fe20007ffe0ff */
[----:B----4-:R-:W-:Y:S01]  /*5590*/  IMAD.WIDE R198, R222, 0x4, R198 ;  /* 0x00000004dec67825 */ /* 0x010fe200078e02c6 */
        /* <DEDUP_REMOVED lines=10> */
[----:B------:R-:W-:Y:S01]  /*5640*/  ISETP.GE.U32.AND P4, PT, R216, 0x7fffffda, PT ;  /* 0x7fffffdad800780c */ /* 0x000fe20003f86070 */
[C---:B-----5:R-:W-:Y:S01]  /*5650*/  IMAD.WIDE R194, R222.reuse, 0x4, R194 ;  /* 0x00000004dec27825 */ /* 0x060fe200078e02c2 */
        /* <DEDUP_REMOVED lines=35> */
[C---:B----4-:R-:W-:Y:S01]  /*5890*/  IMAD.WIDE R176, R222.reuse, 0x4, R176 ;  /* 0x00000004deb07825 */ /* 0x050fe200078e02b0 */
[----:B------:R-:W-:Y:S01]  /*58a0*/  IADD3 R216, R5, -0x10, RZ ;  /* 0xfffffff005d87810 */ /* 0x000fe20007ffe0ff */
[----:B------:R4:W-:Y:S01]  /*58b0*/  LDGSTS.E [R223+0x13c00], [R170.64], !P3 ;  /* 0x13c00000aadf7fae */ /* 0x0009e2000d921844 */
[----:B------:R-:W-:Y:S01]  /*58c0*/  ISETP.GE.U32.AND P0, PT, R217, 0x7fffffcd, PT ;  /* 0x7fffffcdd900780c */ /* 0x000fe20003f06070 */
[----:B--2---:R-:W-:Y:S01]  /*58d0*/  IMAD.WIDE R174, R222, 0x4, R174 ;  /* 0x00000004deae7825 */ /* 0x004fe200078e02ae */
[----:B------:R-:W-:Y:S01]  /*58e0*/  ISETP.GE.U32.AND P5, PT, R216, 0x7fffffd1, PT ;  /* 0x7fffffd1d800780c */ /* 0x000fe20003fa6070 */
[----:B------:R3:W-:Y:S01]  /*58f0*/  STL [R1+0x98], RZ ;  /* 0x000098ff01007387 */ /* 0x0007e20000100800 */
[C---:B------:R-:W-:Y:S01]  /*5900*/  IADD3 R217, R5.reuse, -0x1c, RZ ;  /* 0xffffffe405d97810 */ /* 0x040fe20007ffe0ff */
[C---:B-1----:R-:W-:Y:S01]  /*5910*/  IMAD.WIDE R172, R222.reuse, 0x4, R172 ;  /* 0x00000004deac7825 */ /* 0x042fe200078e02ac */
[----:B------:R-:W-:Y:S01]  /*5920*/  IADD3 R216, R5, -0x18, RZ ;  /* 0xffffffe805d87810 */ /* 0x000fe20007ffe0ff */
[----:B------:R3:W-:Y:S01]  /*5930*/  STL [R1+0x9c], RZ ;  /* 0x00009cff01007387 */ /* 0x0007e20000100800 */
[----:B------:R-:W-:Y:S01]  /*5940*/  LOP3.LUT R221, R229, 0x60, RZ, 0x3c, !PT ;  /* 0x00000060e5dd7812 */ /* 0x000fe200078e3cff */
[----:B-----5:R-:W-:Y:S01]  /*5950*/  IMAD.WIDE R168, R222, 0x4, R168 ;  /* 0x00000004dea87825 */ /* 0x020fe200078e02a8 */
[----:B------:R-:W-:Y:S01]  /*5960*/  ISETP.GE.U32.AND P3, PT, R217, 0x7fffffc5, PT ;  /* 0x7fffffc5d900780c */ /* 0x000fe20003f66070 */
[----:B------:R3:W-:Y:S01]  /*5970*/  STL [R1+0x80], RZ ;  /* 0x000080ff01007387 */ /* 0x0007e20000100800 */
[----:B------:R-:W-:Y:S01]  /*5980*/  ISETP.GE.U32.AND P1, PT, R216, 0x7fffffc9, PT ;  /* 0x7fffffc9d800780c */ /* 0x000fe20003f26070 */
[----:B----4-:R-:W-:Y:S01]  /*5990*/  IMAD.WIDE R170, R222, 0x4, R170 ;  /* 0x00000004deaa7825 */ /* 0x010fe200078e02aa */
[C---:B------:R-:W-:Y:S01]  /*59a0*/  IADD3 R217, R5.reuse, -0x21, RZ ;  /* 0xffffffdf05d97810 */ /* 0x040fe20007ffe0ff */
[----:B------:R1:W-:Y:S01]  /*59b0*/  LDGSTS.E [R221+0x10600], [R166.64], !P4 ;  /* 0x10600000a6dd7fae */ /* 0x0003e2000e121844 */
[----:B------:R-:W-:-:S03]  /*59c0*/  IADD3 R216, R5, -0x20, RZ ;  /* 0xffffffe005d87810 */ /* 0x000fc60007ffe0ff */
[----:B------:R2:W-:Y:S01]  /*59d0*/  LDGSTS.E [R221+0x10e00], [R162.64], !P2 ;  /* 0x10e00000a2dd7fae */ /* 0x0005e2000d121844 */
[----:B------:R-:W-:Y:S02]  /*59e0*/  ISETP.GE.U32.AND P4, PT, R216, 0x7fffffc1, PT ;  /* 0x7fffffc1d800780c */ /* 0x000fe40003f86070 */
[----:B------:R-:W-:Y:S01]  /*59f0*/  ISETP.GE.AND P2, PT, R218, R216, PT ;  /* 0x000000d8da00720c */ /* 0x000fe20003f46270 */
[----:B------:R4:W-:Y:S01]  /*5a00*/  LDGSTS.E [R221+0x11600], [R154.64], !P6 ;  /* 0x116000009add7fae */ /* 0x0009e2000f121844 */
[----:B------:R-:W-:Y:S01]  /*5a10*/  ISETP.GE.U32.AND P6, PT, R217, 0x7fffffc0, PT ;  /* 0x7fffffc0d900780c */ /* 0x000fe20003fc6070 */
[----:B------:R-:W-:Y:S01]  /*5a20*/  IMAD.MOV.U32 R217, RZ, RZ, 0x1f ;  /* 0x0000001fffd97424 */ /* 0x000fe200078e00ff */
[----:B------:R-:W-:Y:S01]  /*5a30*/  IADD3 R216, R5, -0x22, RZ ;  /* 0xffffffde05d87810 */ /* 0x000fe20007ffe0ff */
[----:B------:R5:W-:Y:S01]  /*5a40*/  LDGSTS.E [R221+0x11e00], [R164.64], !P5 ;  /* 0x11e00000a4dd7fae */ /* 0x000be2000e921844 */
[----:B-1----:R-:W-:Y:S02]  /*5a50*/  IMAD.WIDE R166, R222, 0x4, R166 ;  /* 0x00000004dea67825 */ /* 0x002fe400078e02a6 */
[----:B------:R-:W-:Y:S01]  /*5a60*/  IADD3 R220, R217, c[0x0][0x180], RZ ;  /* 0x00006000d9dc7a10 */ /* 0x000fe20007ffe0ff */
[----:B------:R1:W-:Y:S01]  /*5a70*/  LDGSTS.E [R221+0x12600], [R158.64], !P0 ;  /* 0x126000009edd7fae */ /* 0x0003e2000c121844 */
[----:B------:R-:W-:Y:S01]  /*5a80*/  ISETP.GE.U32.AND P5, PT, R216, 0x7fffffbf, PT ;  /* 0x7fffffbfd800780c */ /* 0x000fe20003fa6070 */
[----:B--2---:R-:W-:Y:S01]  /*5a90*/  IMAD.WIDE R162, R222, 0x4, R162 ;  /* 0x00000004dea27825 */ /* 0x004fe200078e02a2 */
[C---:B------:R-:W-:Y:S01]  /*5aa0*/  IADD3 R216, R5.reuse, -0x25, RZ ;  /* 0xffffffdb05d87810 */ /* 0x040fe20007ffe0ff */
[----:B------:R2:W-:Y:S01]  /*5ab0*/  LDGSTS.E [R221+0x12e00], [R156.64], !P1 ;  /* 0x12e000009cdd7fae */ /* 0x0005e2000c921844 */
[----:B------:R-:W-:Y:S01]  /*5ac0*/  ISETP.GT.AND P1, PT, R220, 0x1f, PT ;  /* 0x0000001fdc00780c */ /* 0x000fe20003f24270 */
[----:B----4-:R-:W-:Y:S01]  /*5ad0*/  IMAD.WIDE R154, R222, 0x4, R154 ;  /* 0x00000004de9a7825 */ /* 0x010fe200078e029a */
[----:B------:R-:W-:Y:S01]  /*5ae0*/  ISETP.GE.U32.AND P0, PT, R216, 0x7fffffbc, PT ;  /* 0x7fffffbcd800780c */ /* 0x000fe20003f06070 */
[----:B------:R4:W-:Y:S01]  /*5af0*/  LDGSTS.E [R221+0x13600], [R160.64], !P3 ;  /* 0x13600000a0dd7fae */ /* 0x0009e2000d921844 */
[----:B------:R-:W-:Y:S01]  /*5b00*/  ISETP.GE.AND P3, PT, R218, c[0x0][0x180], PT ;  /* 0x00006000da007a0c */ /* 0x000fe20003f66270 */
[C---:B-----5:R-:W-:Y:S01]  /*5b10*/  IMAD.WIDE R164, R222.reuse, 0x4, R164 ;  /* 0x00000004dea47825 */ /* 0x060fe200078e02a4 */
[----:B------:R-:W-:Y:S01]  /*5b20*/  SEL R216, RZ, 0x4, !P1 ;  /* 0x00000004ffd87807 */ /* 0x000fe20004800000 */
[----:B------:R5:W-:Y:S01]  /*5b30*/  LDGSTS.E [R221+0x13e00], [R152.64], !P4 ;  /* 0x13e0000098dd7fae */ /* 0x000be2000e121844 */
[----:B------:R-:W-:Y:S01]  /*5b40*/  IADD3 R217, R5, -0x29, RZ ;  /* 0xffffffd705d97810 */ /* 0x000fe20007ffe0ff */
[----:B-1----:R-:W-:Y:S01]  /*5b50*/  IMAD.WIDE R158, R222, 0x4, R158 ;  /* 0x00000004de9e7825 */ /* 0x002fe200078e029e */
[----:B------:R-:W-:Y:S01]  /*5b60*/  SEL R216, R216, RZ, !P3 ;  /* 0x000000ffd8d87207 */ /* 0x000fe20005800000 */
[----:B------:R-:W0:Y:S01]  /*5b70*/  LDGDEPBAR ;  /* 0x00000000000079af */ /* 0x000e220000000000 */
[----:B------:R-:W-:Y:S01]  /*5b80*/  ISETP.GE.U32.AND P1, PT, R217, 0x7fffffb8, PT ;  /* 0x7fffffb8d900780c */ /* 0x000fe20003f26070 */
[----:B--2---:R-:W-:Y:S01]  /*5b90*/  IMAD.WIDE R156, R222, 0x4, R156 ;  /* 0x00000004de9c7825 */ /* 0x004fe200078e029c */
[----:B------:R-:W-:Y:S01]  /*5ba0*/  ISETP.NE.U32.AND P4, PT, R216, RZ, PT ;  /* 0x000000ffd800720c */ /* 0x000fe20003f85070 */
[----:B------:R3:W-:Y:S01]  /*5bb0*/  STL [R1+0x84], RZ ;  /* 0x000084ff01007387 */ /* 0x0007e20000100800 */
[----:B------:R-:W-:Y:S01]  /*5bc0*/  SHF.R.U32.HI R217, RZ, 0x1, R219 ;  /* 0x00000001ffd97819 */ /* 0x000fe200000116db */
[C---:B----4-:R-:W-:Y:S01]  /*5bd0*/  IMAD.WIDE R160, R222.reuse, 0x4, R160 ;  /* 0x00000004dea07825 */ /* 0x050fe200078e02a0 */
[----:B------:R-:W-:Y:S01]  /*5be0*/  IADD3 R218, R5, -0x2d, RZ ;  /* 0xffffffd305da7810 */ /* 0x000fe20007ffe0ff */
[----:B------:R3:W-:Y:S01]  /*5bf0*/  STL [R1+0x88], RZ ;  /* 0x000088ff01007387 */ /* 0x0007e20000100800 */
[----:B------:R-:W-:Y:S01]  /*5c00*/  LOP3.LUT R220, R229, R217, RZ, 0x3c, !PT ;  /* 0x000000d9e5dc7212 */ /* 0x000fe200078e3cff */
[----:B-----5:R-:W-:Y:S01]  /*5c10*/  IMAD.WIDE R152, R222, 0x4, R152 ;  /* 0x00000004de987825 */ /* 0x020fe200078e0298 */
[----:B------:R-:W-:Y:S01]  /*5c20*/  ISETP.GE.U32.AND P3, PT, R218, 0x7fffffb4, PT ;  /* 0x7fffffb4da00780c */ /* 0x000fe20003f66070 */
[----:B------:R3:W-:Y:S01]  /*5c30*/  STL [R1+0x8c], RZ ;  /* 0x00008cff01007387 */ /* 0x0007e20000100800 */
[----:B------:R-:W-:-:S02]  /*5c40*/  LOP3.LUT R219, R220, 0x40, RZ, 0x3c, !PT ;  /* 0x00000040dcdb7812 */ /* 0x000fc400078e3cff */
[----:B------:R-:W-:Y:S01]  /*5c50*/  IADD3 R216, R5, -0x31, RZ ;  /* 0xffffffcf05d87810 */ /* 0x000fe20007ffe0ff */
[----:B------:R1:W-:Y:S04]  /*5c60*/  LDGSTS.E [R220], [R14.64], P4 ;  /* 0x000000000edc7fae */ /* 0x0003e8000a121844 */
[----:B------:R2:W-:Y:S04]  /*5c70*/  LDGSTS.E [R220+0x400], [R12.64], P4 ;  /* 0x004000000cdc7fae */ /* 0x0005e8000a121844 */
        /* <DEDUP_REMOVED lines=61> */
[----:B------:R1:W-:Y:S01]  /*6050*/  LDGSTS.E [R219+0x7e00], [R18.64], P4 ;  /* 0x07e0000012db7fae */ /* 0x0003e2000a121844 */
[----:B------:R-:W-:-:S02]  /*6060*/  ISETP.GE.U32.AND P4, PT, R216, 0x7fffffb0, PT ;  /* 0x7fffffb0d800780c */ /* 0x000fc40003f86070 */
[----:B------:R-:W-:Y:S01]  /*6070*/  IADD3 R216, R5, -0x35, RZ ;  /* 0xffffffcb05d87810 */ /* 0x000fe20007ffe0ff */
[----:B------:R-:W0:Y:S04]  /*6080*/  LDGDEPBAR ;  /* 0x00000000000079af */ /* 0x000e280000000000 */
[----:B------:R-:W-:Y:S06]  /*6090*/  BAR.SYNC.DEFER_BLOCKING 0x0 ;  /* 0x0000000000007b1d */ /* 0x000fec0000010000 */
[----:B------:R3:W-:Y:S04]  /*60a0*/  STL [R1+0x1c0], RZ ;  /* 0x0001c0ff01007387 */ /* 0x0007e80000100800 */
[----:B------:R3:W-:Y:S04]  /*60b0*/  STL [R1+0x1c4], RZ ;  /* 0x0001c4ff01007387 */ /* 0x0007e80000100800 */
[----:B------:R3:W-:Y:S04]  /*60c0*/  STL [R1+0x1c8], RZ ;  /* 0x0001c8ff01007387 */ /* 0x0007e80000100800 */
[----:B------:R3:W-:Y:S04]  /*60d0*/  STL [R1+0x1cc], RZ ;  /* 0x0001ccff01007387 */ /* 0x0007e80000100800 */
[----:B------:R3:W-:Y:S04]  /*60e0*/  STL [R1+0x1b0], RZ ;  /* 0x0001b0ff01007387 */ /* 0x0007e80000100800 */
[----:B------:R-:W-:Y:S01]  /*60f0*/  @!PT LDS RZ, [RZ] ;  /* 0x00000000fffff984 */ /* 0x000fe20000000800 */
[----:B------:R-:W-:Y:S01]  /*6100*/  @!PT LDS RZ, [RZ] ;  /* 0x00000000fffff984 */ /* 0x000fe20000000800 */
[----:B------:R-:W-:Y:S01]  /*6110*/  @!PT LDS RZ, [RZ] ;  /* 0x00000000fffff984 */ /* 0x000fe20000000800 */
[----:B------:R1:W-:Y:S01]  /*6120*/  LDGSTS.E [R229+0x14000], [R214.64], !P6 ;  /* 0x14000000d6e57fae */ /* 0x0003e2000f121844 */
[----:B------:R-:W-:-:S02]  /*6130*/  ISETP.GE.U32.AND P6, PT, R216, 0x7fffffac, PT ;  /* 0x7fffffacd800780c */ /* 0x000fc40003fc6070 */
[----:B------:R-:W-:Y:S01]  /*6140*/  CS2R R216, SRZ ;  /* 0x0000000000d87805 */ /* 0x000fe2000001ff00 */
[----:B------:R2:W-:Y:S04]  /*6150*/  LDGSTS.E [R229+0x14800], [R212.64], !P0 ;  /* 0x14800000d4e57fae */ /* 0x0005e8000c121844 */
[----:B------:R3:W-:Y:S01]  /*6160*/  LDGSTS.E [R229+0x15000], [R208.64], !P1 ;  /* 0x15000000d0e57fae */ /* 0x0007e2000c921844 */
[----:B-1----:R-:W-:-:S03]  /*6170*/  IADD3 R214, R5, -0x39, RZ ;  /* 0xffffffc705d67810 */ /* 0x002fc60007ffe0ff */
[----:B------:R1:W-:Y:S01]  /*6180*/  LDGSTS.E [R229+0x15800], [R210.64], !P3 ;  /* 0x15800000d2e57fae */ /* 0x0003e2000d921844 */
[----:B------:R-:W-:Y:S02]  /*6190*/  IADD3 R215, R5, -0x23, RZ ;  /* 0xffffffdd05d77810 */ /* 0x000fe40007ffe0ff */
[----:B------:R-:W-:Y:S01]  /*61a0*/  ISETP.GE.U32.AND P1, PT, R214, 0x7fffffa8, PT ;  /* 0x7fffffa8d600780c */ /* 0x000fe20003f26070 */
[----:B------:R4:W-:Y:S01]  /*61b0*/  LDGSTS.E [R229+0x16000], [R206.64], !P4 ;  /* 0x16000000cee57fae */ /* 0x0009e2000e121844 */
[----:B------:R-:W-:Y:S01]  /*61c0*/  ISETP.GE.U32.AND P0, PT, R215, 0x7fffffbe, PT ;  /* 0x7fffffbed700780c */ /* 0x000fe20003f06070 */
[----:B--2---:R-:W-:Y:S01]  /*61d0*/  CS2R R212, SRZ ;  /* 0x0000000000d47805 */ /* 0x004fe2000001ff00 */
[C---:B---3--:R-:W-:Y:S01]  /*61e0*/  IADD3 R208, R5.reuse, -0x3d, RZ ;  /* 0xffffffc305d07810 */ /* 0x048fe20007ffe0ff */
[----:B------:R2:W-:Y:S01]  /*61f0*/  LDGSTS.E [R229+0x16800], [R204.64], !P6 ;  /* 0x16800000cce57fae */ /* 0x0005e2000f121844 */
[C---:B------:R-:W-:Y:S01]  /*6200*/  IADD3 R209, R5.reuse, -0x26, RZ ;  /* 0xffffffda05d17810 */ /* 0x040fe20007ffe0ff */
[----:B------:R-:W-:Y:S01]  /*6210*/  CS2R R214, SRZ ;  /* 0x0000000000d67805 */ /* 0x000fe2000001ff00 */
[----:B------:R-:W-:Y:S01]  /*6220*/  ISETP.GE.U32.AND P3, PT, R208, 0x7fffffa4, PT ;  /* 0x7fffffa4d000780c */ /* 0x000fe20003f66070 */
[----:B------:R3:W-:Y:S01]  /*6230*/  STL [R1+0x1b4], RZ ;  /* 0x0001b4ff01007387 */ /* 0x0007e20000100800 */
[----:B------:R-:W-:Y:S01]  /*6240*/  IADD3 R208, R5, -0x2a, RZ ;  /* 0xffffffd605d07810 */ /* 0x000fe20007ffe0ff */
[----:B-1----:R-:W-:Y:S01]  /*6250*/  CS2R R210, SRZ ;  /* 0x0000000000d27805 */ /* 0x002fe2000001ff00 */
[----:B------:R-:W-:Y:S01]  /*6260*/  ISETP.GE.U32.AND P4, PT, R209, 0x7fffffbb, PT ;  /* 0x7fffffbbd100780c */ /* 0x000fe20003f86070 */
[----:B------:R1:W-:Y:S01]  /*6270*/  LDGSTS.E [R229+0x17000], [R202.64], !P1 ;  /* 0x17000000cae57fae */ /* 0x0003e2000c921844 */
[----:B------:R-:W-:Y:S01]  /*6280*/  ISETP.GE.U32.AND P6, PT, R208, 0x7fffffb7, PT ;  /* 0x7fffffb7d000780c */ /* 0x000fe20003fc6070 */
[----:B----4-:R-:W-:Y:S01]  /*6290*/  CS2R R206, SRZ ;  /* 0x0000000000ce7805 */ /* 0x010fe2000001ff00 */
[----:B------:R-:W-:Y:S01]  /*62a0*/  CS2R R208, SRZ ;  /* 0x0000000000d07805 */ /* 0x000fe2000001ff00 */
[C---:B--2---:R-:W-:Y:S01]  /*62b0*/  IADD3 R205, R5.reuse, -0x2e, RZ ;  /* 0xffffffd205cd7810 */ /* 0x044fe20007ffe0ff */
[----:B------:R3:W-:Y:S01]  /*62c0*/  STL [R1+0x1b8], RZ ;  /* 0x0001b8ff01007387 */ /* 0x0007e20000100800 */
[----:B------:R-:W-:-:S02]  /*62d0*/  IADD3 R204, R5, -0x32, RZ ;  /* 0xffffffce05cc7810 */ /* 0x000fc40007ffe0ff */
[----:B------:R-:W-:Y:S01]  /*62e0*/  ISETP.GE.U32.AND P1, PT, R205, 0x7fffffb3, PT ;  /* 0x7fffffb3cd00780c */ /* 0x000fe20003f26070 */
[----:B------:R2:W-:Y:S01]  /*62f0*/  LDGSTS.E [R229+0x17800], [R198.64], !P3 ;  /* 0x17800000c6e57fae */ /* 0x0005e2000d921844 */
[----:B------:R-:W-:Y:S02]  /*6300*/  ISETP.GE.U32.AND P3, PT, R204, 0x7fffffaf, PT ;  /* 0x7fffffafcc00780c */ /* 0x000fe40003f66070 */
[----:B------:R-:W-:Y:S01]  /*6310*/  CS2R R204, SRZ ;  /* 0x0000000000cc7805 */ /* 0x000fe2000001ff00 */
[----:B------:R4:W-:Y:S01]  /*6320*/  LDGSTS.E [R228+0x14200], [R200.64], !P5 ;  /* 0x14200000c8e47fae */ /* 0x0009e2000e921844 */
[----:B-1----:R-:W-:-:S03]  /*6330*/  CS2R R202, SRZ ;  /* 0x0000000000ca7805 */ /* 0x002fc6000001ff00 */
[----:B------:R1:W-:Y:S01]  /*6340*/  LDGSTS.E [R228+0x14a00], [R196.64], !P4 ;  /* 0x14a00000c4e47fae */ /* 0x0003e2000e121844 */
[----:B--2---:R-:W-:-:S03]  /*6350*/  IADD3 R198, R5, -0x36, RZ ;  /* 0xffffffca05c67810 */ /* 0x004fc60007ffe0ff */
[----:B------:R2:W-:Y:S01]  /*6360*/  LDGSTS.E [R228+0x15200], [R194.64], !P6 ;  /* 0x15200000c2e47fae */ /* 0x0005e2000f121844 */
[C---:B------:R-:W-:Y:S02]  /*6370*/  IADD3 R199, R5.reuse, -0x3a, RZ ;  /* 0xffffffc605c77810 */ /* 0x040fe40007ffe0ff */
[----:B------:R-:W-:Y:S01]  /*6380*/  ISETP.GE.U32.AND P5, PT, R198, 0x7fffffab, PT ;  /* 0x7fffffabc600780c */ /* 0x000fe20003fa6070 */
[----:B------:R3:W-:Y:S01]  /*6390*/  LDGSTS.E [R228+0x15a00], [R192.64], !P1 ;  /* 0x15a00000c0e47fae */ /* 0x0007e2000c921844 */
[----:B------:R-:W-:Y:S01]  /*63a0*/  IADD3 R198, R5, -0x3e, RZ ;  /* 0xffffffc205c67810 */ /* 0x000fe20007ffe0ff */
[----:B----4-:R-:W-:Y:S01]  /*63b0*/  CS2R R200, SRZ ;  /* 0x0000000000c87805 */ /* 0x010fe2000001ff00 */
[----:B------:R-:W-:Y:S01]  /*63c0*/  ISETP.GE.U32.AND P4, PT, R199, 0x7fffffa7, PT ;  /* 0x7fffffa7c700780c */ /* 0x000fe20003f86070 */
[----:B------:R4:W-:Y:S01]  /*63d0*/  LDGSTS.E [R228+0x16200], [R188.64], !P3 ;  /* 0x16200000bce47fae */ /* 0x0009e2000d921844 */
[----:B------:R-:W-:Y:S01]  /*63e0*/  ISETP.GE.U32.AND P6, PT, R198, 0x7fffffa3, PT ;  /* 0x7fffffa3c600780c */ /* 0x000fe20003fc6070 */
[----:B-1----:R-:W-:Y:S01]  /*63f0*/  CS2R R196, SRZ ;  /* 0x0000000000c47805 */ /* 0x002fe2000001ff00 */
[----:B------:R-:W-:Y:S01]  /*6400*/  CS2R R198, SRZ ;  /* 0x0000000000c67805 */ /* 0x000fe2000001ff00 */
[C---:B--2---:R-:W-:Y:S01]  /*6410*/  IADD3 R194, R5.reuse, -0x27, RZ ;  /* 0xffffffd905c27810 */ /* 0x044fe20007ffe0ff */
[----:B------:R1:W-:Y:S01]  /*6420*/  STL [R1+0x1bc], RZ ;  /* 0x0001bcff01007387 */ /* 0x0003e20000100800 */
[----:B------:R-:W-:-:S02]  /*6430*/  IADD3 R195, R5, -0x24, RZ ;  /* 0xffffffdc05c37810 */ /* 0x000fc40007ffe0ff */
[----:B------:R-:W-:Y:S01]  /*6440*/  ISETP.GE.U32.AND P3, PT, R194, 0x7fffffba, PT ;  /* 0x7fffffbac200780c */ /* 0x000fe20003f66070 */
[----:B------:R2:W-:Y:S01]  /*6450*/  LDGSTS.E [R228+0x16a00], [R190.64], !P5 ;  /* 0x16a00000bee47fae */ /* 0x0005e2000e921844 */
[----:B------:R-:W-:Y:S01]  /*6460*/  ISETP.GE.U32.AND P1, PT, R195, 0x7fffffbd, PT ;  /* 0x7fffffbdc300780c */ /* 0x000fe20003f26070 */
[----:B---3--:R-:W-:Y:S01]  /*6470*/  CS2R R192, SRZ ;  /* 0x0000000000c07805 */ /* 0x008fe2000001ff00 */
[C---:B----4-:R-:W-:Y:S01]  /*6480*/  IADD3 R188, R5.reuse, -0x2b, RZ ;  /* 0xffffffd505bc7810 */ /* 0x050fe20007ffe0ff */
[----:B------:R3:W-:Y:S01]  /*6490*/  LDGSTS.E [R228+0x17200], [R186.64], !P4 ;  /* 0x17200000bae47fae */ /* 0x0007e2000e121844 */
[----:B------:R-:W-:Y:S01]  /*64a0*/  IADD3 R189, R5, -0x2f, RZ ;  /* 0xffffffd105bd7810 */ /* 0x000fe20007ffe0ff */
[----:B------:R-:W-:Y:S01]  /*64b0*/  CS2R R194, SRZ ;  /* 0x0000000000c27805 */ /* 0x000fe2000001ff00 */
[----:B------:R-:W-:Y:S01]  /*64c0*/  ISETP.GE.U32.AND P5, PT, R188, 0x7fffffb6, PT ;  /* 0x7fffffb6bc00780c */ /* 0x000fe20003fa6070 */
[----:B------:R4:W-:Y:S01]  /*64d0*/  LDGSTS.E [R228+0x17a00], [R184.64], !P6 ;  /* 0x17a00000b8e47fae */ /* 0x0009e2000f121844 */
[----:B------:R-:W-:-:S02]  /*64e0*/  ISETP.GE.U32.AND P4, PT, R189, 0x7fffffb2, PT ;  /* 0x7fffffb2bd00780c */ /* 0x000fc40003f86070 */
[C---:B------:R-:W-:Y:S01]  /*64f0*/  IADD3 R188, R5.reuse, -0x33, RZ ;  /* 0xffffffcd05bc7810 */ /* 0x040fe20007ffe0ff */
[----:B------:R1:W-:Y:S01]  /*6500*/  LDGSTS.E [R223+0x14400], [R182.64], !P0 ;  /* 0x14400000b6df7fae */ /* 0x0003e2000c121844 */
[----:B--2---:R-:W-:Y:S02]  /*6510*/  CS2R R190, SRZ ;  /* 0x0000000000be7805 */ /* 0x004fe4000001ff00 */
[----:B------:R-:W-:Y:S01]  /*6520*/  ISETP.GE.U32.AND P6, PT, R188, 0x7fffffae, PT ;  /* 0x7fffffaebc00780c */ /* 0x000fe20003fc6070 */
[----:B------:R2:W-:Y:S01]  /*6530*/  LDGSTS.E [R223+0x14c00], [R178.64], !P3 ;  /* 0x14c00000b2df7fae */ /* 0x0005e2000d921844 */
[----:B---3--:R-:W-:Y:S01]  /*6540*/  IMAD.MOV.U32 R187, RZ, RZ, 0x1f ;  /* 0x0000001fffbb7424 */ /* 0x008fe200078e00ff */
[----:B------:R-:W-:Y:S01]  /*6550*/  CS2R R188, SRZ ;  /* 0x0000000000bc7805 */ /* 0x000fe2000001ff00 */
[C---:B----4-:R-:W-:Y:S01]  /*6560*/  IADD3 R185, R5.reuse, -0x37, RZ ;  /* 0xffffffc905b97810 */ /* 0x050fe20007ffe0ff */
[----:B------:R3:W-:Y:S01]  /*6570*/  LDGSTS.E [R223+0x15400], [R180.64], !P5 ;  /* 0x15400000b4df7fae */ /* 0x0007e2000e921844 */
[----:B------:R-:W-:Y:S01]  /*6580*/  IADD3 R184, R5, -0x3b, RZ ;  /* 0xffffffc505b87810 */ /* 0x000fe20007ffe0ff */
[----:B------:R-:W-:Y:S01]  /*6590*/  CS2R R228, SRZ ;  /* 0x0000000000e47805 */ /* 0x000fe2000001ff00 */
[----:B------:R-:W-:Y:S01]  /*65a0*/  ISETP.GE.U32.AND P0, PT, R185, 0x7fffffaa, PT ;  /* 0x7fffffaab900780c */ /* 0x000fe20003f06070 */
[----:B------:R4:W-:Y:S01]  /*65b0*/  LDGSTS.E [R223+0x15c00], [R176.64], !P4 ;  /* 0x15c00000b0df7fae */ /* 0x0009e2000e121844 */
[----:B------:R-:W-:Y:S01]  /*65c0*/  ISETP.GE.U32.AND P3, PT, R184, 0x7fffffa6, PT ;  /* 0x7fffffa6b800780c */ /* 0x000fe20003f66070 */
[----:B-1----:R-:W-:Y:S01]  /*65d0*/  CS2R R182, SRZ ;  /* 0x0000000000b67805 */ /* 0x002fe2000001ff00 */
[C---:B--2---:R-:W-:Y:S01]  /*65e0*/  IADD3 R178, R5.reuse, -0x3f, RZ ;  /* 0xffffffc105b27810 */ /* 0x044fe20007ffe0ff */
[----:B------:R1:W-:Y:S01]  /*65f0*/  LDGSTS.E [R223+0x16400], [R174.64], !P6 ;  /* 0x16400000aedf7fae */ /* 0x0003e2000f121844 */
[----:B------:R-:W-:-:S02]  /*6600*/  IADD3 R179, R5, -0x28, RZ ;  /* 0xffffffd805b37810 */ /* 0x000fc40007ffe0ff */
[----:B------:R-:W-:Y:S01]  /*6610*/  ISETP.GE.U32.AND P5, PT, R178, 0x7fffffa2, PT ;  /* 0x7fffffa2b200780c */ /* 0x000fe20003fa6070 */
[----:B------:R2:W-:Y:S01]  /*6620*/  STL [R1+0x1a0], RZ ;  /* 0x0001a0ff01007387 */ /* 0x0005e20000100800 */
[----:B------:R-:W-:Y:S01]  /*6630*/  ISETP.GE.U32.AND P4, PT, R179, 0x7fffffb9, PT ;  /* 0x7fffffb9b300780c */ /* 0x000fe20003f86070 */
[----:B---3--:R-:W-:Y:S01]  /*6640*/  CS2R R180, SRZ ;  /* 0x0000000000b47805 */ /* 0x008fe2000001ff00 */
[----:B------:R-:W-:Y:S01]  /*6650*/  IADD3 R187, R187, c[0x0][0x180], RZ ;  /* 0x00006000bbbb7a10 */ /* 0x000fe20007ffe0ff */
[----:B------:R3:W-:Y:S01]  /*6660*/  LDGSTS.E [R223+0x16c00], [R172.64], !P0 ;  /* 0x16c00000acdf7fae */ /* 0x0007e2000c121844 */
[C---:B------:R-:W-:Y:S02]  /*6670*/  IADD3 R178, R5.reuse, -0x2c, RZ ;  /* 0xffffffd405b27810 */ /* 0x040fe40007ffe0ff */
[C---:B-1----:R-:W-:Y:S01]  /*6680*/  IADD3 R175, R5.reuse, -0x30, RZ ;  /* 0xffffffd005af7810 */ /* 0x042fe20007ffe0ff */
[----:B------:R1:W-:Y:S01]  /*6690*/  LDGSTS.E [R223+0x17400], [R168.64], !P3 ;  /* 0x17400000a8df7fae */ /* 0x0003e2000d921844 */
[----:B------:R-:W-:-:S02]  /*66a0*/  IADD3 R174, R5, -0x34, RZ ;  /* 0xffffffcc05ae7810 */ /* 0x000fc40007ffe0ff */
[----:B------:R-:W-:Y:S01]  /*66b0*/  ISETP.GE.U32.AND P6, PT, R178, 0x7fffffb5, PT ;  /* 0x7fffffb5b200780c */ /* 0x000fe20003fc6070 */
[----:B------:R2:W-:Y:S01]  /*66c0*/  LDGSTS.E [R223+0x17c00], [R170.64], !P5 ;  /* 0x17c00000aadf7fae */ /* 0x0005e2000e921844 */
[----:B------:R-:W-:Y:S02]  /*66d0*/  ISETP.GT.AND P5, PT, R187, 0x3f, PT ;  /* 0x0000003fbb00780c */ /* 0x000fe40003fa4270 */
[----:B------:R-:W-:Y:S01]  /*66e0*/  ISETP.GE.U32.AND P0, PT, R175, 0x7fffffb1, PT ;  /* 0x7fffffb1af00780c */ /* 0x000fe20003f06070 */
[----:B------:R4:W-:Y:S01]  /*66f0*/  LDGSTS.E [R221+0x14600], [R166.64], !P1 ;  /* 0x14600000a6dd7fae */ /* 0x0009e2000c921844 */
[C---:B---3--:R-:W-:Y:S02]  /*6700*/  IADD3 R172, R5.reuse, -0x40, RZ ;  /* 0xffffffc005ac7810 */ /* 0x048fe40007ffe0ff */
[----:B------:R-:W-:Y:S01]  /*6710*/  ISETP.GE.U32.AND P3, PT, R174, 0x7fffffad, PT ;  /* 0x7fffffadae00780c */ /* 0x000fe20003f66070 */
[----:B------:R3:W-:Y:S01]  /*6720*/  LDGSTS.E [R221+0x14e00], [R162.64], !P4 ;  /* 0x14e00000a2dd7fae */ /* 0x0007e2000e121844 */
[----:B-1----:R-:W-:Y:S01]  /*6730*/  SEL R168, RZ, 0x4, P2 ;  /* 0x00000004ffa87807 */ /* 0x002fe20001000000 */
[----:B------:R-:W-:Y:S01]  /*6740*/  CS2R R174, SRZ ;  /* 0x0000000000ae7805 */ /* 0x000fe2000001ff00 */
[C---:B------:R-:W-:Y:S01]  /*6750*/  IADD3 R169, R5.reuse, -0x3c, RZ ;  /* 0xffffffc405a97810 */ /* 0x040fe20007ffe0ff */
[----:B------:R3:W-:Y:S01]  /*6760*/  LDGSTS.E [R221+0x15600], [R154.64], !P6 ;  /* 0x156000009add7fae */ /* 0x0007e2000f121844 */
[----:B--2---:R-:W-:Y:S01]  /*6770*/  IADD3 R170, R5, -0x38, RZ ;  /* 0xffffffc805aa7810 */ /* 0x004fe20007ffe0ff */
[----:B------:R-:W-:Y:S01]  /*6780*/  IMAD.MOV.U32 R5, RZ, RZ, c[0x0][0x18c] ;  /* 0x00006300ff057624 */ /* 0x000fe200078e00ff */
[----:B------:R-:W-:Y:S01]  /*6790*/  ISETP.GE.U32.AND P1, PT, R169, 0x7fffffa5, PT ;  /* 0x7fffffa5a900780c */ /* 0x000fe20003f26070 */
[----:B------:R3:W-:Y:S01]  /*67a0*/  LDGSTS.E [R221+0x15e00], [R164.64], !P0 ;  /* 0x15e00000a4dd7fae */ /* 0x0007e2000c121844 */
[----:B------:R-:W-:Y:S01]  /*67b0*/  ISETP.GE.U32.AND P2, PT, R170, 0x7fffffa9, PT ;  /* 0x7fffffa9aa00780c */ /* 0x000fe20003f46070 */
[----:B------:R-:W-:Y:S01]  /*67c0*/  IMAD.SHL.U32 R5, R5, 0x20, RZ ;  /* 0x0000002005057824 */ /* 0x000fe200078e00ff */
[----:B----4-:R-:W-:Y:S01]  /*67d0*/  SEL R166, R168, RZ, P5 ;  /* 0x000000ffa8a67207 */ /* 0x010fe20002800000 */
[----:B------:R3:W-:Y:S01]  /*67e0*/  LDGSTS.E [R221+0x16600], [R158.64], !P3 ;  /* 0x166000009edd7fae */ /* 0x0007e2000d921844 */
[----:B------:R-:W-:Y:S01]  /*67f0*/  ISETP.GE.U32.AND P4, PT, R172, 0x7fffffa1, PT ;  /* 0x7fffffa1ac00780c */ /* 0x000fe20003f86070 */
[----:B------:R-:W-:Y:S01]  /*6800*/  IMAD.WIDE R14, R5, 0x4, R14 ;  /* 0x00000004050e7825 */ /* 0x000fe200078e020e */
[----:B------:R-:W-:Y:S01]  /*6810*/  ISETP.NE.U32.AND P5, PT, R166, RZ, PT ;  /* 0x000000ffa600720c */ /* 0x000fe20003fa5070 */
[----:B------:R1:W-:Y:S01]  /*6820*/  STL [R1+0x1a4], RZ ;  /* 0x0001a4ff01007387 */ /* 0x0003e20000100800 */
[----:B------:R-:W-:Y:S01]  /*6830*/  ISETP.GE.AND P0, PT, R187, 0x20, PT ;  /* 0x00000020bb00780c */ /* 0x000fe20003f06270 */
[C---:B------:R-:W-:Y:S01]  /*6840*/  IMAD.WIDE R12, R5.reuse, 0x4, R12 ;  /* 0x00000004050c7825 */ /* 0x040fe200078e020c */
[----:B------:R-:W-:Y:S01]  /*6850*/  CS2R R222, SRZ ;  /* 0x0000000000de7805 */ /* 0x000fe2000001ff00 */
[----:B------:R1:W-:Y:S01]  /*6860*/  STL [R1+0x1a8], RZ ;  /* 0x0001a8ff01007387 */ /* 0x0003e20000100800 */
[----:B------:R-:W-:Y:S01]  /*6870*/  CS2R R172, SRZ ;  /* 0x0000000000ac7805 */ /* 0x000fe2000001ff00 */
[----:B------:R-:W-:-:S02]  /*6880*/  IMAD.WIDE R16, R5, 0x4, R16 ;  /* 0x0000000405107825 */ /* 0x000fc400078e0210 */
[----:B------:R3:W-:Y:S02]  /*6890*/  LDGSTS.E [R221+0x16e00], [R156.64], !P2 ;  /* 0x16e000009cdd7fae */ /* 0x0007e4000d121844 */
[C---:B-----5:R-:W-:Y:S02]  /*68a0*/  IMAD.WIDE R150, R5.reuse, 0x4, R150 ;  /* 0x0000000405967825 */ /* 0x060fe400078e0296 */
[----:B------:R3:W-:Y:S02]  /*68b0*/  LDGSTS.E [R221+0x17600], [R160.64], !P1 ;  /* 0x17600000a0dd7fae */ /* 0x0007e4000c921844 */
[C---:B------:R-:W-:Y:S02]  /*68c0*/  IMAD.WIDE R148, R5.reuse, 0x4, R148 ;  /* 0x0000000405947825 */ /* 0x040fe400078e0294 */
[----:B------:R3:W-:Y:S02]  /*68d0*/  LDGSTS.E [R221+0x17e00], [R152.64], !P4 ;  /* 0x17e0000098dd7fae */ /* 0x0007e4000e121844 */
[----:B------:R-:W-:-:S02]  /*68e0*/  IMAD.WIDE R146, R5, 0x4, R146 ;  /* 0x0000000405927825 */ /* 0x000fc400078e0292 */
[----:B------:R-:W0:Y:S02]  /*68f0*/  LDGDEPBAR ;  /* 0x00000000000079af */ /* 0x000e240000000000 */
[C---:B------:R-:W-:Y:S02]  /*6900*/  IMAD.WIDE R144, R5.reuse, 0x4, R144 ;  /* 0x0000000405907825 */ /* 0x040fe400078e0290 */
[----:B------:R2:W-:Y:S02]  /*6910*/  LDGSTS.E [R220+0x8000], [R14.64], P5 ;  /* 0x080000000edc7fae */ /* 0x0005e4000a921844 */
[C---:B------:R-:W-:Y:S02]  /*6920*/  IMAD.WIDE R142, R5.reuse, 0x4, R142 ;  /* 0x00000004058e7825 */ /* 0x040fe400078e028e */
[----:B------:R4:W-:Y:S02]  /*6930*/  LDGSTS.E [R220+0x8400], [R12.64], P5 ;  /* 0x084000000cdc7fae */ /* 0x0009e4000a921844 */
[----:B------:R-:W-:-:S02]  /*6940*/  IMAD.WIDE R140, R5, 0x4, R140 ;  /* 0x00000004058c7825 */ /* 0x000fc400078e028c */
[----:B------:R5:W-:Y:S02]  /*6950*/  LDGSTS.E [R220+0x8800], [R16.64], P5 ;  /* 0x0880000010dc7fae */ /* 0x000be4000a921844 */
[C---:B------:R-:W-:Y:S02]  /*6960*/  IMAD.WIDE R138, R5.reuse, 0x4, R138 ;  /* 0x00000004058a7825 */ /* 0x040fe400078e028a */
[----:B------:R3:W-:Y:S01]  /*6970*/  LDGSTS.E [R220+0x8c00], [R150.64], P5 ;  /* 0x08c0000096dc7fae */ /* 0x0007e2000a921844 */
[----:B--2---:R-:W-:Y:S01]  /*6980*/  CS2R R14, SRZ ;  /* 0x00000000000e7805 */ /* 0x004fe2000001ff00 */
[C---:B------:R-:W-:Y:S02]  /*6990*/  IMAD.WIDE R136, R5.reuse, 0x4, R136 ;  /* 0x0000000405887825 */ /* 0x040fe400078e0288 */
[----:B------:R3:W-:Y:S01]  /*69a0*/  LDGSTS.E [R220+0x9000], [R148.64], P5 ;  /* 0x0900000094dc7fae */ /* 0x0007e2000a921844 */
[----:B----4-:R-:W-:Y:S01]  /*69b0*/  CS2R R12, SRZ ;  /* 0x00000000000c7805 */ /* 0x010fe2000001ff00 */
[----:B------:R-:W-:-:S02]  /*69c0*/  IMAD.WIDE R134, R5, 0x4, R134 ;  /* 0x0000000405867825 */ /* 0x000fc400078e0286 */
[----:B------:R3:W-:Y:S01]  /*69d0*/  LDGSTS.E [R220+0x9400], [R146.64], P5 ;  /* 0x0940000092dc7fae */ /* 0x0007e2000a921844 */
[----:B-----5:R-:W-:Y:S01]  /*69e0*/  CS2R R16, SRZ ;  /* 0x0000000000107805 */ /* 0x020fe2000001ff00 */
[C---:B------:R-:W-:Y:S02]  /*69f0*/  IMAD.WIDE R132, R5.reuse, 0x4, R132 ;  /* 0x0000000405847825 */ /* 0x040fe400078e0284 */
[----:B------:R3:W-:Y:S02]  /*6a00*/  LDGSTS.E [R220+0x9800], [R144.64], P5 ;  /* 0x0980000090dc7fae */ /* 0x0007e4000a921844 */
[C---:B------:R-:W-:Y:S02]  /*6a10*/  IMAD.WIDE R130, R5.reuse, 0x4, R130 ;  /* 0x0000000405827825 */ /* 0x040fe400078e0282 */
[----:B------:R2:W-:Y:S02]  /*6a20*/  LDGSTS.E [R220+0x9c00], [R142.64], P5 ;  /* 0x09c000008edc7fae */ /* 0x0005e4000a921844 */
[----:B------:R-:W-:-:S02]  /*6a30*/  IMAD.WIDE R128, R5, 0x4, R128 ;  /* 0x0000000405807825 */ /* 0x000fc400078e0280 */
[----:B------:R4:W-:Y:S02]  /*6a40*/  LDGSTS.E [R220+0xa000], [R140.64], P5 ;  /* 0x0a0000008cdc7fae */ /* 0x0009e4000a921844 */
[C---:B------:R-:W-:Y:S02]  /*6a50*/  IMAD.WIDE R126, R5.reuse, 0x4, R126 ;  /* 0x00000004057e7825 */ /* 0x040fe400078e027e */
[----:B------:R5:W-:Y:S02]  /*6a60*/  LDGSTS.E [R220+0xa400], [R138.64], P5 ;  /* 0x0a4000008adc7fae */ /* 0x000be4000a921844 */
[C---:B------:R-:W-:Y:S02]  /*6a70*/  IMAD.WIDE R124, R5.reuse, 0x4, R124 ;  /* 0x00000004057c7825 */ /* 0x040fe400078e027c */
[----:B------:R1:W-:Y:S01]  /*6a80*/  LDGSTS.E [R220+0xa800], [R136.64], P5 ;  /* 0x0a80000088dc7fae */ /* 0x0003e2000a921844 */
[----:B--2---:R-:W-:Y:S01]  /*6a90*/  CS2R R142, SRZ ;  /* 0x00000000008e7805 */ /* 0x004fe2000001ff00 */
[----:B------:R-:W-:-:S02]  /*6aa0*/  IMAD.WIDE R122, R5, 0x4, R122 ;  /* 0x00000004057a7825 */ /* 0x000fc400078e027a */
[----:B------:R2:W-:Y:S01]  /*6ab0*/  LDGSTS.E [R220+0xac00], [R134.64], P5 ;  /* 0x0ac0000086dc7fae */ /* 0x0005e2000a921844 */
[----:B----4-:R-:W-:Y:S01]  /*6ac0*/  CS2R R140, SRZ ;  /* 0x00000000008c7805 */ /* 0x010fe2000001ff00 */
[C---:B------:R-:W-:Y:S02]  /*6ad0*/  IMAD.WIDE R120, R5.reuse, 0x4, R120 ;  /* 0x0000000405787825 */ /* 0x040fe400078e0278 */
[----:B------:R4:W-:Y:S01]  /*6ae0*/  LDGSTS.E [R220+0xb000], [R132.64], P5 ;  /* 0x0b00000084dc7fae */ /* 0x0009e2000a921844 */
[----:B-----5:R-:W-:Y:S01]  /*6af0*/  CS2R R138, SRZ ;  /* 0x00000000008a7805 */ /* 0x020fe2000001ff00 */
[C---:B------:R-:W-:Y:S02]  /*6b00*/  IMAD.WIDE R118, R5.reuse, 0x4, R118 ;  /* 0x0000000405767825 */ /* 0x040fe400078e0276 */
[----:B------:R5:W-:Y:S01]  /*6b10*/  LDGSTS.E [R220+0xb400], [R130.64], P5 ;  /* 0x0b40000082dc7fae */ /* 0x000be2000a921844 */
[----:B-1----:R-:W-:Y:S01]  /*6b20*/  CS2R R136, SRZ ;  /* 0x0000000000887805 */ /* 0x002fe2000001ff00 */
[----:B------:R-:W-:-:S02]  /*6b30*/  IMAD.WIDE R116, R5, 0x4, R116 ;  /* 0x0000000405747825 */ /* 0x000fc400078e0274 */
[----:B------:R1:W-:Y:S01]  /*6b40*/  LDGSTS.E [R220+0xb800], [R128.64], P5 ;  /* 0x0b80000080dc7fae */ /* 0x0003e2000a921844 */
[----:B--2---:R-:W-:Y:S01]  /*6b50*/  CS2R R134, SRZ ;  /* 0x0000000000867805 */ /* 0x004fe2000001ff00 */
[C---:B------:R-:W-:Y:S02]  /*6b60*/  IMAD.WIDE R114, R5.reuse, 0x4, R114 ;  /* 0x0000000405727825 */ /* 0x040fe400078e0272 */
[----:B------:R2:W-:Y:S01]  /*6b70*/  LDGSTS.E [R220+0xbc00], [R126.64], P5 ;  /* 0x0bc000007edc7fae */ /* 0x0005e2000a921844 */
[----:B----4-:R-:W-:Y:S01]  /*6b80*/  CS2R R132, SRZ ;  /* 0x0000000000847805 */ /* 0x010fe2000001ff00 */
[C---:B------:R-:W-:Y:S02]  /*6b90*/  IMAD.WIDE R112, R5.reuse, 0x4, R112 ;  /* 0x0000000405707825 */ /* 0x040fe400078e0270 */
[----:B------:R4:W-:Y:S01]  /*6ba0*/  LDGSTS.E [R220+0xc000], [R124.64], P5 ;  /* 0x0c0000007cdc7fae */ /* 0x0009e2000a921844 */
[----:B-----5:R-:W-:Y:S01]  /*6bb0*/  CS2R R130, SRZ ;  /* 0x0000000000827805 */ /* 0x020fe2000001ff00 */
[----:B------:R-:W-:-:S02]  /*6bc0*/  IMAD.WIDE R110, R5, 0x4, R110 ;  /* 0x00000004056e7825 */ /* 0x000fc400078e026e */
[----:B------:R3:W-:Y:S01]  /*6bd0*/  LDGSTS.E [R220+0xc400], [R122.64], P5 ;  /* 0x0c4000007adc7fae */ /* 0x0007e2000a921844 */
[----:B-1----:R-:W-:Y:S01]  /*6be0*/  CS2R R128, SRZ ;  /* 0x0000000000807805 */ /* 0x002fe2000001ff00 */
[C---:B------:R-:W-:Y:S02]  /*6bf0*/  IMAD.WIDE R108, R5.reuse, 0x4, R108 ;  /* 0x00000004056c7825 */ /* 0x040fe400078e026c */
[----:B------:R3:W-:Y:S01]  /*6c00*/  LDGSTS.E [R220+0xc800], [R120.64], P5 ;  /* 0x0c80000078dc7fae */ /* 0x0007e2000a921844 */
[----:B--2---:R-:W-:Y:S01]  /*6c10*/  CS2R R126, SRZ ;  /* 0x00000000007e7805 */ /* 0x004fe2000001ff00 */
[C---:B------:R-:W-:Y:S02]  /*6c20*/  IMAD.WIDE R106, R5.reuse, 0x4, R106 ;  /* 0x00000004056a7825 */ /* 0x040fe400078e026a */
[----:B------:R3:W-:Y:S01]  /*6c30*/  LDGSTS.E [R220+0xcc00], [R118.64], P5 ;  /* 0x0cc0000076dc7fae */ /* 0x0007e2000a921844 */
[----:B----4-:R-:W-:Y:S01]  /*6c40*/  CS2R R124, SRZ ;  /* 0x00000000007c7805 */ /* 0x010fe2000001ff00 */
[----:B------:R-:W-:-:S02]  /*6c50*/  IMAD.WIDE R104, R5, 0x4, R104 ;  /* 0x0000000405687825 */ /* 0x000fc400078e0268 */
[----:B------:R1:W-:Y:S02]  /*6c60*/  STL [R1+0x1ac], RZ ;  /* 0x0001acff01007387 */ /* 0x0003e40000100800 */
[C---:B------:R-:W-:Y:S02]  /*6c70*/  IMAD.WIDE R102, R5.reuse, 0x4, R102 ;  /* 0x0000000405667825 */ /* 0x040fe400078e0266 */
[----:B------:R3:W-:Y:S02]  /*6c80*/  LDGSTS.E [R220+0xd000], [R116.64], P5 ;  /* 0x0d00000074dc7fae */ /* 0x0007e4000a921844 */
[C---:B------:R-:W-:Y:S02]  /*6c90*/  IMAD.WIDE R100, R5.reuse, 0x4, R100 ;  /* 0x0000000405647825 */ /* 0x040fe400078e0264 */
[----:B------:R1:W-:Y:S02]  /*6ca0*/  STL [R1+0x190], RZ ;  /* 0x000190ff01007387 */ /* 0x0003e40000100800 */
[----:B------:R-:W-:-:S02]  /*6cb0*/  IMAD.WIDE R98, R5, 0x4, R98 ;  /* 0x0000000405627825 */ /* 0x000fc400078e0262 */
[----:B------:R3:W-:Y:S02]  /*6cc0*/  LDGSTS.E [R220+0xd400], [R114.64], P5 ;  /* 0x0d40000072dc7fae */ /* 0x0007e4000a921844 */
[C---:B------:R-:W-:Y:S02]  /*6cd0*/  IMAD.WIDE R96, R5.reuse, 0x4, R96 ;  /* 0x0000000405607825 */ /* 0x040fe400078e0260 */
[----:B------:R1:W-:Y:S02]  /*6ce0*/  STL [R1+0x194], RZ ;  /* 0x000194ff01007387 */ /* 0x0003e40000100800 */
[C---:B------:R-:W-:Y:S02]  /*6cf0*/  IMAD.WIDE R94, R5.reuse, 0x4, R94 ;  /* 0x00000004055e7825 */ /* 0x040fe400078e025e */
[----:B------:R3:W-:Y:S02]  /*6d00*/  LDGSTS.E [R220+0xd800], [R112.64], P5 ;  /* 0x0d80000070dc7fae */ /* 0x0007e4000a921844 */
        /* <DEDUP_REMOVED lines=33> */
[----:B------:R1:W-:Y:S01]  /*6f20*/  STL [R1+0x178], RZ ;  /* 0x000178ff01007387 */ /* 0x0003e20000100800 */
[----:B--2---:R-:W-:Y:S01]  /*6f30*/  CS2R R98, SRZ ;  /* 0x0000000000627805 */ /* 0x004fe2000001ff00 */
[C---:B------:R-:W-:Y:S02]  /*6f40*/  IMAD.WIDE R58, R5.reuse, 0x4, R58 ;  /* 0x00000004053a7825 */ /* 0x040fe400078e023a */
[----:B------:R3:W-:Y:S02]  /*6f50*/  LDGSTS.E [R220+0xfc00], [R94.64], P5 ;  /* 0x0fc000005edc7fae */ /* 0x0007e4000a921844 */
[----:B------:R-:W-:-:S02]  /*6f60*/  IMAD.WIDE R56, R5, 0x4, R56 ;  /* 0x0000000405387825 */ /* 0x000fc400078e0238 */
[----:B------:R1:W-:Y:S01]  /*6f70*/  STL [R1+0x17c], RZ ;  /* 0x00017cff01007387 */ /* 0x0003e20000100800 */
[----:B----4-:R-:W-:Y:S01]  /*6f80*/  CS2R R96, SRZ ;  /* 0x0000000000607805 */ /* 0x010fe2000001ff00 */
[C---:B------:R-:W-:Y:S02]  /*6f90*/  IMAD.WIDE R54, R5.reuse, 0x4, R54 ;  /* 0x0000000405367825 */ /* 0x040fe400078e0236 */
[----:B------:R2:W-:Y:S02]  /*6fa0*/  LDGSTS.E [R219+0x8200], [R92.64], P5 ;  /* 0x082000005cdb7fae */ /* 0x0005e4000a921844 */
[C---:B------:R-:W-:Y:S02]  /*6fb0*/  IMAD.WIDE R52, R5.reuse, 0x4, R52 ;  /* 0x0000000405347825 */ /* 0x040fe400078e0234 */
[----:B------:R1:W-:Y:S01]  /*6fc0*/  STL [R1+0x160], RZ ;  /* 0x000160ff01007387 */ /* 0x0003e20000100800 */
[----:B---3--:R-:W-:Y:S01]  /*6fd0*/  CS2R R220, SRZ ;  /* 0x0000000000dc7805 */ /* 0x008fe2000001ff00 */
[C---:B------:R-:W-:Y:S01]  /*6fe0*/  IMAD.WIDE R50, R5.reuse, 0x4, R50 ;  /* 0x0000000405327825 */ /* 0x040fe200078e0232 */
[----:B------:R-:W-:Y:S01]  /*6ff0*/  CS2R R94, SRZ ;  /* 0x00000000005e7805 */ /* 0x000fe2000001ff00 */
[----:B------:R3:W-:Y:S02]  /*7000*/  LDGSTS.E [R219+0x8600], [R90.64], P5 ;  /* 0x086000005adb7fae */ /* 0x0007e4000a921844 */
[----:B------:R-:W-:-:S02]  /*7010*/  IMAD.WIDE R48, R5, 0x4, R48 ;  /* 0x0000000405307825 */ /* 0x000fc400078e0230 */
[----:B------:R1:W-:Y:S01]  /*7020*/  STL [R1+0x164], RZ ;  /* 0x000164ff01007387 */ /* 0x0003e20000100800 */
[----:B--2---:R-:W-:Y:S01]  /*7030*/  CS2R R92, SRZ ;  /* 0x00000000005c7805 */ /* 0x004fe2000001ff00 */
[C---:B------:R-:W-:Y:S02]  /*7040*/  IMAD.WIDE R46, R5.reuse, 0x4, R46 ;  /* 0x00000004052e7825 */ /* 0x040fe400078e022e */
[----:B------:R2:W-:Y:S02]  /*7050*/  LDGSTS.E [R219+0x8a00], [R88.64], P5 ;  /* 0x08a0000058db7fae */ /* 0x0005e4000a921844 */
[C---:B------:R-:W-:Y:S02]  /*7060*/  IMAD.WIDE R44, R5.reuse, 0x4, R44 ;  /* 0x00000004052c7825 */ /* 0x040fe400078e022c */
[----:B------:R1:W-:Y:S01]  /*7070*/  STL [R1+0x168], RZ ;  /* 0x000168ff01007387 */ /* 0x0003e20000100800 */
[----:B---3--:R-:W-:Y:S01]  /*7080*/  CS2R R90, SRZ ;  /* 0x00000000005a7805 */ /* 0x008fe2000001ff00 */
        /* <DEDUP_REMOVED lines=9> */
[----:B---3--:R-:W-:Y:S01]  /*7120*/  CS2R R86, SRZ ;  /* 0x0000000000567805 */ /* 0x008fe2000001ff00 */
[C---:B------:R-:W-:Y:S02]  /*7130*/  IMAD.WIDE R34, R5.reuse, 0x4, R34 ;  /* 0x0000000405227825 */ /* 0x040fe400078e0222 */
[----:B------:R3:W-:Y:S02]  /*7140*/  LDGSTS.E [R219+0x9600], [R82.64], P5 ;  /* 0x0960000052db7fae */ /* 0x0007e4000a921844 */
[C---:B------:R-:W-:Y:S02]  /*7150*/  IMAD.WIDE R32, R5.reuse, 0x4, R32 ;  /* 0x0000000405207825 */ /* 0x040fe400078e0220 */
[----:B------:R1:W-:Y:S01]  /*7160*/  STL [R1+0x44], RZ ;  /* 0x000044ff01007387 */ /* 0x0003e20000100800 */
[----:B--2---:R-:W-:Y:S01]  /*7170*/  CS2R R84, SRZ ;  /* 0x0000000000547805 */ /* 0x004fe2000001ff00 */
[----:B------:R-:W-:-:S02]  /*7180*/  IMAD.WIDE R18, R5, 0x4, R18 ;  /* 0x0000000405127825 */ /* 0x000fc400078e0212 */
[----:B------:R2:W-:Y:S04]  /*7190*/  LDGSTS.E [R219+0x9a00], [R80.64], P5 ;  /* 0x09a0000050db7fae */ /* 0x0005e8000a921844 */
[----:B------:R1:W-:Y:S01]  /*71a0*/  STL [R1+0x48], RZ ;  /* 0x000048ff01007387 */ /* 0x0003e20000100800 */
[----:B---3--:R-:W-:-:S03]  /*71b0*/  CS2R R82, SRZ ;  /* 0x0000000000527805 */ /* 0x008fc6000001ff00 */
[----:B------:R3:W-:Y:S04]  /*71c0*/  LDGSTS.E [R219+0x9e00], [R78.64], P5 ;  /* 0x09e000004edb7fae */ /* 0x0007e8000a921844 */
[----:B------:R1:W-:Y:S01]  /*71d0*/  STL [R1+0x4c], RZ ;  /* 0x00004cff01007387 */ /* 0x0003e20000100800 */
[----:B--2---:R-:W-:-:S03]  /*71e0*/  CS2R R80, SRZ ;  /* 0x0000000000507805 */ /* 0x004fc6000001ff00 */
        /* <DEDUP_REMOVED lines=13> */
[----:B------:R1:W-:Y:S01]  /*72c0*/  STL [R1], RZ ;  /* 0x000000ff01007387 */ /* 0x0003e20000100800 */
        /* <DEDUP_REMOVED lines=11> */
[----:B------:R4:W-:Y:S01]  /*7380*/  LDGSTS.E [R219+0xc600], [R58.64], P5 ;  /* 0x0c6000003adb7fae */ /* 0x0009e2000a921844 */
[----:B---3--:R-:W-:-:S03]  /*7390*/  CS2R R62, SRZ ;  /* 0x00000000003e7805 */ /* 0x008fc6000001ff00 */
[----:B------:R3:W-:Y:S04]  /*73a0*/  LDGSTS.E [R219+0xca00], [R56.64], P5 ;  /* 0x0ca0000038db7fae */ /* 0x0007e8000a921844 */
[----:B------:R5:W-:Y:S01]  /*73b0*/  LDGSTS.E [R219+0xce00], [R54.64], P5 ;  /* 0x0ce0000036db7fae */ /* 0x000be2000a921844 */
[----:B--2---:R-:W-:-:S03]  /*73c0*/  CS2R R60, SRZ ;  /* 0x00000000003c7805 */ /* 0x004fc6000001ff00 */
[----:B------:R2:W-:Y:S01]  /*73d0*/  LDGSTS.E [R219+0xd200], [R52.64], P5 ;  /* 0x0d20000034db7fae */ /* 0x0005e2000a921844 */
[----:B----4-:R-:W-:-:S03]  /*73e0*/  CS2R R58, SRZ ;  /* 0x00000000003a7805 */ /* 0x010fc6000001ff00 */
[----:B------:R4:W-:Y:S01]  /*73f0*/  LDGSTS.E [R219+0xd600], [R50.64], P5 ;  /* 0x0d60000032db7fae */ /* 0x0009e2000a921844 */
[----:B---3--:R-:W-:-:S03]  /*7400*/  CS2R R56, SRZ ;  /* 0x0000000000387805 */ /* 0x008fc6000001ff00 */
[----:B------:R3:W-:Y:S01]  /*7410*/  LDGSTS.E [R219+0xda00], [R48.64], P5 ;  /* 0x0da0000030db7fae */ /* 0x0007e2000a921844 */
[----:B-----5:R-:W-:-:S03]  /*7420*/  CS2R R54, SRZ ;  /* 0x0000000000367805 */ /* 0x020fc6000001ff00 */
        /* <DEDUP_REMOVED lines=14> */
[----:B------:R5:W-:Y:S04]  /*7510*/  LDGSTS.E [R219+0xfa00], [R32.64], P5 ;  /* 0x0fa0000020db7fae */ /* 0x000be8000a921844 */
[----:B------:R5:W-:Y:S04]  /*7520*/  LDGSTS.E [R219+0xfe00], [R18.64], P5 ;  /* 0x0fe0000012db7fae */ /* 0x000be8000a921844 */
[----:B------:R-:W0:Y:S01]  /*7530*/  LDGDEPBAR ;  /* 0x00000000000079af */ /* 0x000e220000000000 */
[----:B-----5:R-:W-:Y:S01]  /*7540*/  CS2R R218, SRZ ;  /* 0x0000000000da7805 */ /* 0x020fe2000001ff00 */
[----:B------:R-:W-:Y:S01]  /*7550*/  CS2R R18, SRZ ;  /* 0x0000000000127805 */ /* 0x000fe2000001ff00 */
[----:B------:R-:W-:Y:S05]  /*7560*/  @!P0 BRA `(.L_x_0) ;  /* 0x0000bd2000008947 */ /* 0x000fea0003800000 */
[----:B-1----:R-:W1:Y:S01]  /*7570*/  S2R R186, SR_TID.X ;  /* 0x0000000000ba7919 */ /* 0x002e620000002100 */
[----:B------:R-:W-:Y:S01]  /*7580*/  SHF.R.S32.HI R13, RZ, 0x1f, R2 ;  /* 0x0000001fff0d7819 */ /* 0x000fe20000011402 */
[----:B------:R-:W-:Y:S01]  /*7590*/  IMAD.SHL.U32 R43, R5, 0x8, RZ ;  /* 0x00000008052b7824 */ /* 0x000fe200078e00ff */
[----:B------:R-:W-:Y:S01]  /*75a0*/  SHF.R.S32.HI R14, RZ, 0x1f, R251 ;  /* 0x0000001fff0e7819 */ /* 0x000fe200000114fb */
[----:B------:R-:W2:Y:S01]  /*75b0*/  S2R R137, SR_TID.X ;  /* 0x0000000000897919 */ /* 0x000ea20000002100 */
[----:B------:R-:W-:-:S02]  /*75c0*/  SHF.L.U64.HI R12, R2, 0x2, R13 ;  /* 0x00000002020c7819 */ /* 0x000fc4000001020d */
[----:B------:R-:W-:Y:S01]  /*75d0*/  SHF.R.S32.HI R13, RZ, 0x1f, R187 ;  /* 0x0000001fff0d7819 */ /* 0x000fe200000114bb */
[----:B------:R3:W-:Y:S01]  /*75e0*/  STL [R1+0x534], R0 ;  /* 0x0005340001007387 */ /* 0x0007e20000100800 */
[----:B------:R-:W-:Y:S02]  /*75f0*/  LEA R16, P1, R4, R43, 0x2 ;  /* 0x0000002b04107211 */ /* 0x000fe400078210ff */
[----:B------:R-:W-:Y:S02]  /*7600*/  LEA.HI R13, R13, R187, RZ, 0x5 ;  /* 0x000000bb0d0d7211 */ /* 0x000fe400078f28ff */
[----:B------:R-:W-:Y:S02]  /*7610*/  SHF.R.S32.HI R40, RZ, 0x1f, R5 ;  /* 0x0000001fff287819 */ /* 0x000fe40000011405 */
[----:B------:R-:W-:Y:S02]  /*7620*/  SHF.R.S32.HI R32, RZ, 0x1f, R3 ;  /* 0x0000001fff207819 */ /* 0x000fe40000011403 */
[----:B------:R-:W-:-:S02]  /*7630*/  SHF.L.U64.HI R41, R5, 0x3, R40 ;  /* 0x0000000305297819 */ /* 0x000fc40000010228 */
[----:B---3--:R-:W-:Y:S02]  /*7640*/  SHF.L.U64.HI R0, R251, 0x2, R14 ;  /* 0x00000002fb007819 */ /* 0x008fe4000001020e */
[----:B------:R-:W-:Y:S02]  /*7650*/  LEA R14, P0, R3, R43, 0x2 ;  /* 0x0000002b030e7211 */ /* 0x000fe400078010ff */
[----:B------:R-:W-:Y:S02]  /*7660*/  SHF.R.S32.HI R33, RZ, 0x1f, R4 ;  /* 0x0000001fff217819 */ /* 0x000fe40000011404 */
[----:B-1----:R-:W-:Y:S02]  /*7670*/  LOP3.LUT R186, R186, 0x1f, RZ, 0xc0, !PT ;  /* 0x0000001fbaba7812 */ /* 0x002fe400078ec0ff */
[----:B--2---:R-:W-:-:S03]  /*7680*/  LOP3.LUT R18, R137, 0x1c, RZ, 0xc0, !PT ;  /* 0x0000001c89127812 */ /* 0x004fc600078ec0ff */
[----:B------:R-:W-:-:S05]  /*7690*/  IMAD R186, R186, c[0x0][0x18c], RZ ;  /* 0x00006300baba7a24 */ /* 0x000fca00078e02ff */
[----:B------:R-:W-:-:S04]  /*76a0*/  SHF.R.S32.HI R15, RZ, 0x1f, R186 ;  /* 0x0000001fff0f7819 */ /* 0x000fc800000114ba */
[----:B------:R-:W-:Y:S02]  /*76b0*/  SHF.L.U64.HI R2, R186, 0x2, R15 ;  /* 0x00000002ba027819 */ /* 0x000fe4000001020f */
[----:B------:R-:W-:-:S03]  /*76c0*/  LOP3.LUT R15, R137, 0x3, RZ, 0xc0, !PT ;  /* 0x00000003890f7812 */ /* 0x000fc600078ec0ff */
[----:B------:R1:W-:Y:S02]  /*76d0*/  STL [R1+0x538], R2 ;  /* 0x0005380201007387 */ /* 0x0003e40000100800 */
[----:B------:R-:W-:Y:S02]  /*76e0*/  IMAD R0, R15, 0x220, R18 ;  /* 0x000002200f007824 */ /* 0x000fe400078e0212 */
[----:B------:R-:W-:Y:S04]  /*76f0*/  STL [R1+0x53c], R14 ;  /* 0x00053c0e01007387 */ /* 0x000fe80000100800 */
[----:B------:R-:W-:Y:S04]  /*7700*/  STL [R1+0x540], R16 ;  /* 0x0005401001007387 */ /* 0x000fe80000100800 */
[----:B------:R-:W-:Y:S04]  /*7710*/  STL [R1+0x544], R13 ;  /* 0x0005440d01007387 */ /* 0x000fe80000100800 */
[----:B------:R-:W2:Y:S04]  /*7720*/  LDL.LU R187, [R1+0x20] ;  /* 0x0000200001bb7983 */ /* 0x000ea80000300800 */
[----:B------:R-:W3:Y:S04]  /*7730*/  LDL.LU R186, [R1+0x24] ;  /* 0x0000240001ba7983 */ /* 0x000ee80000300800 */
[----:B------:R3:W-:Y:S04]  /*7740*/  STL [R1+0x478], R0 ;  /* 0x0004780001007387 */ /* 0x0007e80000100800 */
[----:B------:R-:W3:Y:S04]  /*7750*/  LDL.LU R228, [R1+0x28] ;  /* 0x0000280001e47983 */ /* 0x000ee80000300800 */
[----:B------:R-:W3:Y:S04]  /*7760*/  LDL.LU R229, [R1+0x2c] ;  /* 0x00002c0001e57983 */ /* 0x000ee80000300800 */
[----:B------:R-:W3:Y:S04]  /*7770*/  LDL.LU R231, [R1+0x30] ;  /* 0x0000300001e77983 */ /* 0x000ee80000300800 */
[----:B------:R-:W3:Y:S04]  /*7780*/  LDL.LU R230, [R1+0x34] ;  /* 0x0000340001e67983 */ /* 0x000ee80000300800 */
[----:B------:R-:W3:Y:S04]  /*7790*/  LDL.LU R139, [R1+0x38] ;  /* 0x00003800018b7983 */ /* 0x000ee80000300800 */
[----:B------:R-:W3:Y:S01]  /*77a0*/  LDL.LU R140, [R1+0x3c] ;  /* 0x00003c00018c7983 */ /* 0x000ee20000300800 */
[----:B------:R-:W-:-:S02]  /*77b0*/  LEA.HI.X R19, R3, R41, R32, 0x2, P0 ;  /* 0x0000002903137211 */ /* 0x000fc400000f1420 */
[----:B------:R-:W-:Y:S01]  /*77c0*/  LEA.HI.X R33, R4, R41, R33, 0x2, P1 ;  /* 0x0000002904217211 */ /* 0x000fe200008f1421 */
[----:B------:R-:W3:Y:S01]  /*77d0*/  LDL.LU R133, [R1+0x50] ;  /* 0x0000500001857983 */ /* 0x000ee20000300800 */
[----:B------:R-:W-:Y:S02]  /*77e0*/  SHF.R.S32.HI R34, RZ, 0x1f, R6 ;  /* 0x0000001fff227819 */ /* 0x000fe40000011406 */
[-C--:B------:R-:W-:Y:S01]  /*77f0*/  LEA R15, P0, R6, R43.reuse, 0x2 ;  /* 0x0000002b060f7211 */ /* 0x080fe200078010ff */
[----:B------:R-:W3:Y:S01]  /*7800*/  LDL.LU R134, [R1+0x54] ;  /* 0x0000540001867983 */ /* 0x000ee20000300800 */
[----:B------:R-:W-:Y:S02]  /*7810*/  SHF.R.S32.HI R4, RZ, 0x1f, R7 ;  /* 0x0000001fff047819 */ /* 0x000fe40000011407 */
[----:B------:R-:W-:Y:S01]  /*7820*/  LEA R17, P1, R7, R43, 0x2 ;  /* 0x0000002b07117211 */ /* 0x000fe200078210ff */
[----:B------:R-:W-:Y:S01]  /*7830*/  STL [R1+0x548], R19 ;  /* 0x0005481301007387 */ /* 0x000fe20000100800 */
[----:B------:R-:W-:-:S02]  /*7840*/  SHF.R.S32.HI R36, RZ, 0x1f, R8 ;  /* 0x0000001fff247819 */ /* 0x000fc40000011408 */
[-C--:B------:R-:W-:Y:S01]  /*7850*/  LEA R18, P2, R8, R43.reuse, 0x2 ;  /* 0x0000002b08127211 */ /* 0x080fe200078410ff */
[----:B------:R-:W-:Y:S01]  /*7860*/  STL [R1+0x54c], R33 ;  /* 0x00054c2101007387 */ /* 0x000fe20000100800 */
[----:B------:R-:W-:Y:S02]  /*7870*/  SHF.R.S32.HI R38, RZ, 0x1f, R9 ;  /* 0x0000001fff267819 */ /* 0x000fe40000011409 */
[----:B------:R-:W-:Y:S01]  /*7880*/  LEA R32, P3, R9, R43, 0x2 ;  /* 0x0000002b09207211 */ /* 0x000fe200078610ff */
[----:B------:R-:W-:Y:S01]  /*7890*/  STL [R1+0x550], R15 ;  /* 0x0005500f01007387 */ /* 0x000fe20000100800 */
[-C--:B------:R-:W-:Y:S02]  /*78a0*/  LEA.HI.X R34, R6, R41.reuse, R34, 0x2, P0 ;  /* 0x0000002906227211 */ /* 0x080fe400000f1422 */
[-C--:B------:R-:W-:Y:S01]  /*78b0*/  LEA.HI.X R35, R7, R41.reuse, R4, 0x2, P1 ;  /* 0x0000002907237211 */ /* 0x080fe200008f1404 */
[----:B------:R-:W-:Y:S01]  /*78c0*/  STL [R1+0x554], R17 ;  /* 0x0005541101007387 */ /* 0x000fe20000100800 */
[----:B------:R-:W-:-:S02]  /*78d0*/  LEA.HI.X R36, R8, R41, R36, 0x2, P2 ;  /* 0x0000002908247211 */ /* 0x000fc400010f1424 */
[----:B------:R-:W-:Y:S01]  /*78e0*/  LEA.HI.X R38, R9, R41, R38, 0x2, P3 ;  /* 0x0000002909267211 */ /* 0x000fe200018f1426 */
[----:B------:R-:W-:Y:S01]  /*78f0*/  STL [R1+0x558], R18 ;  /* 0x0005581201007387 */ /* 0x000fe20000100800 */
[----:B------:R-:W-:Y:S02]  /*7900*/  SHF.R.S32.HI R39, RZ, 0x1f, R10 ;  /* 0x0000001fff277819 */ /* 0x000fe4000001140a */
[-C--:B------:R-:W-:Y:S01]  /*7910*/  LEA R6, P0, R10, R43.reuse, 0x2 ;  /* 0x0000002b0a067211 */ /* 0x080fe200078010ff */
[----:B------:R-:W-:Y:S01]  /*7920*/  STL [R1+0x55c], R32 ;  /* 0x00055c2001007387 */ /* 0x000fe20000100800 */
        /* <DEDUP_REMOVED lines=105> */
[CC--:B------:R-:W-:Y:S02]  /*7fc0*/  LEA R142, P0, R238.reuse, R43.reuse, 0x2 ;  /* 0x0000002bee8e7211 */ /* 0x0c0fe400078010ff */
[----:B------:R-:W-:Y:S01]  /*7fd0*/  SHF.R.S32.HI R151, RZ, 0x1f, R238 ;  /* 0x0000001fff977819 */ /* 0x000fe200000114ee */
[----:B------:R-:W-:Y:S01]  /*7fe0*/  STL [R1+0x5ec], R115 ;  /* 0x0005ec7301007387 */ /* 0x000fe20000100800 */
[----:B------:R-:W-:Y:S02]  /*7ff0*/  SHF.R.S32.HI R42, RZ, 0x1f, R239 ;  /* 0x0000001fff2a7819 */ /* 0x000fe400000114ef */
[----:B------:R-:W-:Y:S01]  /*8000*/  LEA R144, P1, R239, R43, 0x2 ;  /* 0x0000002bef907211 */ /* 0x000fe200078210ff */
[----:B------:R-:W-:Y:S01]  /*8010*/  STL [R1+0x5f0], R30 ;  /* 0x0005f01e01007387 */ /* 0x000fe20000100800 */
[----:B------:R-:W-:-:S02]  /*8020*/  LEA.HI.X R151, R238, R41, R151, 0x2, P0 ;  /* 0x00000029ee977211 */ /* 0x000fc400000f1497 */
[----:B------:R-:W-:Y:S01]  /*8030*/  LEA.HI.X R153, R239, R41, R42, 0x2, P1 ;  /* 0x00000029ef997211 */ /* 0x000fe200008f142a */
[----:B------:R-:W-:Y:S01]  /*8040*/  STL [R1+0x5f4], R31 ;  /* 0x0005f41f01007387 */ /* 0x000fe20000100800 */
[----:B------:R-:W-:Y:S02]  /*8050*/  SHF.R.S32.HI R159, RZ, 0x1f, R242 ;  /* 0x0000001fff9f7819 */ /* 0x000fe400000114f2 */
[----:B------:R-:W-:Y:S01]  /*8060*/  SHF.R.S32.HI R42, RZ, 0x1f, R243 ;  /* 0x0000001fff2a7819 */ /* 0x000fe200000114f3 */
[----:B------:R-:W-:Y:S01]  /*8070*/  STL [R1+0x5f8], R112 ;  /* 0x0005f87001007387 */ /* 0x000fe20000100800 */
[CC--:B------:R-:W-:Y:S02]  /*8080*/  LEA R150, P0, R242.reuse, R43.reuse, 0x2 ;  /* 0x0000002bf2967211 */ /* 0x0c0fe400078010ff */
        /* <DEDUP_REMOVED lines=17> */
[-C--:B------:R-:W-:Y:S02]  /*81a0*/  LEA R166, P0, R250, R43.reuse, 0x2 ;  /* 0x0000002bfaa67211 */ /* 0x080fe400078010ff */
[----:B------:R-:W-:Y:S01]  /*81b0*/  LEA R168, P1, R252, R43, 0x2 ;  /* 0x0000002bfca87211 */ /* 0x000fe200078210ff */
[----:B------:R-:W-:Y:S01]  /*81c0*/  STL [R1+0x614], R118 ;  /* 0x0006147601007387 */ /* 0x000fe20000100800 */
[----:B------:R-:W-:-:S02]  /*81d0*/  LEA.HI.X R179, R250, R41, R179, 0x2, P0 ;  /* 0x00000029fab37211 */ /* 0x000fc400000f14b3 */
[----:B------:R-:W-:Y:S01]  /*81e0*/  LEA.HI.X R185, R252, R41, R185, 0x2, P1 ;  /* 0x00000029fcb97211 */ /* 0x000fe200008f14b9 */
[----:B------:R-:W-:Y:S01]  /*81f0*/  STL [R1+0x618], R120 ;  /* 0x0006187801007387 */ /* 0x000fe20000100800 */
[----:B------:R-:W-:Y:S02]  /*8200*/  SHF.R.S32.HI R4, RZ, 0x1f, R241 ;  /* 0x0000001fff047819 */ /* 0x000fe400000114f1 */
[C---:B------:R-:W-:Y:S01]  /*8210*/  LEA R148, P3, R241.reuse, R43, 0x2 ;  /* 0x0000002bf1947211 */ /* 0x040fe200078610ff */
[----:B------:R-:W-:Y:S01]  /*8220*/  STL [R1+0x61c], R122 ;  /* 0x00061c7a01007387 */ /* 0x000fe20000100800 */
[----:B------:R-:W-:Y:S02]  /*8230*/  SHF.R.S32.HI R155, RZ, 0x1f, R240 ;  /* 0x0000001fff9b7819 */ /* 0x000fe400000114f0 */
[----:B------:R-:W-:Y:S01]  /*8240*/  LEA.HI.X R157, R241, R41, R4, 0x2, P3 ;  /* 0x00000029f19d7211 */ /* 0x000fe200018f1404 */
[----:B------:R-:W-:Y:S01]  /*8250*/  STL [R1+0x620], R143 ;  /* 0x0006208f01007387 */ /* 0x000fe20000100800 */
[----:B------:R-:W-:-:S02]  /*8260*/  SHF.R.S32.HI R4, RZ, 0x1f, R245 ;  /* 0x0000001fff047819 */ /* 0x000fc400000114f5 */
[CC--:B------:R-:W-:Y:S01]  /*8270*/  LEA R156, P3, R245.reuse, R43.reuse, 0x2 ;  /* 0x0000002bf59c7211 */ /* 0x0c0fe200078610ff */
[----:B------:R-:W-:Y:S01]  /*8280*/  STL [R1+0x624], R145 ;  /* 0x0006249101007387 */ /* 0x000fe20000100800 */
[C---:B------:R-:W-:Y:S02]  /*8290*/  LEA R146, P2, R240.reuse, R43, 0x2 ;  /* 0x0000002bf0927211 */ /* 0x040fe400078410ff */
[----:B------:R-:W-:Y:S01]  /*82a0*/  LEA.HI.X R165, R245, R41, R4, 0x2, P3 ;  /* 0x00000029f5a57211 */ /* 0x000fe200018f1404 */
        /* <DEDUP_REMOVED lines=8> */
[C---:B------:R-:W-:Y:S01]  /*8330*/  LEA R154, P2, R244.reuse, R43, 0x2 ;  /* 0x0000002bf49a7211 */ /* 0x040fe200078410ff */
[----:B------:R-:W4:Y:S01]  /*8340*/  LDL.LU R135, [R1+0x58] ;  /* 0x0000580001877983 */ /* 0x000f220000300800 */
[----:B------:R-:W-:Y:S02]  /*8350*/  SHF.R.S32.HI R171, RZ, 0x1f, R248 ;  /* 0x0000001fffab7819 */ /* 0x000fe400000114f8 */
[----:B------:R-:W-:Y:S01]  /*8360*/  LEA.HI.X R163, R244, R41, R163, 0x2, P2 ;  /* 0x00000029f4a37211 */ /* 0x000fe200010f14a3 */
[----:B------:R-:W4:Y:S01]  /*8370*/  LDL.LU R180, [R1+0x5c] ;  /* 0x00005c0001b47983 */ /* 0x000f220000300800 */
[----:B------:R-:W-:-:S03]  /*8380*/  LEA R162, P2, R248, R43, 0x2 ;  /* 0x0000002bf8a27211 */ /* 0x000fc600078410ff */
[----:B------:R-:W4:Y:S01]  /*8390*/  LDL.LU R181, [R1+0x60] ;  /* 0x0000600001b57983 */ /* 0x000f220000300800 */
[----:B------:R-:W-:-:S03]  /*83a0*/  LEA.HI.X R171, R248, R41, R171, 0x2, P2 ;  /* 0x00000029f8ab7211 */ /* 0x000fc600010f14ab */
[----:B------:R-:W4:Y:S04]  /*83b0*/  LDL.LU R141, [R1+0x64] ;  /* 0x00006400018d7983 */ /* 0x000f280000300800 */
[----:B------:R-:W4:Y:S04]  /*83c0*/  LDL.LU R182, [R1+0x68] ;  /* 0x0000680001b67983 */ /* 0x000f280000300800 */
[----:B------:R-:W4:Y:S01]  /*83d0*/  LDL.LU R183, [R1+0x6c] ;  /* 0x00006c0001b77983 */ /* 0x000f220000300800 */
[----:B--2---:R-:W-:Y:S02]  /*83e0*/  SHF.R.S32.HI R42, RZ, 0x1f, R187 ;  /* 0x0000001fff2a7819 */ /* 0x004fe400000114bb */
[----:B------:R-:W-:Y:S01]  /*83f0*/  LEA R170, P2, R187, R43, 0x2 ;  /* 0x0000002bbbaa7211 */ /* 0x000fe200078410ff */
[----:B------:R-:W2:Y:S01]  /*8400*/  LDL.LU R136, [R1+0x70] ;  /* 0x0000700001887983 */ /* 0x000ea20000300800 */
[----:B---3--:R-:W-:-:S02]  /*8410*/  SHF.R.S32.HI R4, RZ, 0x1f, R186 ;  /* 0x0000001fff047819 */ /* 0x008fc400000114ba */
[C---:B------:R-:W-:Y:S02]  /*8420*/  LEA R176, P3, R186.reuse, R43, 0x2 ;  /* 0x0000002bbab07211 */ /* 0x040fe400078610ff */
[-C--:B------:R-:W-:Y:S02]  /*8430*/  LEA.HI.X R187, R187, R41.reuse, R42, 0x2, P2 ;  /* 0x00000029bbbb7211 */ /* 0x080fe400010f142a */
[----:B------:R-:W-:Y:S02]  /*8440*/  LEA.HI.X R225, R186, R41, R4, 0x2, P3 ;  /* 0x00000029bae17211 */ /* 0x000fe400018f1404 */
[----:B------:R-:W-:Y:S02]  /*8450*/  SHF.R.S32.HI R46, RZ, 0x1f, R228 ;  /* 0x0000001fff2e7819 */ /* 0x000fe400000114e4 */
[----:B------:R-:W-:Y:S02]  /*8460*/  LEA R178, P0, R228, R43, 0x2 ;  /* 0x0000002be4b27211 */ /* 0x000fe400078010ff */
[----:B------:R-:W-:-:S02]  /*8470*/  SHF.R.S32.HI R44, RZ, 0x1f, R229 ;  /* 0x0000001fff2c7819 */ /* 0x000fc400000114e5 */
[C---:B------:R-:W-:Y:S02]  /*8480*/  LEA R184, P1, R229.reuse, R43, 0x2 ;  /* 0x0000002be5b87211 */ /* 0x040fe400078210ff */
[-C--:B------:R-:W-:Y:S02]  /*8490*/  LEA.HI.X R227, R228, R41.reuse, R46, 0x2, P0 ;  /* 0x00000029e4e37211 */ /* 0x080fe400000f142e */
[----:B------:R-:W-:Y:S02]  /*84a0*/  LEA.HI.X R229, R229, R41, R44, 0x2, P1 ;  /* 0x00000029e5e57211 */ /* 0x000fe400008f142c */
[----:B------:R-:W-:Y:S02]  /*84b0*/  SHF.R.S32.HI R44, RZ, 0x1f, R140 ;  /* 0x0000001fff2c7819 */ /* 0x000fe4000001148c */
[----:B------:R-:W-:-:S04]  /*84c0*/  LEA R228, P1, R140, R43, 0x2 ;  /* 0x0000002b8ce47211 */ /* 0x000fc800078210ff */
[----:B------:R-:W-:Y:S02]  /*84d0*/  LEA.HI.X R237, R140, R41, R44, 0x2, P1 ;  /* 0x000000298ced7211 */ /* 0x000fe400008f142c */
[----:B------:R-:W3:Y:S01]  /*84e0*/  LDL.LU R140, [R1+0x74] ;  /* 0x00007400018c7983 */ /* 0x000ee20000300800 */
[----:B------:R-:W-:Y:S02]  /*84f0*/  SHF.R.S32.HI R46, RZ, 0x1f, R139 ;  /* 0x0000001fff2e7819 */ /* 0x000fe4000001148b */
[C---:B------:R-:W-:Y:S01]  /*8500*/  LEA R226, P0, R139.reuse, R43, 0x2 ;  /* 0x0000002b8be27211 */ /* 0x040fe200078010ff */
[----:B------:R-:W3:Y:S03]  /*8510*/  LDL.LU R138, [R1+0x78] ;  /* 0x00007800018a7983 */ /* 0x000ee60000300800 */
[----:B------:R-:W-:Y:S02]  /*8520*/  LEA.HI.X R235, R139, R41, R46, 0x2, P0 ;  /* 0x000000298beb7211 */ /* 0x000fe400000f142e */
[----:B------:R-:W3:Y:S01]  /*8530*/  LDL.LU R139, [R1+0x7c] ;  /* 0x00007c00018b7983 */ /* 0x000ee20000300800 */
[----:B------:R-:W-:-:S02]  /*8540*/  SHF.R.S32.HI R4, RZ, 0x1f, R230 ;  /* 0x0000001fff047819 */ /* 0x000fc400000114e6 */
[----:B------:R-:W-:-:S04]  /*8550*/  LEA R224, P3, R230, R43, 0x2 ;  /* 0x0000002be6e07211 */ /* 0x000fc800078610ff */
[----:B------:R-:W-:Y:S02]  /*8560*/  LEA.HI.X R233, R230, R41, R4, 0x2, P3 ;  /* 0x00000029e6e97211 */ /* 0x000fe400018f1404 */
[----:B------:R-:W-:Y:S02]  /*8570*/  SHF.R.S32.HI R4, RZ, 0x1f, R134 ;  /* 0x0000001fff047819 */ /* 0x000fe40000011486 */
        /* <DEDUP_REMOVED lines=8> */
[C---:B------:R-:W-:Y:S01]  /*8600*/  LOP3.LUT R3, R137.reuse, 0x7, RZ, 0xc0, !PT ;  /* 0x0000000789037812 */ /* 0x040fe200078ec0ff */
[C---:B------:R-:W-:Y:S01]  /*8610*/  IMAD.SHL.U32 R45, R137.reuse, 0x2, RZ ;  /* 0x00000002892d7824 */ /* 0x040fe200078e00ff */
[----:B------:R-:W-:Y:S02]  /*8620*/  LOP3.LUT R137, R137, 0x60, RZ, 0xc0, !PT ;  /* 0x0000006089897812 */ /* 0x000fe400078ec0ff */
[----:B----4-:R-:W-:Y:S02]  /*8630*/  SHF.R.S32.HI R4, RZ, 0x1f, R141 ;  /* 0x0000001fff047819 */ /* 0x010fe4000001148d */
[----:B------:R-:W-:-:S04]  /*8640*/  LEA R240, P3, R141, R43, 0x2 ;  /* 0x0000002b8df07211 */ /* 0x000fc800078610ff */
[----:B------:R-:W-:Y:S02]  /*8650*/  LEA.HI.X R249, R141, R41, R4, 0x2, P3 ;  /* 0x000000298df97211 */ /* 0x000fe400018f1404 */
[----:B------:R-:W4:Y:S01]  /*8660*/  LDL.LU R141, [R1+0xe0] ;  /* 0x0000e000018d7983 */ /* 0x000f220000300800 */
[----:B------:R-:W-:Y:S02]  /*8670*/  SHF.R.S32.HI R44, RZ, 0x1f, R180 ;  /* 0x0000001fff2c7819 */ /* 0x000fe400000114b4 */
[-C--:B------:R-:W-:Y:S02]  /*8680*/  LEA R236, P1, R180, R43.reuse, 0x2 ;  /* 0x0000002bb4ec7211 */ /* 0x080fe400078210ff */
[----:B------:R-:W-:Y:S02]  /*8690*/  SHF.R.S32.HI R42, RZ, 0x1f, R181 ;  /* 0x0000001fff2a7819 */ /* 0x000fe400000114b5 */
[----:B------:R-:W-:Y:S02]  /*86a0*/  LEA R238, P2, R181, R43, 0x2 ;  /* 0x0000002bb5ee7211 */ /* 0x000fe400078410ff */
[----:B------:R-:W-:-:S02]  /*86b0*/  SHF.R.S32.HI R46, RZ, 0x1f, R135 ;  /* 0x0000001fff2e7819 */ /* 0x000fc40000011487 */
[----:B------:R-:W-:Y:S02]  /*86c0*/  LEA R234, P0, R135, R43, 0x2 ;  /* 0x0000002b87ea7211 */ /* 0x000fe400078010ff */
[-C--:B------:R-:W-:Y:S02]  /*86d0*/  LEA.HI.X R245, R180, R41.reuse, R44, 0x2, P1 ;  /* 0x00000029b4f57211 */ /* 0x080fe400008f142c */
[----:B------:R-:W-:Y:S02]  /*86e0*/  LEA.HI.X R247, R181, R41, R42, 0x2, P2 ;  /* 0x00000029b5f77211 */ /* 0x000fe400010f142a */
[----:B------:R-:W-:Y:S02]  /*86f0*/  SHF.R.S32.HI R44, RZ, 0x1f, R183 ;  /* 0x0000001fff2c7819 */ /* 0x000fe400000114b7 */
[----:B------:R-:W-:Y:S02]  /*8700*/  LEA R244, P1, R183, R43, 0x2 ;  /* 0x0000002bb7f47211 */ /* 0x000fe400078210ff */
[----:B------:R-:W-:-:S02]  /*8710*/  LEA.HI.X R243, R135, R41, R46, 0x2, P0 ;  /* 0x0000002987f37211 */ /* 0x000fc400000f142e */
[----:B--2---:R-:W-:Y:S02]  /*8720*/  SHF.R.S32.HI R42, RZ, 0x1f, R136 ;  /* 0x0000001fff2a7819 */ /* 0x004fe40000011488 */
[-C--:B------:R-:W-:Y:S02]  /*8730*/  LEA R246, P2, R136, R43.reuse, 0x2 ;  /* 0x0000002b88f67211 */ /* 0x080fe400078410ff */
[----:B------:R-:W-:Y:S02]  /*8740*/  SHF.R.S32.HI R46, RZ, 0x1f, R182 ;  /* 0x0000001fff2e7819 */ /* 0x000fe400000114b6 */
[----:B------:R-:W-:Y:S02]  /*8750*/  LEA R242, P0, R182, R43, 0x2 ;  /* 0x0000002bb6f27211 */ /* 0x000fe400078010ff */
[-C--:B-1----:R-:W-:Y:S02]  /*8760*/  LEA.HI.X R2, R183, R41.reuse, R44, 0x2, P1 ;  /* 0x00000029b7027211 */ /* 0x082fe400008f142c */
[-C--:B------:R-:W-:Y:S01]  /*8770*/  LEA.HI.X R0, R136, R41.reuse, R42, 0x2, P2 ;  /* 0x0000002988007211 */ /* 0x080fe200010f142a */
[----:B------:R-:W-:Y:S01]  /*8780*/  IMAD.SHL.U32 R4, R3, 0x10, RZ ;  /* 0x0000001003047824 */ /* 0x000fe200078e00ff */
[----:B------:R-:W-:Y:S01]  /*8790*/  LEA.HI.X R251, R182, R41, R46, 0x2, P0 ;  /* 0x00000029b6fb7211 */ /* 0x000fe200000f142e */
[----:B------:R-:W-:Y:S01]  /*87a0*/  STL [R1], R2 ;  /* 0x0000000201007387 */ /* 0x000fe20000100800 */
[----:B---3--:R-:W-:-:S02]  /*87b0*/  SHF.R.S32.HI R46, RZ, 0x1f, R140 ;  /* 0x0000001fff2e7819 */ /* 0x008fc4000001148c */
[-C--:B------:R-:W-:Y:S01]  /*87c0*/  LEA R248, P0, R140, R43.reuse, 0x2 ;  /* 0x0000002b8cf87211 */ /* 0x080fe200078010ff */
[----:B------:R1:W-:Y:S01]  /*87d0*/  STL [R1+0x4], R0 ;  /* 0x0000040001007387 */ /* 0x0003e20000100800 */
[----:B------:R-:W-:Y:S01]  /*87e0*/  LOP3.LUT R4, R4, 0x30, R45, 0x78, !PT ;  /* 0x0000003004047812 */ /* 0x000fe200078e782d */
[----:B------:R-:W-:Y:S01]  /*87f0*/  IMAD R3, R3, 0x4, R137 ;  /* 0x0000000403037824 */ /* 0x000fe200078e0289 */
[----:B------:R-:W-:Y:S02]  /*8800*/  SHF.R.S32.HI R44, RZ, 0x1f, R138 ;  /* 0x0000001fff2c7819 */ /* 0x000fe4000001148a */
[----:B------:R-:W-:Y:S02]  /*8810*/  LEA R250, P1, R138, R43, 0x2 ;  /* 0x0000002b8afa7211 */ /* 0x000fe400078210ff */
[----:B------:R-:W-:Y:S02]  /*8820*/  SHF.R.S32.HI R42, RZ, 0x1f, R139 ;  /* 0x0000001fff2a7819 */ /* 0x000fe4000001148b */
[----:B-1----:R-:W-:-:S02]  /*8830*/  LEA.HI.X R0, R140, R41, R46, 0x2, P0 ;  /* 0x000000298c007211 */ /* 0x002fc400000f142e */
[C---:B------:R-:W-:Y:S02]  /*8840*/  LEA R252, P2, R139.reuse, R43, 0x2 ;  /* 0x0000002b8bfc7211 */ /* 0x040fe400078410ff */
[-C--:B------:R-:W-:Y:S01]  /*8850*/  LEA.HI.X R6, R138, R41.reuse, R44, 0x2, P1 ;  /* 0x000000298a067211 */ /* 0x080fe200008f142c */
[----:B------:R1:W-:Y:S01]  /*8860*/  STL [R1+0x8], R0 ;  /* 0x0000080001007387 */ /* 0x0003e20000100800 */
[----:B------:R-:W-:Y:S01]  /*8870*/  LEA.HI.X R2, R139, R41, R42, 0x2, P2 ;  /* 0x000000298b027211 */ /* 0x000fe200010f142a */
[----:B------:R-:W-:Y:S02]  /*8880*/  IMAD.MOV.U32 R41, RZ, RZ, 0x1 ;  /* 0x00000001ff297424 */ /* 0x000fe400078e00ff */
[----:B------:R2:W-:Y:S01]  /*8890*/  STL [R1+0xc], R6 ;  /* 0x00000c0601007387 */ /* 0x0005e20000100800 */
[----:B-1----:R-:W-:Y:S01]  /*88a0*/  IMAD.U32 R0, R3, 0x20, R4 ;  /* 0x0000002003007824 */ /* 0x002fe200078e0004 */
[----:B------:R-:W-:Y:S01]  /*88b0*/  SHF.L.U64.HI R3, R5, 0x2, R40 ;  /* 0x0000000205037819 */ /* 0x000fe20000010228 */
[----:B------:R-:W-:-:S03]  /*88c0*/  IMAD.MOV.U32 R40, RZ, RZ, -0x1 ;  /* 0xffffffffff287424 */ /* 0x000fc600078e00ff */
[----:B------:R-:W-:Y:S04]  /*88d0*/  STL [R1+0x47c], R0 ;  /* 0x00047c0001007387 */ /* 0x000fe80000100800 */
[----:B------:R-:W-:Y:S04]  /*88e0*/  STL [R1+0x270], RZ ;  /* 0x000270ff01007387 */ /* 0x000fe80000100800 */
[----:B------:R-:W-:Y:S04]  /*88f0*/  STL [R1+0x264], R41 ;  /* 0x0002642901007387 */ /* 0x000fe80000100800 */
[----:B------:R-:W-:Y:S04]  /*8900*/  STL [R1+0x260], R40 ;  /* 0x0002602801007387 */ /* 0x000fe80000100800 */
[----:B------:R-:W-:Y:S04]  /*8910*/  STL [R1+0x150], RZ ;  /* 0x000150ff01007387 */ /* 0x000fe80000100800 */
        /* <DEDUP_REMOVED lines=84> */
[----:B------:R-:W-:Y:S01]  /*8e60*/  STL [R1+0x1b4], RZ ;  /* 0x0001b4ff01007387 */ /* 0x000fe20000100800 */
[----:B------:R-:W-:-:S03]  /*8e70*/  IMAD.MOV.U32 R149, RZ, RZ, c[0x0][0x188] ;  /* 0x00006200ff957624 */ /* 0x000fc600078e00ff */
[----:B------:R-:W-:Y:S04]  /*8e80*/  STL [R1+0x1b8], RZ ;  /* 0x0001b8ff01007387 */ /* 0x000fe80000100800 */
[----:B------:R-:W-:Y:S04]  /*8e90*/  STL [R1+0x1bc], RZ ;  /* 0x0001bcff01007387 */ /* 0x000fe80000100800 */
[----:B------:R-:W-:Y:S01]  /*8ea0*/  STL [R1+0x1a0], RZ ;  /* 0x0001a0ff01007387 */ /* 0x000fe20000100800 */
[----:B------:R-:W-:-:S03]  /*8eb0*/  IMAD.MOV.U32 R145, RZ, RZ, c[0x0][0x188] ;  /* 0x00006200ff917624 */ /* 0x000fc600078e00ff */
[----:B------:R-:W-:Y:S01]  /*8ec0*/  STL [R1+0x1a4], RZ ;  /* 0x0001a4ff01007387 */ /* 0x000fe20000100800 */
[----:B------:R-:W-:-:S03]  /*8ed0*/  IMAD.SHL.U32 R149, R149, 0x20, RZ ;  /* 0x0000002095957824 */ /* 0x000fc600078e00ff */
[----:B------:R-:W-:Y:S01]  /*8ee0*/  STL [R1+0x1a8], RZ ;  /* 0x0001a8ff01007387 */ /* 0x000fe20000100800 */
[----:B------:R-:W-:-:S03]  /*8ef0*/  IMAD.MOV.U32 R122, RZ, RZ, c[0x0][0x188] ;  /* 0x00006200ff7a7624 */ /* 0x000fc600078e00ff */
[----:B------:R-:W-:Y:S04]  /*8f00*/  STL [R1+0x1ac], RZ ;  /* 0x0001acff01007387 */ /* 0x000fe80000100800 */
[----:B------:R-:W-:Y:S01]  /*8f10*/  STL [R1+0x190], RZ ;  /* 0x000190ff01007387 */ /* 0x000fe20000100800 */
[----:B------:R-:W-:-:S03]  /*8f20*/  IMAD R145, R145, 0x1f, RZ ;  /* 0x0000001f91917824 */ /* 0x000fc600078e02ff */
[----:B------:R-:W-:Y:S01]  /*8f30*/  STL [R1+0x194], RZ ;  /* 0x000194ff01007387 */ /* 0x000fe20000100800 */
[----:B------:R-:W-:-:S03]  /*8f40*/  IMAD.MOV.U32 R118, RZ, RZ, c[0x0][0x188] ;  /* 0x00006200ff767624 */ /* 0x000fc600078e00ff */
[----:B------:R-:W-:Y:S01]  /*8f50*/  STL [R1+0x198], RZ ;  /* 0x000198ff01007387 */ /* 0x000fe20000100800 */
[----:B------:R-:W-:-:S03]  /*8f60*/  IMAD R122, R122, 0x1e, RZ ;  /* 0x0000001e7a7a7824 */ /* 0x000fc600078e02ff */
[----:B------:R-:W-:Y:S01]  /*8f70*/  STL [R1+0x19c], RZ ;  /* 0x00019cff01007387 */ /* 0x000fe20000100800 */
[----:B----4-:R-:W-:Y:S01]  /*8f80*/  LEA R5, P0, R149, R141, 0x3 ;  /* 0x0000008d95057211 */ /* 0x010fe200078018ff */
[----:B------:R-:W-:Y:S02]  /*8f90*/  IMAD.MOV.U32 R123, RZ, RZ, c[0x0][0x188] ;  /* 0x00006200ff7b7624 */ /* 0x000fe400078e00ff */
[----:B------:R-:W-:Y:S01]  /*8fa0*/  STL [R1+0x180], RZ ;  /* 0x000180ff01007387 */ /* 0x000fe20000100800 */
[----:B------:R-:W-:-:S03]  /*8fb0*/  SHF.R.S32.HI R142, RZ, 0x1f, R149 ;  /* 0x0000001fff8e7819 */ /* 0x000fc60000011495 */
[----:B------:R-:W-:Y:S01]  /*8fc0*/  STL [R1+0x184], RZ ;  /* 0x000184ff01007387 */ /* 0x000fe20000100800 */
[----:B------:R-:W-:-:S03]  /*8fd0*/  IMAD.MOV.U32 R119, RZ, RZ, c[0x0][0x188] ;  /* 0x00006200ff777624 */ /* 0x000fc600078e00ff */
[----:B------:R-:W-:Y:S01]  /*8fe0*/  STL [R1+0x188], RZ ;  /* 0x000188ff01007387 */ /* 0x000fe20000100800 */
[----:B------:R-:W-:Y:S01]  /*8ff0*/  IMAD R118, R118, 0x1d, RZ ;  /* 0x0000001d76767824 */ /* 0x000fe200078e02ff */
[----:B------:R-:W-:Y:S02]  /*9000*/  SHF.R.S32.HI R147, RZ, 0x1f, R145 ;  /* 0x0000001fff937819 */ /* 0x000fe40000011491 */
[----:B------:R-:W-:Y:S01]  /*9010*/  STL [R1+0x18c], RZ ;  /* 0x00018cff01007387 */ /* 0x000fe20000100800 */
[----:B------:R-:W-:Y:S01]  /*9020*/  IMAD.MOV.U32 R114, RZ, RZ, c[0x0][0x188] ;  /* 0x00006200ff727624 */ /* 0x000fe200078e00ff */
[----:B------:R-:W-:Y:S02]  /*9030*/  LEA.HI.X R12, R149, R12, R142, 0x3, P0 ;  /* 0x0000000c950c7211 */ /* 0x000fe400000f1c8e */
[----:B------:R-:W-:Y:S01]  /*9040*/  STL [R1+0x170], RZ ;  /* 0x000170ff01007387 */ /* 0x000fe20000100800 */
[----:B------:R-:W-:Y:S01]  /*9050*/  IMAD R123, R123, 0x1c, RZ ;  /* 0x0000001c7b7b7824 */ /* 0x000fe200078e02ff */
[----:B------:R-:W-:-:S02]  /*9060*/  SHF.R.S32.HI R143, RZ, 0x1f, R122 ;  /* 0x0000001fff8f7819 */ /* 0x000fc4000001147a */
[----:B------:R-:W-:Y:S01]  /*9070*/  STL [R1+0x174], RZ ;  /* 0x000174ff01007387 */ /* 0x000fe20000100800 */
[----:B------:R-:W-:Y:S01]  /*9080*/  SHF.L.U64.HI R149, R149, 0x2, R142 ;  /* 0x0000000295957819 */ /* 0x000fe2000001028e */
[----:B------:R-:W-:Y:S02]  /*9090*/  IMAD R119, R119, 0x1b, RZ ;  /* 0x0000001b77777824 */ /* 0x000fe400078e02ff */
[----:B------:R-:W-:Y:S01]  /*90a0*/  STL [R1+0x178], RZ ;  /* 0x000178ff01007387 */ /* 0x000fe20000100800 */
[----:B------:R-:W-:Y:S01]  /*90b0*/  IMAD.MOV.U32 R31, RZ, RZ, c[0x0][0x188] ;  /* 0x00006200ff1f7624 */ /* 0x000fe200078e00ff */
[----:B------:R-:W-:Y:S02]  /*90c0*/  SHF.R.S32.HI R120, RZ, 0x1f, R118 ;  /* 0x0000001fff787819 */ /* 0x000fe40000011476 */
[----:B------:R-:W-:Y:S01]  /*90d0*/  STL [R1+0x17c], RZ ;  /* 0x00017cff01007387 */ /* 0x000fe20000100800 */
[----:B------:R-:W-:Y:S01]  /*90e0*/  SHF.L.U64.HI R145, R145, 0x2, R147 ;  /* 0x0000000291917819 */ /* 0x000fe20000010293 */
[----:B------:R-:W-:-:S02]  /*90f0*/  IMAD R114, R114, 0x1a, RZ ;  /* 0x0000001a72727824 */ /* 0x000fc400078e02ff */
[----:B------:R-:W-:Y:S01]  /*9100*/  STL [R1+0x160], RZ ;  /* 0x000160ff01007387 */ /* 0x000fe20000100800 */
[----:B------:R-:W-:Y:S01]  /*9110*/  IMAD.MOV.U32 R115, RZ, RZ, c[0x0][0x188] ;  /* 0x00006200ff737624 */ /* 0x000fe200078e00ff */
[----:B------:R-:W-:Y:S02]  /*9120*/  SHF.R.S32.HI R116, RZ, 0x1f, R123 ;  /* 0x0000001fff747819 */ /* 0x000fe4000001147b */
[----:B------:R-:W-:Y:S01]  /*9130*/  STL [R1+0x164], RZ ;  /* 0x000164ff01007387 */ /* 0x000fe20000100800 */
[----:B------:R-:W-:Y:S01]  /*9140*/  SHF.L.U64.HI R122, R122, 0x2, R143 ;  /* 0x000000027a7a7819 */ /* 0x000fe2000001028f */
[----:B------:R-:W-:Y:S02]  /*9150*/  IMAD.MOV.U32 R111, RZ, RZ, c[0x0][0x188] ;  /* 0x00006200ff6f7624 */ /* 0x000fe400078e00ff */
[----:B------:R-:W-:Y:S01]  /*9160*/  STL [R1+0x168], RZ ;  /* 0x000168ff01007387 */ /* 0x000fe20000100800 */
[----:B------:R-:W-:Y:S01]  /*9170*/  IMAD R31, R31, 0x19, RZ ;  /* 0x000000191f1f7824 */ /* 0x000fe200078e02ff */
[----:B------:R-:W-:-:S02]  /*9180*/  SHF.R.S32.HI R121, RZ, 0x1f, R119 ;  /* 0x0000001fff797819 */ /* 0x000fc40000011477 */
[----:B------:R-:W-:Y:S01]  /*9190*/  STL [R1+0x16c], RZ ;  /* 0x00016cff01007387 */ /* 0x000fe20000100800 */
[----:B------:R-:W-:Y:S01]  /*91a0*/  SHF.L.U64.HI R118, R118, 0x2, R120 ;  /* 0x0000000276767819 */ /* 0x000fe20000010278 */
[----:B------:R-:W-:Y:S02]  /*91b0*/  IMAD.MOV.U32 R29, RZ, RZ, c[0x0][0x188] ;  /* 0x00006200ff1d7624 */ /* 0x000fe400078e00ff */
[----:B------:R-:W3:Y:S01]  /*91c0*/  LDL.LU R142, [R1+0x630] ;  /* 0x00063000018e7983 */ /* 0x000ee20000300800 */
[----:B------:R-:W-:Y:S01]  /*91d0*/  IMAD R115, R115, 0x18, RZ ;  /* 0x0000001873737824 */ /* 0x000fe200078e02ff */
[----:B------:R-:W-:Y:S02]  /*91e0*/  SHF.R.S32.HI R117, RZ, 0x1f, R114 ;  /* 0x0000001fff757819 */ /* 0x000fe40000011472 */
[----:B------:R-:W4:Y:S01]  /*91f0*/  LDL.LU R149, [R1+0x62c] ;  /* 0x00062c0001957983 */ /* 0x000f220000300800 */
[----:B------:R-:W-:Y:S01]  /*9200*/  SHF.L.U64.HI R123, R123, 0x2, R116 ;  /* 0x000000027b7b7819 */ /* 0x000fe20000010274 */
[----:B------:R-:W-:-:S02]  /*9210*/  IMAD R111, R111, 0x17, RZ ;  /* 0x000000176f6f7824 */ /* 0x000fc400078e02ff */
[----:B------:R-:W3:Y:S01]  /*9220*/  LDL.LU R147, [R1+0x628] ;  /* 0x0006280001937983 */ /* 0x000ee20000300800 */
[----:B------:R-:W-:Y:S01]  /*9230*/  IMAD.MOV.U32 R26, RZ, RZ, c[0x0][0x188] ;  /* 0x00006200ff1a7624 */ /* 0x000fe200078e00ff */
[----:B------:R-:W-:Y:S02]  /*9240*/  SHF.R.S32.HI R112, RZ, 0x1f, R31 ;  /* 0x0000001fff707819 */ /* 0x000fe4000001141f */
[----:B------:R-:W3:Y:S01]  /*9250*/  LDL.LU R145, [R1+0x624] ;  /* 0x0006240001917983 */ /* 0x000ee20000300800 */
[----:B------:R-:W-:Y:S01]  /*9260*/  SHF.L.U64.HI R119, R119, 0x2, R121 ;  /* 0x0000000277777819 */ /* 0x000fe20000010279 */
[----:B------:R-:W-:Y:S02]  /*9270*/  IMAD R29, R29, 0x16, RZ ;  /* 0x000000161d1d7824 */ /* 0x000fe400078e02ff */
[----:B------:R-:W3:Y:S01]  /*9280*/  LDL.LU R143, [R1+0x620] ;  /* 0x00062000018f7983 */ /* 0x000ee20000300800 */
[----:B------:R-:W-:Y:S01]  /*9290*/  IMAD.MOV.U32 R109, RZ, RZ, c[0x0][0x188] ;  /* 0x00006200ff6d7624 */ /* 0x000fe200078e00ff */
[----:B------:R-:W-:-:S02]  /*92a0*/  SHF.R.S32.HI R30, RZ, 0x1f, R115 ;  /* 0x0000001fff1e7819 */ /* 0x000fc40000011473 */
[----:B------:R-:W3:Y:S01]  /*92b0*/  LDL.LU R122, [R1+0x61c] ;  /* 0x00061c00017a7983 */ /* 0x000ee20000300800 */
[----:B------:R-:W-:Y:S01]  /*92c0*/  SHF.L.U64.HI R114, R114, 0x2, R117 ;  /* 0x0000000272727819 */ /* 0x000fe20000010275 */
[----:B------:R-:W-:Y:S02]  /*92d0*/  IMAD.MOV.U32 R108, RZ, RZ, c[0x0][0x188] ;  /* 0x00006200ff6c7624 */ /* 0x000fe400078e00ff */
[----:B------:R-:W3:Y:S01]  /*92e0*/  LDL.LU R120, [R1+0x618] ;  /* 0x0006180001787983 */ /* 0x000ee20000300800 */
[----:B------:R-:W-:Y:S01]  /*92f0*/  IMAD R26, R26, 0x15, RZ ;  /* 0x000000151a1a7824 */ /* 0x000fe200078e02ff */
[----:B------:R-:W-:Y:S02]  /*9300*/  SHF.R.S32.HI R113, RZ, 0x1f, R111 ;  /* 0x0000001fff717819 */ /* 0x000fe4000001146f */
[----:B------:R-:W3:Y:S01]  /*9310*/  LDL.LU R118, [R1+0x614] ;  /* 0x0006140001767983 */ /* 0x000ee20000300800 */
[----:B------:R-:W-:Y:S01]  /*9320*/  SHF.L.U64.HI R31, R31, 0x2, R112 ;  /* 0x000000021f1f7819 */ /* 0x000fe20000010270 */
[----:B------:R-:W-:-:S02]  /*9330*/  IMAD.MOV.U32 R25, RZ, RZ, c[0x0][0x188] ;  /* 0x00006200ff197624 */ /* 0x000fc400078e00ff */
[----:B------:R-:W3:Y:S01]  /*9340*/  LDL.LU R116, [R1+0x610] ;  /* 0x0006100001747983 */ /* 0x000ee20000300800 */
[----:B------:R-:W-:Y:S01]  /*9350*/  IMAD R109, R109, 0x14, RZ ;  /* 0x000000146d6d7824 */ /* 0x000fe200078e02ff */
        /* <DEDUP_REMOVED lines=9> */
[----:B------:R-:W-:Y:S02]  /*93f0*/  IMAD R25, R25, 0x12, RZ ;  /* 0x0000001219197824 */ /* 0x000fe400078e02ff */
[----:B------:R-:W3:Y:S01]  /*9400*/  LDL.LU R117, [R1+0x600] ;  /* 0x0006000001757983 */ /* 0x000ee20000300800 */
[----:B------:R-:W-:Y:S01]  /*9410*/  IMAD.MOV.U32 R106, RZ, RZ, c[0x0][0x188] ;  /* 0x00006200ff6a7624 */ /* 0x000fe200078e00ff */
        /* <DEDUP_REMOVED lines=9> */
[----:B------:R-:W-:Y:S02]  /*94b0*/  IMAD.MOV.U32 R21, RZ, RZ, c[0x0][0x188] ;  /* 0x00006200ff157624 */ /* 0x000fe400078e00ff */
[----:B------:R-:W3:Y:S01]  /*94c0*/  LDL.LU R30, [R1+0x5f0] ;  /* 0x0005f000011e7983 */ /* 0x000ee20000300800 */
[----:B------:R-:W-:Y:S01]  /*94d0*/  IMAD.SHL.U32 R106, R106, 0x10, RZ ;  /* 0x000000106a6a7824 */ /* 0x000fe200078e00ff */
        /* <DEDUP_REMOVED lines=9> */
[----:B------:R-:W-:-:S02]  /*9570*/  IMAD R21, R21, 0xe, RZ ;  /* 0x0000000e15157824 */ /* 0x000fc400078e02ff */
[----:B------:R-:W3:Y:S01]  /*9580*/  LDL.LU R110, [R1+0x5e0] ;  /* 0x0005e000016e7983 */ /* 0x000ee20000300800 */
[----:B------:R-:W-:Y:S01]  /*9590*/  IMAD.MOV.U32 R102, RZ, RZ, c[0x0][0x188] ;  /* 0x00006200ff667624 */ /* 0x000fe200078e00ff */
[----:B------:R-:W-:Y:S02]  /*95a0*/  SHF.R.S32.HI R20, RZ, 0x1f, R106 ;  /* 0x0000001fff147819 */ /* 0x000fe4000001146a */
[----:B------:R-:W3:Y:S01]  /*95b0*/  LDL.LU R29, [R1+0x5dc] ;  /* 0x0005dc00011d7983 */ /* 0x000ee20000300800 */
[----:B------:R-:W-:Y:S01]  /*95c0*/  SHF.L.U64.HI R25, R25, 0x2, R107 ;  /* 0x0000000219197819 */ /* 0x000fe2000001026b */
[----:B------:R-:W-:Y:S02]  /*95d0*/  IMAD.MOV.U32 R100, RZ, RZ, c[0x0][0x188] ;  /* 0x00006200ff647624 */ /* 0x000fe400078e00ff */
[----:B------:R-:W3:Y:S01]  /*95e0*/  LDL.LU R27, [R1+0x5d8] ;  /* 0x0005d800011b7983 */ /* 0x000ee20000300800 */
[----:B------:R-:W-:Y:S01]  /*95f0*/  IMAD R10, R10, 0xd, RZ ;  /* 0x0000000d0a0a7824 */ /* 0x000fe200078e02ff */
        /* <DEDUP_REMOVED lines=29> */
[----:B------:R-:W-:Y:S01]  /*97d0*/  IMAD.SHL.U32 R38, R38, 0x8, RZ ;  /* 0x0000000826267824 */ /* 0x000fe200078e00ff */
        /* <DEDUP_REMOVED lines=12> */
[----:B--2---:R-:W-:Y:S02]  /*98a0*/  SHF.R.S32.HI R6, RZ, 0x1f, R38 ;  /* 0x0000001fff067819 */ /* 0x004fe40000011426 */
[----:B------:R-:W2:Y:S01]  /*98b0*/  LDL.LU R21, [R1+0x59c] ;  /* 0x00059c0001157983 */ /* 0x000ea20000300800 */
[----:B------:R-:W-:Y:S01]  /*98c0*/  SHF.L.U64.HI R37, R37, 0x2, R39 ;  /* 0x0000000225257819 */ /* 0x000fe20000010227 */
[----:B------:R-:W-:-:S02]  /*98d0*/  IMAD.MOV.U32 R13, RZ, RZ, c[0x0][0x188] ;  /* 0x00006200ff0d7624 */ /* 0x000fc400078e00ff */
[----:B------:R-:W2:Y:S01]  /*98e0*/  LDL.LU R11, [R1+0x598] ;  /* 0x00059800010b7983 */ /* 0x000ea20000300800 */
[----:B------:R-:W-:Y:S01]  /*98f0*/  IMAD R17, R17, 0x5, RZ ;  /* 0x0000000511117824 */ /* 0x000fe200078e02ff */
[----:B------:R-:W-:Y:S02]  /*9900*/  SHF.R.S32.HI R36, RZ, 0x1f, R35 ;  /* 0x0000001fff247819 */ /* 0x000fe40000011423 */
[----:B------:R-:W2:Y:S01]  /*9910*/  LDL.LU R10, [R1+0x594] ;  /* 0x00059400010a7983 */ /* 0x000ea20000300800 */
[----:B------:R-:W-:Y:S01]  /*9920*/  SHF.L.U64.HI R7, R7, 0x2, R8 ;  /* 0x0000000207077819 */ /* 0x000fe20000010208 */
[----:B------:R-:W-:Y:S02]  /*9930*/  IMAD.MOV.U32 R14, RZ, RZ, c[0x0][0x188] ;  /* 0x00006200ff0e7624 */ /* 0x000fe400078e00ff */
[----:B------:R-:W2:Y:S01]  /*9940*/  LDL.LU R9, [R1+0x590] ;  /* 0x0005900001097983 */ /* 0x000ea20000300800 */
[----:B------:R-:W-:Y:S01]  /*9950*/  IMAD.SHL.U32 R33, R33, 0x4, RZ ;  /* 0x0000000421217824 */ /* 0x000fe200078e00ff */
[----:B------:R-:W-:-:S02]  /*9960*/  SHF.R.S32.HI R34, RZ, 0x1f, R32 ;  /* 0x0000001fff227819 */ /* 0x000fc40000011420 */
[----:B------:R-:W2:Y:S01]  /*9970*/  LDL.LU R102, [R1+0x58c] ;  /* 0x00058c0001667983 */ /* 0x000ea20000300800 */
[----:B------:R-:W-:Y:S01]  /*9980*/  SHF.L.U64.HI R38, R38, 0x2, R6 ;  /* 0x0000000226267819 */ /* 0x000fe20000010206 */
[----:B------:R-:W-:Y:S02]  /*9990*/  IMAD R13, R13, 0x3, RZ ;  /* 0x000000030d0d7824 */ /* 0x000fe400078e02ff */
[----:B------:R-:W2:Y:S01]  /*99a0*/  LDL.LU R101, [R1+0x588] ;  /* 0x0005880001657983 */ /* 0x000ea20000300800 */
[----:B------:R-:W-:-:S03]  /*99b0*/  SHF.R.S32.HI R18, RZ, 0x1f, R17 ;  /* 0x0000001fff127819 */ /* 0x000fc60000011411 */
[----:B------:R-:W2:Y:S01]  /*99c0*/  LDL.LU R100, [R1+0x584] ;  /* 0x0005840001647983 */ /* 0x000ea20000300800 */
[----:B------:R-:W-:Y:S01]  /*99d0*/  SHF.L.U64.HI R35, R35, 0x2, R36 ;  /* 0x0000000223237819 */ /* 0x000fe20000010224 */
[----:B------:R-:W-:Y:S02]  /*99e0*/  IMAD.SHL.U32 R14, R14, 0x2, RZ ;  /* 0x000000020e0e7824 */ /* 0x000fe400078e00ff */
[----:B------:R-:W2:Y:S01]  /*99f0*/  LDL.LU R39, [R1+0x580] ;  /* 0x0005800001277983 */ /* 0x000ea20000300800 */
[----:B------:R-:W-:-:S03]  /*9a00*/  SHF.R.S32.HI R15, RZ, 0x1f, R33 ;  /* 0x0000001fff0f7819 */ /* 0x000fc60000011421 */
[----:B------:R-:W2:Y:S01]  /*9a10*/  LDL.LU R37, [R1+0x57c] ;  /* 0x00057c0001257983 */ /* 0x000ea20000300800 */
[----:B------:R-:W-:-:S03]  /*9a20*/  SHF.L.U64.HI R32, R32, 0x2, R34 ;  /* 0x0000000220207819 */ /* 0x000fc60000010222 */
        /* <DEDUP_REMOVED lines=9> */
[----:B------:R-:W-:-:S03]  /*9ac0*/  SHF.L.U64.HI R13, R13, 0x2, R19 ;  /* 0x000000020d0d7819 */ /* 0x000fc60000010213 */
[----:B------:R-:W2:Y:S01]  /*9ad0*/  LDL.LU R35, [R1+0x564] ;  /* 0x0005640001237983 */ /* 0x000ea20000300800 */
[----:B------:R-:W-:-:S03]  /*9ae0*/  SHF.L.U64.HI R14, R14, 0x2, R16 ;  /* 0x000000020e0e7819 */ /* 0x000fc60000010210 */
[----:B------:R-:W2:Y:S04]  /*9af0*/  LDL.LU R34, [R1+0x560] ;  /* 0x0005600001227983 */ /* 0x000ea80000300800 */
[----:B------:R-:W2:Y:S04]  /*9b00*/  LDL.LU R32, [R1+0x55c] ;  /* 0x00055c0001207983 */ /* 0x000ea80000300800 */
[----:B------:R-:W2:Y:S04]  /*9b10*/  LDL.LU R18, [R1+0x558] ;  /* 0x0005580001127983 */ /* 0x000ea80000300800 */
[----:B------:R-:W2:Y:S04]  /*9b20*/  LDL.LU R17, [R1+0x554] ;  /* 0x0005540001117983 */ /* 0x000ea80000300800 */
[----:B------:R-:W2:Y:S04]  /*9b30*/  LDL.LU R15, [R1+0x550] ;  /* 0x00055000010f7983 */ /* 0x000ea80000300800 */
[----:B------:R-:W3:Y:S04]  /*9b40*/  LDL.LU R33, [R1+0x54c] ;  /* 0x00054c0001217983 */ /* 0x000ee80000300800 */
[----:B------:R-:W3:Y:S04]  /*9b50*/  LDL.LU R19, [R1+0x548] ;  /* 0x0005480001137983 */ /* 0x000ee80000300800 */
[----:B------:R-:W3:Y:S04]  /*9b60*/  LDL.LU R13, [R1+0x544] ;  /* 0x00054400010d7983 */ /* 0x000ee80000300800 */
[----:B------:R-:W4:Y:S04]  /*9b70*/  LDL.LU R16, [R1+0x540] ;  /* 0x0005400001107983 */ /* 0x000f280000300800 */
[----:B------:R-:W4:Y:S01]  /*9b80*/  LDL.LU R14, [R1+0x53c] ;  /* 0x00053c00010e7983 */ /* 0x000f220000300800 */
[----:B--2---:R-:W-:-:S02]  /*9b90*/  IADD3 R15, P2, R15, c[0x0][0x168], RZ ;  /* 0x00005a000f0f7a10 */ /* 0x004fc40007f5e0ff */
[----:B---3--:R-:W-:Y:S02]  /*9ba0*/  SHF.R.S32.HI R13, RZ, 0x5, R13 ;  /* 0x00000005ff0d7819 */ /* 0x008fe4000001140d */
[----:B----4-:R-:W-:Y:S02]  /*9bb0*/  IADD3 R13, P1, R14, c[0x0][0x168], RZ ;  /* 0x00005a000e0d7a10 */ /* 0x010fe40007f3e0ff */
[----:B------:R-:W-:-:S03]  /*9bc0*/  IADD3 R14, P6, R16, c[0x0][0x168], RZ ;  /* 0x00005a00100e7a10 */ /* 0x000fc60007fde0ff */
[----:B------:R1:W-:Y:S04]  /*9bd0*/  STL [R1+0x278], R13 ;  /* 0x0002780d01007387 */ /* 0x0003e80000100800 */
[----:B------:R2:W-:Y:S01]  /*9be0*/  STL [R1+0x280], R14 ;  /* 0x0002800e01007387 */ /* 0x0005e20000100800 */
[----:B-1----:R-:W-:-:S03]  /*9bf0*/  IADD3 R13, P4, R17, c[0x0][0x168], RZ ;  /* 0x00005a00110d7a10 */ /* 0x002fc60007f9e0ff */
[----:B------:R1:W-:Y:S01]  /*9c00*/  STL [R1+0x288], R15 ;  /* 0x0002880f01007387 */ /* 0x0003e20000100800 */
[----:B--2---:R-:W-:-:S03]  /*9c10*/  IADD3 R14, P5, R18, c[0x0][0x168], RZ ;  /* 0x00005a00120e7a10 */ /* 0x004fc60007fbe0ff */
[----:B------:R2:W-:Y:S04]  /*9c20*/  STL [R1+0x290], R13 ;  /* 0x0002900d01007387 */ /* 0x0005e80000100800 */
[----:B------:R3:W-:Y:S01]  /*9c30*/  STL [R1+0x298], R14 ;  /* 0x0002980e01007387 */ /* 0x0007e20000100800 */
[----:B-1----:R-:W-:Y:S02]  /*9c40*/  IADD3.X R15, R19, c[0x0][0x16c], RZ, P1, !PT ;  /* 0x00005b00130f7a10 */ /* 0x002fe40000ffe4ff */
[----:B--2---:R-:W-:-:S03]  /*9c50*/  IADD3 R13, P3, R32, c[0x0][0x168], RZ ;  /* 0x00005a00200d7a10 */ /* 0x004fc60007f7e0ff */
[----:B------:R-:W-:Y:S01]  /*9c60*/  STL [R1+0x274], R15 ;  /* 0x0002740f01007387 */ /* 0x000fe20000100800 */
[----:B------:R-:W-:Y:S02]  /*9c70*/  IADD3 R6, P1, R6, c[0x0][0x168], RZ ;  /* 0x00005a0006067a10 */ /* 0x000fe40007f3e0ff */
[----:B---3--:R-:W-:Y:S01]  /*9c80*/  IADD3.X R14, R33, c[0x0][0x16c], RZ, P6, !PT ;  /* 0x00005b00210e7a10 */ /* 0x008fe200037fe4ff */
[----:B------:R1:W-:Y:S04]  /*9c90*/  STL [R1+0x2a0], R13 ;  /* 0x0002a00d01007387 */ /* 0x0003e80000100800 */
[----:B------:R-:W-:Y:S04]  /*9ca0*/  STL [R1+0x27c], R14 ;  /* 0x00027c0e01007387 */ /* 0x000fe80000100800 */
[----:B------:R2:W-:Y:S01]  /*9cb0*/  STL [R1+0x2a8], R6 ;  /* 0x0002a80601007387 */ /* 0x0005e20000100800 */
[----:B-1----:R-:W-:-:S02]  /*9cc0*/  IADD3.X R13, R34, c[0x0][0x16c], RZ, P2, !PT ;  /* 0x00005b00220d7a10 */ /* 0x002fc400017fe4ff */
[----:B------:R-:W-:-:S03]  /*9cd0*/  IADD3 R7, P2, R7, c[0x0][0x168], RZ ;  /* 0x00005a0007077a10 */ /* 0x000fc60007f5e0ff */
[----:B------:R-:W-:Y:S01]  /*9ce0*/  STL [R1+0x284], R13 ;  /* 0x0002840d01007387 */ /* 0x000fe20000100800 */
[----:B--2---:R-:W-:-:S03]  /*9cf0*/  IADD3.X R6, R35, c[0x0][0x16c], RZ, P4, !PT ;  /* 0x00005b0023067a10 */ /* 0x004fc600027fe4ff */
[----:B------:R1:W-:Y:S01]  /*9d00*/  STL [R1+0x2b0], R7 ;  /* 0x0002b00701007387 */ /* 0x0003e20000100800 */
[----:B------:R-:W-:-:S03]  /*9d10*/  IADD3 R8, P4, R8, c[0x0][0x168], RZ ;  /* 0x00005a0008087a10 */ /* 0x000fc60007f9e0ff */
[----:B------:R2:W-:Y:S01]  /*9d20*/  STL [R1+0x28c], R6 ;  /* 0x00028c0601007387 */ /* 0x0005e20000100800 */
[----:B-1----:R-:W-:-:S03]  /*9d30*/  IADD3.X R7, R36, c[0x0][0x16c], RZ, P5, !PT ;  /* 0x00005b0024077a10 */ /* 0x002fc60002ffe4ff */
[----:B------:R1:W-:Y:S01]  /*9d40*/  STL [R1+0x2b8], R8 ;  /* 0x0002b80801007387 */ /* 0x0003e20000100800 */
[----:B--2---:R-:W-:-:S03]  /*9d50*/  IADD3 R6, P5, R37, c[0x0][0x168], RZ ;  /* 0x00005a0025067a10 */ /* 0x004fc60007fbe0ff */
        /* <DEDUP_REMOVED lines=160> */
[----:B------:R-:W-:Y:S04]  /*a760*/  STL [R1+0x3d4], R8 ;  /* 0x0003d40801007387 */ /* 0x000fe80000100800 */
[----:B------:R-:W2:Y:S01]  /*a770*/  LDL.LU R15, [R1] ;  /* 0x00000000010f7983 */ /* 0x000ea20000300800 */
[----:B-1----:R-:W-:-:S03]  /*a780*/  IADD3.X R6, R225, c[0x0][0x16c], RZ, P3, !PT ;  /* 0x00005b00e1067a10 */ /* 0x002fc60001ffe4ff */
[----:B------:R-:W-:Y:S04]  /*a790*/  STL [R1+0x400], R7 ;  /* 0x0004000701007387 */ /* 0x000fe80000100800 */
[----:B------:R-:W3:Y:S04]  /*a7a0*/  LDL.LU R16, [R1+0x4] ;  /* 0x0000040001107983 */ /* 0x000ee80000300800 */
[----:B------:R1:W-:Y:S04]  /*a7b0*/  STL [R1+0x3dc], R6 ;  /* 0x0003dc0601007387 */ /* 0x0003e80000100800 */
[----:B------:R-:W4:Y:S04]  /*a7c0*/  LDL.LU R14, [R1+0x8] ;  /* 0x00000800010e7983 */ /* 0x000f280000300800 */
[----:B------:R-:W4:Y:S01]  /*a7d0*/  LDL.LU R13, [R1+0xc] ;  /* 0x00000c00010d7983 */ /* 0x000f220000300800 */
[----:B-1----:R-:W-:-:S02]  /*a7e0*/  IADD3 R6, P3, R226, c[0x0][0x168], RZ ;  /* 0x00005a00e2067a10 */ /* 0x002fc40007f7e0ff */
[----:B------:R-:W-:Y:S02]  /*a7f0*/  IADD3.X R7, R227, c[0x0][0x16c], RZ, P1, !PT ;  /* 0x00005b00e3077a10 */ /* 0x000fe40000ffe4ff */
[----:B------:R-:W-:Y:S01]  /*a800*/  IADD3 R8, P1, R228, c[0x0][0x168], RZ ;  /* 0x00005a00e4087a10 */ /* 0x000fe20007f3e0ff */
[----:B------:R1:W-:Y:S04]  /*a810*/  STL [R1+0x408], R6 ;  /* 0x0004080601007387 */ /* 0x0003e80000100800 */
[----:B------:R1:W-:Y:S02]  /*a820*/  STL [R1+0x3e4], R7 ;  /* 0x0003e40701007387 */ /* 0x0003e40000100800 */
[----:B-1----:R-:W-:Y:S02]  /*a830*/  IADD3.X R6, R229, c[0x0][0x16c], RZ, P2, !PT ;  /* 0x00005b00e5067a10 */ /* 0x002fe400017fe4ff */
[----:B------:R1:W-:Y:S01]  /*a840*/  STL [R1+0x410], R8 ;  /* 0x0004100801007387 */ /* 0x0003e20000100800 */
[----:B------:R-:W-:-:S03]  /*a850*/  IADD3 R7, P2, R230, c[0x0][0x168], RZ ;  /* 0x00005a00e6077a10 */ /* 0x000fc60007f5e0ff */
[----:B------:R1:W-:Y:S02]  /*a860*/  STL [R1+0x3ec], R6 ;  /* 0x0003ec0601007387 */ /* 0x0003e40000100800 */
[----:B-1----:R-:W-:Y:S02]  /*a870*/  IADD3.X R8, R231, c[0x0][0x16c], RZ, P4, !PT ;  /* 0x00005b00e7087a10 */ /* 0x002fe400027fe4ff */
[----:B------:R1:W-:Y:S01]  /*a880*/  STL [R1+0x418], R7 ;  /* 0x0004180701007387 */ /* 0x0003e20000100800 */
[----:B------:R-:W-:-:S03]  /*a890*/  IADD3 R6, P4, R232, c[0x0][0x168], RZ ;  /* 0x00005a00e8067a10 */ /* 0x000fc60007f9e0ff */
[----:B------:R1:W-:Y:S04]  /*a8a0*/  STL [R1+0x3f4], R8 ;  /* 0x0003f40801007387 */ /* 0x0003e80000100800 */
[----:B------:R1:W-:Y:S02]  /*a8b0*/  STL [R1+0x420], R6 ;  /* 0x0004200601007387 */ /* 0x0003e40000100800 */
[----:B-1----:R-:W-:Y:S02]  /*a8c0*/  IADD3.X R7, R233, c[0x0][0x16c], RZ, P5, !PT ;  /* 0x00005b00e9077a10 */ /* 0x002fe40002ffe4ff */
[----:B------:R-:W-:-:S03]  /*a8d0*/  IADD3 R8, P5, R234, c[0x0][0x168], RZ ;  /* 0x00005a00ea087a10 */ /* 0x000fc60007fbe0ff */
[----:B------:R1:W-:Y:S01]  /*a8e0*/  STL [R1+0x3fc], R7 ;  /* 0x0003fc0701007387 */ /* 0x0003e20000100800 */
[----:B------:R-:W-:-:S03]  /*a8f0*/  IADD3.X R6, R235, c[0x0][0x16c], RZ, P3, !PT ;  /* 0x00005b00eb067a10 */ /* 0x000fc60001ffe4ff */
[----:B------:R1:W-:Y:S04]  /*a900*/  STL [R1+0x428], R8 ;  /* 0x0004280801007387 */ /* 0x0003e80000100800 */
[----:B------:R1:W-:Y:S02]  /*a910*/  STL [R1+0x404], R6 ;  /* 0x0004040601007387 */ /* 0x0003e40000100800 */
[----:B-1----:R-:W-:Y:S02]  /*a920*/  IADD3 R7, P3, R236, c[0x0][0x168], RZ ;  /* 0x00005a00ec077a10 */ /* 0x002fe40007f7e0ff */
[----:B------:R-:W-:-:S03]  /*a930*/  IADD3.X R8, R237, c[0x0][0x16c], RZ, P1, !PT ;  /* 0x00005b00ed087a10 */ /* 0x000fc60000ffe4ff */
        /* <DEDUP_REMOVED lines=27> */
[----:B------:R2:W-:Y:S01]  /*aaf0*/  STL [R1+0x468], R6 ;  /* 0x0004680601007387 */ /* 0x0005e20000100800 */
[----:B-1----:R-:W-:Y:S02]  /*ab00*/  IADD3.X R7, R251, c[0x0][0x16c], RZ, P4, !PT ;  /* 0x00005b00fb077a10 */ /* 0x002fe400027fe4ff */
[----:B------:R-:W-:-:S03]  /*ab10*/  IADD3 R8, P4, R252, c[0x0][0x168], RZ ;  /* 0x00005a00fc087a10 */ /* 0x000fc60007f9e0ff */
[----:B------:R3:W-:Y:S04]  /*ab20*/  STL [R1+0x444], R7 ;  /* 0x0004440701007387 */ /* 0x0007e80000100800 */
[----:B------:R4:W-:Y:S01]  /*ab30*/  STL [R1+0x470], R8 ;  /* 0x0004700801007387 */ /* 0x0009e20000100800 */
[----:B--2---:R-:W-:-:S05]  /*ab40*/  IADD3.X R6, R15, c[0x0][0x16c], RZ, P5, !PT ;  /* 0x00005b000f067a10 */ /* 0x004fca0002ffe4ff */
[----:B------:R1:W-:Y:S01]  /*ab50*/  STL [R1+0x44c], R6 ;  /* 0x00044c0601007387 */ /* 0x0003e20000100800 */
[----:B---3--:R-:W-:Y:S02]  /*ab60*/  IADD3.X R7, R16, c[0x0][0x16c], RZ, P3, !PT ;  /* 0x00005b0010077a10 */ /* 0x008fe40001ffe4ff */
[----:B----4-:R-:W-:-:S03]  /*ab70*/  IADD3.X R8, R14, c[0x0][0x16c], RZ, P1, !PT ;  /* 0x00005b000e087a10 */ /* 0x010fc60000ffe4ff */
[----:B------:R2:W-:Y:S01]  /*ab80*/  STL [R1+0x454], R7 ;  /* 0x0004540701007387 */ /* 0x0005e20000100800 */
[----:B-1----:R-:W-:-:S03]  /*ab90*/  IADD3.X R6, R13, c[0x0][0x16c], RZ, P2, !PT ;  /* 0x00005b000d067a10 */ /* 0x002fc600017fe4ff */
[----:B------:R-:W-:Y:S01]  /*aba0*/  STL [R1+0x45c], R8 ;  /* 0x00045c0801007387 */ /* 0x000fe20000100800 */
[----:B--2---:R-:W-:-:S03]  /*abb0*/  IADD3.X R7, R2, c[0x0][0x16c], RZ, P4, !PT ;  /* 0x00005b0002077a10 */ /* 0x004fc600027fe4ff */
[----:B------:R1:W5:Y:S04]  /*abc0*/  LDL.LU R2, [R1+0x538] ;  /* 0x0005380001027983 */ /* 0x0003680000300800 */
[----:B------:R2:W-:Y:S04]  /*abd0*/  STL [R1+0x464], R6 ;  /* 0x0004640601007387 */ /* 0x0005e80000100800 */
[----:B------:R-:W3:Y:S04]  /*abe0*/  LDL R33, [R1+0x478] ;  /* 0x0004780001217983 */ /* 0x000ee80000100800 */
[----:B------:R3:W-:Y:S04]  /*abf0*/  STL [R1+0x46c], R7 ;  /* 0x00046c0701007387 */ /* 0x0007e80000100800 */
[----:B------:R1:W-:Y:S04]  /*ac00*/  STL [R1+0x40], RZ ;  /* 0x000040ff01007387 */ /* 0x0003e80000100800 */
[----:B------:R1:W-:Y:S04]  /*ac10*/  STL [R1+0x44], RZ ;  /* 0x000044ff01007387 */ /* 0x0003e80000100800 */
[----:B------:R1:W-:Y:S04]  /*ac20*/  STL [R1+0x48], RZ ;  /* 0x000048ff01007387 */ /* 0x0003e80000100800 */
[----:B------:R1:W-:Y:S04]  /*ac30*/  STL [R1+0x4c], RZ ;  /* 0x00004cff01007387 */ /* 0x0003e80000100800 */
[----:B------:R1:W-:Y:S04]  /*ac40*/  STL [R1+0x10], RZ ;  /* 0x000010ff01007387 */ /* 0x0003e80000100800 */
[----:B------:R1:W-:Y:S04]  /*ac50*/  STL [R1+0x14], RZ ;  /* 0x000014ff01007387 */ /* 0x0003e80000100800 */
[----:B------:R1:W-:Y:S04]  /*ac60*/  STL [R1+0x18], RZ ;  /* 0x000018ff01007387 */ /* 0x0003e80000100800 */
[----:B------:R1:W-:Y:S04]  /*ac70*/  STL [R1+0x1c], RZ ;  /* 0x00001cff01007387 */ /* 0x0003e80000100800 */
[----:B------:R1:W-:Y:S01]  /*ac80*/  STL [R1], RZ ;  /* 0x000000ff01007387 */ /* 0x0003e20000100800 */
[----:B------:R-:W-:-:S03]  /*ac90*/  IMAD.MOV.U32 R34, RZ, RZ, 0x1f ;  /* 0x0000001fff227424 */ /* 0x000fc600078e00ff */
[----:B------:R1:W-:Y:S04]  /*aca0*/  STL [R1+0x4], RZ ;  /* 0x000004ff01007387 */ /* 0x0003e80000100800 */
[----:B------:R1:W-:Y:S04]  /*acb0*/  STL [R1+0x8], RZ ;  /* 0x000008ff01007387 */ /* 0x0003e80000100800 */
[----:B------:R1:W-:Y:S01]  /*acc0*/  STL [R1+0xc], RZ ;  /* 0x00000cff01007387 */ /* 0x0003e20000100800 */
[----:B------:R-:W-:Y:S01]  /*acd0*/  IADD3 R34, R34, c[0x0][0x180], RZ ;  /* 0x0000600022227a10 */ /* 0x000fe20007ffe0ff */
[----:B------:R-:W-:-:S03]  /*ace0*/  IMAD.MOV.U32 R140, RZ, RZ, c[0x0][0x180] ;  /* 0x00006000ff8c7624 */ /* 0x000fc600078e00ff */
[----:B------:R-:W-:Y:S02]  /*acf0*/  SHF.R.S32.HI R32, RZ, 0x1f, R34 ;  /* 0x0000001fff207819 */ /* 0x000fe40000011422 */
[----:B------:R-:W-:Y:S02]  /*ad00*/  IADD3 R140, R140, -0x40, RZ ;  /* 0xffffffc08c8c7810 */ /* 0x000fe40007ffe0ff */
[----:B------:R-:W-:Y:S02]  /*ad10*/  LEA.HI R32, R32, R34, RZ, 0x5 ;  /* 0x0000002220207211 */ /* 0x000fe400078f28ff */
[----:B------:R-:W-:Y:S02]  /*ad20*/  IADD3 R5, P0, R5, c[0x0][0x160], RZ ;  /* 0x0000580005057a10 */ /* 0x000fe40007f1e0ff */
[----:B------:R-:W-:Y:S01]  /*ad30*/  SHF.R.S32.HI R32, RZ, 0x5, R32 ;  /* 0x00000005ff207819 */ /* 0x000fe20000011420 */
[----:B------:R-:W-:Y:S01]  /*ad40*/  IMAD.MOV.U32 R4, RZ, RZ, R140 ;  /* 0x000000ffff047224 */ /* 0x000fe200078e008c */
[----:B--2---:R-:W-:Y:S01]  /*ad50*/  IADD3.X R6, R12, c[0x0][0x164], RZ, P0, !PT ;  /* 0x000059000c067a10 */ /* 0x004fe200007fe4ff */
[----:B------:R-:W-:Y:S01]  /*ad60*/  CS2R R192, SRZ ;  /* 0x0000000000c07805 */ /* 0x000fe2000001ff00 */
        /* <DEDUP_REMOVED lines=67> */
[----:B---3--:R-:W-:-:S02]  /*b1a0*/  LOP3.LUT R7, R33, 0x40, RZ, 0x3c, !PT ;  /* 0x0000004021077812 */ /* 0x008fc400078e3cff */
[----:B------:R-:W-:Y:S02]  /*b1b0*/  LOP3.LUT R7, R0, 0x40, RZ, 0x3c, !PT ;  /* 0x0000004000077812 */ /* 0x000fe400078e3cff */
[----:B------:R1:W5:Y:S04]  /*b1c0*/  LDL.LU R0, [R1+0x534] ;  /* 0x0005340001007983 */ /* 0x0003680000300800 */
[----:B------:R1:W-:Y:S01]  /*b1d0*/  STL [R1+0x520], R7 ;  /* 0x0005200701007387 */ /* 0x0003e20000100800 */
[C---:B------:R-:W-:Y:S02]  /*b1e0*/  LOP3.LUT R8, R33.reuse, 0x20, RZ, 0x3c, !PT ;  /* 0x0000002021087812 */ /* 0x040fe400078e3cff */
[----:B------:R-:W-:Y:S02]  /*b1f0*/  LOP3.LUT R9, R33, 0x60, RZ, 0x3c, !PT ;  /* 0x0000006021097812 */ /* 0x000fe400078e3cff */
[----:B------:R-:W-:-:S02]  /*b200*/  IADD3 R8, R32, -0x2, RZ ;  /* 0xfffffffe20087810 */ /* 0x000fc40007ffe0ff */
.L_x_1:
[----:B-1----:R-:W2:Y:S01]  /*b210*/  LDL.LU R7, [R1+0x260] ;  /* 0x0002600001077983 */ /* 0x002ea20000300800 */
[----:B------:R-:W-:-:S04]  /*b220*/  DEPBAR.LE SB0, 0x2 ;  /* 0x000080800000791a */ /* 0x000fc80000000000 */
[----:B------:R-:W3:Y:S04]  /*b230*/  LDL R20, [R1+0x47c] ;  /* 0x00047c0001147983 */ /* 0x000ee80000100800 */
[----:B------:R-:W1:Y:S04]  /*b240*/  S2R R8, SR_TID.X ;  /* 0x0000000000087919 */ /* 0x000e680000002100 */
[----:B------:R-:W4:Y:S04]  /*b250*/  S2R R21, SR_TID.X ;  /* 0x0000000000157919 */ /* 0x000f280000002100 */
[----:B------:R-:W-:Y:S04]  /*b260*/  STL.64 [R1+0x648], R14 ;  /* 0x0006480e01007387 */ /* 0x000fe80000100a00 */
[----:B------:R-:W-:Y:S04]  /*b270*/  STL.64 [R1+0x640], R12 ;  /* 0x0006400c01007387 */ /* 0x000fe80000100a00 */
[----:B------:R-:W-:Y:S04]  /*b280*/  STL.64 [R1+0x638], R18 ;  /* 0x0006381201007387 */ /* 0x000fe80000100a00 */
[----:B------:R-:W-:Y:S04]  /*b290*/  STL.64 [R1+0x630], R16 ;  /* 0x0006301001007387 */ /* 0x000fe80000100a00 */
[----:B------:R-:W-:Y:S01]  /*b2a0*/  STL [R1+0x5b0], R4 ;  /* 0x0005b00401007387 */ /* 0x000fe20000100800 */
[----:B-1----:R-:W-:-:S02]  /*b2b0*/  LOP3.LUT R9, R8, 0x1c, RZ, 0xc0, !PT ;  /* 0x0000001c08097812 */ /* 0x002fc400078ec0ff */
[----:B------:R-:W-:Y:S01]  /*b2c0*/  LOP3.LUT R8, R8, 0x3, RZ, 0xc0, !PT ;  /* 0x0000000308087812 */ /* 0x000fe200078ec0ff */
[----:B------:R-:W-:Y:S01]  /*b2d0*/  STL [R1+0x5ac], R5 ;  /* 0x0005ac0501007387 */ /* 0x000fe20000100800 */
[C---:B----4-:R-:W-:Y:S02]  /*b2e0*/  LOP3.LUT R11, R21.reuse, 0x1c, RZ, 0xc0, !PT ;  /* 0x0000001c150b7812 */ /* 0x050fe400078ec0ff */
[C---:B------:R-:W-:Y:S01]  /*b2f0*/  LOP3.LUT R10, R21.reuse, 0x3, RZ, 0xc0, !PT ;  /* 0x00000003150a7812 */ /* 0x040fe200078ec0ff */
[----:B------:R-:W-:Y:S01]  /*b300*/  STL [R1+0x5a8], R6 ;  /* 0x0005a80601007387 */ /* 0x000fe20000100800 */
[----:B------:R-:W-:Y:S01]  /*b310*/  IMAD R8, R8, 0x220, R9 ;  /* 0x0000022008087824 */ /* 0x000fe200078e0209 */
[C---:B------:R-:W-:Y:S02]  /*b320*/  LOP3.LUT R9, R21.reuse, 0x1c, RZ, 0xc0, !PT ;  /* 0x0000001c15097812 */ /* 0x040fe400078ec0ff */
[----:B-----5:R-:W-:Y:S01]  /*b330*/  STL [R1+0x5a4], R0 ;  /* 0x0005a40001007387 */ /* 0x020fe20000100800 */
[----:B------:R-:W-:Y:S01]  /*b340*/  LOP3.LUT R22, R21, 0x1c, RZ, 0xc0, !PT ;  /* 0x0000001c15167812 */ /* 0x000fe200078ec0ff */
[----:B------:R-:W-:-:S02]  /*b350*/  IMAD R10, R10, 0x220, R11 ;  /* 0x000002200a0a7824 */ /* 0x000fc400078e020b */
[----:B------:R-:W-:Y:S03]  /*b360*/  STL [R1+0x5a0], R2 ;  /* 0x0005a00201007387 */ /* 0x000fe60000100800 */
[----:B------:R-:W-:Y:S01]  /*b370*/  LOP3.LUT R10, R10, 0x40, RZ, 0x3c, !PT ;  /* 0x000000400a0a7812 */ /* 0x000fe200078e3cff */
[----:B------:R1:W-:Y:S04]  /*b380*/  STL [R1+0x58c], R3 ;  /* 0x00058c0301007387 */ /* 0x0003e80000100800 */
[----:B------:R-:W-:Y:S01]  /*b390*/  BAR.SYNC.DEFER_BLOCKING 0x0 ;  /* 0x0000000000007b1d */ /* 0x000fe20000010000 */
[----:B--2---:R-:W-:-:S04]  /*b3a0*/  IADD3 R7, R7, 0x1, RZ ;  /* 0x0000000107077810 */ /* 0x004fc80007ffe0ff */
[----:B------:R-:W-:-:S04]  /*b3b0*/  ISETP.GT.AND P0, PT, R7, 0x1, PT ;  /* 0x000000010700780c */ /* 0x000fc80003f04270 */
[----:B-1----:R-:W-:-:S05]  /*b3c0*/  SEL R3, R7, RZ, !P0 ;  /* 0x000000ff07037207 */ /* 0x002fca0004000000 */
[----:B------:R-:W-:Y:S01]  /*b3d0*/  IMAD R0, R3, 0x4000, R8 ;  /* 0x0000400003007824 */ /* 0x000fe200078e0208 */
[C---:B------:R-:W-:Y:S01]  /*b3e0*/  LOP3.LUT R8, R21.reuse, 0x3, RZ, 0xc0, !PT ;  /* 0x0000000315087812 */ /* 0x040fe200078ec0ff */
[----:B------:R1:W-:Y:S01]  /*b3f0*/  STL [R1+0x260], R3 ;  /* 0x0002600301007387 */ /* 0x0003e20000100800 */
[----:B------:R-:W-:Y:S01]  /*b400*/  LOP3.LUT R21, R21, 0x3, RZ, 0xc0, !PT ;  /* 0x0000000315157812 */ /* 0x000fe200078ec0ff */
[----:B---3--:R-:W-:Y:S02]  /*b410*/  IMAD R7, R3, 0x8000, R20 ;  /* 0x0000800003077824 */ /* 0x008fe400078e0214 */
[----:B------:R-:W-:Y:S01]  /*b420*/  IMAD R8, R8, 0x220, R9 ;  /* 0x0000022008087824 */ /* 0x000fe200078e0209 */
[----:B------:R-:W-:Y:S01]  /*b430*/  LDS R20, [R0+0x10000] ;  /* 0x0100000000147984 */ /* 0x000fe20000000800 */
[----:B------:R-:W-:Y:S02]  /*b440*/  IMAD R21, R21, 0x220, R22 ;  /* 0x0000022015157824 */ /* 0x000fe400078e0216 */
[----:B------:R-:W-:Y:S01]  /*b450*/  IMAD R2, R3, 0x4000, R10 ;  /* 0x0000400003027824 */ /* 0x000fe200078e020a */
[----:B------:R-:W-:Y:S01]  /*b460*/  LOP3.LUT R8, R8, 0x60, RZ, 0x3c, !PT ;  /* 0x0000006008087812 */ /* 0x000fe200078e3cff */
[----:B------:R-:W-:Y:S01]  /*b470*/  LDSM.16.M88.4 R148, [R7+0x1000] ;  /* 0x001000000794783b */ /* 0x000fe20000000200 */
[----:B------:R-:W-:-:S03]  /*b480*/  LOP3.LUT R21, R21, 0x20, RZ, 0x3c, !PT ;  /* 0x0000002015157812 */ /* 0x000fc600078e3cff */
[----:B------:R-:W-:Y:S02]  /*b490*/  STL [R1+0x250], R2 ;  /* 0x0002500201007387 */ /* 0x000fe40000100800 */
[C---:B------:R-:W-:Y:S02]  /*b4a0*/  IMAD R252, R3.reuse, 0x4000, R21 ;  /* 0x0000400003fc7824 */ /* 0x040fe400078e0215 */
[----:B-1----:R-:W-:Y:S01]  /*b4b0*/  IMAD R3, R3, 0x4000, R8 ;  /* 0x0000400003037824 */ /* 0x002fe200078e0208 */
[----:B------:R-:W-:Y:S04]  /*b4c0*/  LDSM.16.M88.4 R152, [R7+0x2000] ;  /* 0x002000000798783b */ /* 0x000fe80000000200 */
[----:B------:R-:W-:Y:S04]  /*b4d0*/  STL [R1+0x254], R3 ;  /* 0x0002540301007387 */ /* 0x000fe80000100800 */
[----:B------:R-:W2:Y:S04]  /*b4e0*/  LDL.LU.64 R104, [R1+0x150] ;  /* 0x0001500001687983 */ /* 0x000ea80000300a00 */
[----:B------:R-:W2:Y:S04]  /*b4f0*/  LDL.LU.64 R106, [R1+0x158] ;  /* 0x00015800016a7983 */ /* 0x000ea80000300a00 */
[----:B------:R-:W3:Y:S04]  /*b500*/  LDL.LU.64 R24, [R1+0x140] ;  /* 0x0001400001187983 */ /* 0x000ee80000300a00 */
[----:B------:R-:W3:Y:S04]  /*b510*/  LDL.LU.64 R26, [R1+0x148] ;  /* 0x00014800011a7983 */ /* 0x000ee80000300a00 */
[----:B------:R-:W2:Y:S04]  /*b520*/  LDL.LU.64 R28, [R1+0x130] ;  /* 0x00013000011c7983 */ /* 0x000ea80000300a00 */
[----:B------:R-:W2:Y:S04]  /*b530*/  LDL.LU.64 R30, [R1+0x138] ;  /* 0x00013800011e7983 */ /* 0x000ea80000300a00 */
[----:B------:R-:W2:Y:S04]  /*b540*/  LDL.LU.64 R32, [R1+0x120] ;  /* 0x0001200001207983 */ /* 0x000ea80000300a00 */
[----:B------:R-:W2:Y:S04]  /*b550*/  LDL.LU.64 R34, [R1+0x128] ;  /* 0x0001280001227983 */ /* 0x000ea80000300a00 */
[----:B------:R-:W2:Y:S04]  /*b560*/  LDL.LU.64 R36, [R1+0x110] ;  /* 0x0001100001247983 */ /* 0x000ea80000300a00 */
[----:B------:R-:W2:Y:S04]  /*b570*/  LDL.LU.64 R38, [R1+0x118] ;  /* 0x0001180001267983 */ /* 0x000ea80000300a00 */
[----:B------:R-:W-:Y:S04]  /*b580*/  LDSM.16.M88.4 R8, [R7] ;  /* 0x000000000708783b */ /* 0x000fe80000000200 */
[----:B------:R-:W-:Y:S04]  /*b590*/  LDSM.16.M88.4 R156, [R7+0x3000] ;  /* 0x00300000079c783b */ /* 0x000fe80000000200 */
[----:B------:R-:W-:Y:S04]  /*b5a0*/  LDSM.16.M88.4 R160, [R7+0x4000] ;  /* 0x0040000007a0783b */ /* 0x000fe80000000200 */
[----:B------:R-:W-:Y:S04]  /*b5b0*/  LDSM.16.M88.4 R164, [R7+0x5000] ;  /* 0x0050000007a4783b */ /* 0x000fe80000000200 */
[----:B------:R-:W-:Y:S04]  /*b5c0*/  LDSM.16.M88.4 R168, [R7+0x6000] ;  /* 0x0060000007a8783b */ /* 0x000fe80000000200 */
[----:B------:R1:W-:Y:S04]  /*b5d0*/  LDSM.16.M88.4 R176, [R7+0x7000] ;  /* 0x0070000007b0783b */ /* 0x0003e80000000200 */
[----:B------:R-:W-:Y:S04]  /*b5e0*/  LDS R240, [R2+0x10000] ;  /* 0x0100000002f07984 */ /* 0x000fe80000000800 */
[----:B-1----:R-:W2:Y:S04]  /*b5f0*/  LDL R7, [R1+0x254] ;  /* 0x0002540001077983 */ /* 0x002ea80000100800 */
[----:B------:R-:W3:Y:S04]  /*b600*/  LDL.LU.64 R16, [R1+0x100] ;  /* 0x0001000001107983 */ /* 0x000ee80000300a00 */
[----:B------:R-:W3:Y:S04]  /*b610*/  LDL.LU.64 R18, [R1+0x108] ;  /* 0x0001080001127983 */ /* 0x000ee80000300a00 */
[----:B------:R-:W3:Y:S04]  /*b620*/  LDL.LU.64 R12, [R1+0xd0] ;  /* 0x0000d000010c7983 */ /* 0x000ee80000300a00 */
[----:B------:R-:W3:Y:S04]  /*b630*/  LDL.LU.64 R14, [R1+0xd8] ;  /* 0x0000d800010e7983 */ /* 0x000ee80000300a00 */
[----:B------:R-:W-:Y:S04]  /*b640*/  LDS R242, [R2+0x10800] ;  /* 0x0108000002f27984 */ /* 0x000fe80000000800 */
[----:B------:R-:W-:Y:S04]  /*b650*/  LDS R241, [R3+0x10000] ;  /* 0x0100000003f17984 */ /* 0x000fe80000000800 */
[----:B------:R-:W1:Y:S04]  /*b660*/  LDS R243, [R3+0x10800] ;  /* 0x0108000003f37984 */ /* 0x000e680000000800 */
[----:B------:R-:W-:Y:S04]  /*b670*/  LDS R22, [R0+0x10800] ;  /* 0x0108000000167984 */ /* 0x000fe80000000800 */
[----:B------:R-:W-:Y:S04]  /*b680*/  LDS R21, [R252+0x10000] ;  /* 0x01000000fc157984 */ /* 0x000fe80000000800 */
[----:B------:R-:W1:Y:S04]  /*b690*/  LDS R23, [R252+0x10800] ;  /* 0x01080000fc177984 */ /* 0x000e680000000800 */
[----:B------:R-:W-:Y:S04]  /*b6a0*/  LDS R112, [R0+0x10080] ;  /* 0x0100800000707984 */ /* 0x000fe80000000800 */
[----:B------:R-:W-:Y:S04]  /*b6b0*/  LDS R114, [R0+0x10880] ;  /* 0x0108800000727984 */ /* 0x000fe80000000800 */
[----:B------:R-:W-:Y:S04]  /*b6c0*/  LDS R113, [R252+0x10080] ;  /* 0x01008000fc717984 */ /* 0x000fe80000000800 */
[----:B------:R-:W3:Y:S04]  /*b6d0*/  LDS R115, [R252+0x10880] ;  /* 0x01088000fc737984 */ /* 0x000ee80000000800 */
[----:B------:R-:W-:Y:S04]  /*b6e0*/  LDS R100, [R2+0x10080] ;  /* 0x0100800002647984 */ /* 0x000fe80000000800 */
[----:B------:R-:W-:Y:S01]  /*b6f0*/  LDS R102, [R2+0x10880] ;  /* 0x0108800002667984 */ /* 0x000fe20000000800 */
[-C--:B-1----:R-:W-:Y:S03]  /*b700*/  HMMA.1688.F32.TF32 R40, R240, R8.reuse, R40 ;  /* 0x00000008f028723c */ /* 0x082fe60000081028 */
[----:B------:R-:W-:Y:S04]  /*b710*/  LDS R116, [R0+0x11000] ;  /* 0x0110000000747984 */ /* 0x000fe80000000800 */
[----:B------:R-:W-:Y:S04]  /*b720*/  LDS R118, [R0+0x11800] ;  /* 0x0118000000767984 */ /* 0x000fe80000000800 */
[----:B------:R-:W-:Y:S01]  /*b730*/  LDS R117, [R252+0x11000] ;  /* 0x01100000fc757984 */ /* 0x000fe20000000800 */
[C---:B------:R-:W-:Y:S03]  /*b740*/  HMMA.1688.F32.TF32 R192, R20.reuse, R8, R192 ;  /* 0x0000000814c0723c */ /* 0x040fe600000810c0 */
        /* <DEDUP_REMOVED lines=12> */
[----:B------:R-:W-:Y:S05]  /*b810*/  LDS R123, [R252+0x11880] ;  /* 0x01188000fc7b7984 */ /* 0x000fea0000000800 */
[C---:B------:R-:W-:Y:S08]  /*b820*/  HMMA.1688.F32.TF32 R204, R20.reuse, R164, R204 ;  /* 0x000000a414cc723c */ /* 0x040ff000000810cc */
[C---:B------:R-:W-:Y:S08]  /*b830*/  HMMA.1688.F32.TF32 R200, R20.reuse, R168, R200 ;  /* 0x000000a814c8723c */ /* 0x040ff000000810c8 */
[----:B------:R-:W-:Y:S08]  /*b840*/  HMMA.1688.F32.TF32 R188, R20, R176, R188 ;  /* 0x000000b014bc723c */ /* 0x000ff000000810bc */
[C---:B------:R-:W-:Y:S01]  /*b850*/  HMMA.1688.F32.TF32 R20, R240.reuse, R148, R64 ;  /* 0x00000094f014723c */ /* 0x040fe20000081040 */
[----:B------:R-:W-:Y:S04]  /*b860*/  STL.64 [R1+0x70], R40 ;  /* 0x0000702801007387 */ /* 0x000fe80000100a00 */
[----:B------:R1:W-:Y:S03]  /*b870*/  STL.64 [R1+0x78], R42 ;  /* 0x0000782a01007387 */ /* 0x0003e60000100a00 */
[C---:B------:R-:W-:Y:S08]  /*b880*/  HMMA.1688.F32.TF32 R44, R240.reuse, R152, R44 ;  /* 0x00000098f02c723c */ /* 0x040ff0000008102c */
[C---:B-1----:R-:W-:Y:S07]  /*b890*/  HMMA.1688.F32.TF32 R40, R240.reuse, R156, R60 ;  /* 0x0000009cf028723c */ /* 0x042fee000008103c */
[----:B------:R-:W-:Y:S04]  /*b8a0*/  STL.64 [R1+0x60], R20 ;  /* 0x0000601401007387 */ /* 0x000fe80000100a00 */
[----:B------:R1:W-:Y:S01]  /*b8b0*/  STL.64 [R1+0x68], R22 ;  /* 0x0000681601007387 */ /* 0x0003e20000100a00 */
[C---:B------:R-:W-:Y:S08]  /*b8c0*/  HMMA.1688.F32.TF32 R244, R240.reuse, R168, R56 ;  /* 0x000000a8f0f4723c */ /* 0x040ff00000081038 */
[C---:B-1----:R-:W-:Y:S01]  /*b8d0*/  HMMA.1688.F32.TF32 R20, R240.reuse, R160, R48 ;  /* 0x000000a0f014723c */ /* 0x042fe20000081030 */
[----:B------:R-:W-:Y:S04]  /*b8e0*/  STL.64 [R1+0x50], R44 ;  /* 0x0000502c01007387 */ /* 0x000fe80000100a00 */
[----:B------:R-:W-:Y:S04]  /*b8f0*/  STL.64 [R1+0x58], R46 ;  /* 0x0000582e01007387 */ /* 0x000fe80000100a00 */
[----:B------:R1:W-:Y:S04]  /*b900*/  STL.64 [R1+0x30], R40 ;  /* 0x0000302801007387 */ /* 0x0003e80000100a00 */
[----:B------:R1:W-:Y:S01]  /*b910*/  STL.64 [R1+0x38], R42 ;  /* 0x0000382a01007387 */ /* 0x0003e20000100a00 */
[C---:B------:R-:W-:Y:S09]  /*b920*/  HMMA.1688.F32.TF32 R248, R240.reuse, R164, R52 ;  /* 0x000000a4f0f8723c */ /* 0x040ff20000081034 */
[----:B------:R-:W-:Y:S04]  /*b930*/  STL.64 [R1+0x20], R20 ;  /* 0x0000201401007387 */ /* 0x000fe80000100a00 */
[----:B------:R2:W-:Y:S04]  /*b940*/  STL.64 [R1+0x28], R22 ;  /* 0x0000281601007387 */ /* 0x0005e80000100a00 */
[----:B------:R-:W-:Y:S04]  /*b950*/  STL [R1+0x628], R247 ;  /* 0x000628f701007387 */ /* 0x000fe80000100800 */
[----:B-1----:R-:W4:Y:S04]  /*b960*/  LDL.LU.64 R40, [R1+0x240] ;  /* 0x0002400001287983 */ /* 0x002f280000300a00 */
[----:B------:R-:W4:Y:S04]  /*b970*/  LDL.LU.64 R42, [R1+0x248] ;  /* 0x00024800012a7983 */ /* 0x000f280000300a00 */
        /* <DEDUP_REMOVED lines=12> */
[----:B--2---:R-:W-:Y:S04]  /*ba40*/  LDS R101, [R7+0x10080] ;  /* 0x0100800007657984 */ /* 0x004fe80000000800 */
[----:B------:R-:W1:Y:S01]  /*ba50*/  LDS R103, [R7+0x10880] ;  /* 0x0108800007677984 */ /* 0x000e620000000800 */
[----:B------:R-:W-:Y:S08]  /*ba60*/  HMMA.1688.F32.TF32 R240, R240, R176, R196 ;  /* 0x000000b0f0f0723c */ /* 0x000ff000000810c4 */
[C---:B---3--:R-:W-:Y:S01]  /*ba70*/  HMMA.1688.F32.TF32 R108, R112.reuse, R168, R12 ;  /* 0x000000a8706c723c */ /* 0x048fe2000008100c */
[----:B------:R-:W2:Y:S04]  /*ba80*/  LDL.LU.64 R12, [R1+0x1d0] ;  /* 0x0001d000010c7983 */ /* 0x000ea80000300a00 */
[----:B------:R-:W2:Y:S04]  /*ba90*/  LDL.LU.64 R14, [R1+0x1d8] ;  /* 0x0001d800010e7983 */ /* 0x000ea80000300a00 */
[----:B------:R-:W3:Y:S01]  /*baa0*/  LDL.LU.64 R184, [R1+0x180] ;  /* 0x0001800001b87983 */ /* 0x000ee20000300a00 */
[C---:B------:R-:W-:Y:S03]  /*bab0*/  HMMA.1688.F32.TF32 R20, R112.reuse, R8, R104 ;  /* 0x000000087014723c */ /* 0x040fe60000081068 */
[----:B------:R-:W3:Y:S04]  /*bac0*/  LDL.LU.64 R186, [R1+0x188] ;  /* 0x0001880001ba7983 */ /* 0x000ee80000300a00 */
[----:B------:R-:W3:Y:S01]  /*bad0*/  LDL.LU.64 R196, [R1+0x170] ;  /* 0x0001700001c47983 */ /* 0x000ee20000300a00 */
[C---:B------:R-:W-:Y:S03]  /*bae0*/  HMMA.1688.F32.TF32 R104, R112.reuse, R164, R16 ;  /* 0x000000a47068723c */ /* 0x040fe60000081010 */
[----:B------:R-:W3:Y:S04]  /*baf0*/  LDL.LU.64 R198, [R1+0x178] ;  /* 0x0001780001c67983 */ /* 0x000ee80000300a00 */
[----:B------:R-:W3:Y:S01]  /*bb00*/  LDL.LU.64 R16, [R1+0x160] ;  /* 0x0001600001107983 */ /* 0x000ee20000300a00 */
[C---:B------:R-:W-:Y:S03]  /*bb10*/  HMMA.1688.F32.TF32 R24, R112.reuse, R148, R24 ;  /* 0x000000947018723c */ /* 0x040fe60000081018 */
[----:B------:R-:W3:Y:S05]  /*bb20*/  LDL.LU.64 R18, [R1+0x168] ;  /* 0x0001680001127983 */ /* 0x000eea0000300a00 */
[C---:B------:R-:W-:Y:S08]  /*bb30*/  HMMA.1688.F32.TF32 R28, R112.reuse, R152, R28 ;  /* 0x00000098701c723c */ /* 0x040ff0000008101c */
[C---:B------:R-:W-:Y:S08]  /*bb40*/  HMMA.1688.F32.TF32 R32, R112.reuse, R156, R32 ;  /* 0x0000009c7020723c */ /* 0x040ff00000081020 */
[C---:B------:R-:W-:Y:S08]  /*bb50*/  HMMA.1688.F32.TF32 R36, R112.reuse, R160, R36 ;  /* 0x000000a07024723c */ /* 0x040ff00000081024 */
[----:B------:R-:W-:Y:S01]  /*bb60*/  HMMA.1688.F32.TF32 R112, R112, R176, R172 ;  /* 0x000000b07070723c */ /* 0x000fe200000810ac */
[----:B------:R-:W3:Y:S04]  /*bb70*/  LDL.LU.64 R172, [R1+0x190] ;  /* 0x0001900001ac7983 */ /* 0x000ee80000300a00 */
[----:B------:R-:W3:Y:S03]  /*bb80*/  LDL.LU.64 R174, [R1+0x198] ;  /* 0x0001980001ae7983 */ /* 0x000ee60000300a00 */
[C---:B-1----:R-:W-:Y:S08]  /*bb90*/  HMMA.1688.F32.TF32 R232, R100.reuse, R148, R88 ;  /* 0x0000009464e8723c */ /* 0x042ff00000081058 */
[C---:B------:R-:W-:Y:S01]  /*bba0*/  HMMA.1688.F32.TF32 R88, R100.reuse, R160, R80 ;  /* 0x000000a06458723c */ /* 0x040fe20000081050 */
[----:B------:R-:W3:Y:S04]  /*bbb0*/  LDL.LU.64 R80, [R1+0x1a0] ;  /* 0x0001a00001507983 */ /* 0x000ee80000300a00 */
[----:B------:R-:W3:Y:S03]  /*bbc0*/  LDL.LU.64 R82, [R1+0x1a8] ;  /* 0x0001a80001527983 */ /* 0x000ee60000300a00 */
[C---:B------:R-:W-:Y:S08]  /*bbd0*/  HMMA.1688.F32.TF32 R236, R100.reuse, R8, R92 ;  /* 0x0000000864ec723c */ /* 0x040ff0000008105c */
        /* <DEDUP_REMOVED lines=8> */
[----:B------:R-:W-:Y:S01]  /*bc60*/  HMMA.1688.F32.TF32 R100, R100, R176, R68 ;  /* 0x000000b06464723c */ /* 0x000fe20000081044 */
[----:B------:R-:W-:Y:S04]  /*bc70*/  LDS R68, [R0+0x10100] ;  /* 0x0101000000447984 */ /* 0x000fe80000000800 */
[----:B------:R-:W-:Y:S04]  /*bc80*/  LDS R70, [R0+0x10900] ;  /* 0x0109000000467984 */ /* 0x000fe80000000800 */
[----:B------:R-:W-:Y:S04]  /*bc90*/  LDS R69, [R252+0x10100] ;  /* 0x01010000fc457984 */ /* 0x000fe80000000800 */
[----:B------:R-:W4:Y:S01]  /*bca0*/  LDS R71, [R252+0x10900] ;  /* 0x01090000fc477984 */ /* 0x000f220000000800 */
[C---:B------:R-:W-:Y:S08]  /*bcb0*/  HMMA.1688.F32.TF32 R220, R116.reuse, R150, R220 ;  /* 0x0000009674dc723c */ /* 0x040ff000000810dc */
[C---:B------:R-:W-:Y:S08]  /*bcc0*/  HMMA.1688.F32.TF32 R192, R116.reuse, R10, R192 ;  /* 0x0000000a74c0723c */ /* 0x040ff000000810c0 */
[C---:B------:R-:W-:Y:S08]  /*bcd0*/  HMMA.1688.F32.TF32 R216, R116.reuse, R154, R216 ;  /* 0x0000009a74d8723c */ /* 0x040ff000000810d8 */
[C---:B------:R-:W-:Y:S08]  /*bce0*/  HMMA.1688.F32.TF32 R212, R116.reuse, R158, R212 ;  /* 0x0000009e74d4723c */ /* 0x040ff000000810d4 */
[----:B------:R-:W-:Y:S08]  /*bcf0*/  HMMA.1688.F32.TF32 R208, R116, R162, R208 ;  /* 0x000000a274d0723c */ /* 0x000ff000000810d0 */
[----:B------:R-:W-:Y:S08]  /*bd00*/  HMMA.1688.F32.TF32 R180, R224, R160, R180 ;  /* 0x000000a0e0b4723c */ /* 0x000ff000000810b4 */
[C---:B------:R-:W-:Y:S08]  /*bd10*/  HMMA.1688.F32.TF32 R204, R116.reuse, R166, R204 ;  /* 0x000000a674cc723c */ /* 0x040ff000000810cc */
[----:B------:R-:W-:Y:S08]  /*bd20*/  HMMA.1688.F32.TF32 R188, R116, R178, R188 ;  /* 0x000000b274bc723c */ /* 0x000ff000000810bc */
[C---:B----4-:R-:W-:Y:S08]  /*bd30*/  HMMA.1688.F32.TF32 R40, R68.reuse, R8, R40 ;  /* 0x000000084428723c */ /* 0x050ff00000081028 */
[C---:B------:R-:W-:Y:S08]  /*bd40*/  HMMA.1688.F32.TF32 R44, R68.reuse, R148, R44 ;  /* 0x00000094442c723c */ /* 0x040ff0000008102c */
[C---:B------:R-:W-:Y:S08]  /*bd50*/  HMMA.1688.F32.TF32 R48, R68.reuse, R152, R48 ;  /* 0x000000984430723c */ /* 0x040ff00000081030 */
[C---:B------:R-:W-:Y:S08]  /*bd60*/  HMMA.1688.F32.TF32 R52, R68.reuse, R156, R52 ;  /* 0x0000009c4434723c */ /* 0x040ff00000081034 */
[C---:B------:R-:W-:Y:S08]  /*bd70*/  HMMA.1688.F32.TF32 R56, R68.reuse, R160, R56 ;  /* 0x000000a04438723c */ /* 0x040ff00000081038 */
[C---:B------:R-:W-:Y:S08]  /*bd80*/  HMMA.1688.F32.TF32 R60, R68.reuse, R164, R60 ;  /* 0x000000a4443c723c */ /* 0x040ff0000008103c */
[----:B------:R-:W-:Y:S08]  /*bd90*/  HMMA.1688.F32.TF32 R64, R68, R168, R64 ;  /* 0x000000a84440723c */ /* 0x000ff00000081040 */
[----:B------:R-:W-:Y:S08]  /*bda0*/  HMMA.1688.F32.TF32 R20, R120, R10, R20 ;  /* 0x0000000a7814723c */ /* 0x000ff00000081014 */
[----:B--2---:R-:W-:Y:S01]  /*bdb0*/  HMMA.1688.F32.TF32 R68, R68, R176, R12 ;  /* 0x000000b04444723c */ /* 0x004fe2000008100c */
[----:B------:R-:W2:Y:S04]  /*bdc0*/  LDL.LU.64 R14, [R1+0x648] ;  /* 0x00064800010e7983 */ /* 0x000ea80000300a00 */
[----:B------:R-:W2:Y:S03]  /*bdd0*/  LDL.LU.64 R12, [R1+0x640] ;  /* 0x00064000010c7983 */ /* 0x000ea60000300a00 */
[C---:B---3--:R-:W-:Y:S08]  /*bde0*/  HMMA.1688.F32.TF32 R184, R224.reuse, R164, R184 ;  /* 0x000000a4e0b8723c */ /* 0x048ff000000810b8 */
[C---:B------:R-:W-:Y:S08]  /*bdf0*/  HMMA.1688.F32.TF32 R196, R224.reuse, R168, R196 ;  /* 0x000000a8e0c4723c */ /* 0x040ff000000810c4 */
[C---:B------:R-:W-:Y:S08]  /*be00*/  HMMA.1688.F32.TF32 R172, R224.reuse, R156, R172 ;  /* 0x0000009ce0ac723c */ /* 0x040ff000000810ac */
[C---:B------:R-:W-:Y:S08]  /*be10*/  HMMA.1688.F32.TF32 R80, R224.reuse, R152, R80 ;  /* 0x00000098e050723c */ /* 0x040ff00000081050 */
[C---:B------:R-:W-:Y:S08]  /*be20*/  HMMA.1688.F32.TF32 R76, R224.reuse, R148, R76 ;  /* 0x00000094e04c723c */ /* 0x040ff0000008104c */
[C---:B------:R-:W-:Y:S08]  /*be30*/  HMMA.1688.F32.TF32 R72, R224.reuse, R8, R72 ;  /* 0x00000008e048723c */ /* 0x040ff00000081048 */
[----:B------:R-:W-:Y:S01]  /*be40*/  HMMA.1688.F32.TF32 R224, R224, R176, R16 ;  /* 0x000000b0e0e0723c */ /* 0x000fe20000081010 */
[----:B------:R-:W3:Y:S04]  /*be50*/  LDL.LU.64 R18, [R1+0x638] ;  /* 0x0006380001127983 */ /* 0x000ee80000300a00 */
[----:B------:R-:W3:Y:S04]  /*be60*/  LDL.LU.64 R16, [R1+0x630] ;  /* 0x0006300001107983 */ /* 0x000ee80000300a00 */
[----:B------:R-:W-:Y:S04]  /*be70*/  STL [R1+0x5d4], R220 ;  /* 0x0005d4dc01007387 */ /* 0x000fe80000100800 */
[----:B------:R-:W-:Y:S04]  /*be80*/  STL.64 [R1+0xf0], R192 ;  /* 0x0000f0c001007387 */ /* 0x000fe80000100a00 */
[----:B------:R1:W-:Y:S04]  /*be90*/  STL.64 [R1+0xf8], R194 ;  /* 0x0000f8c201007387 */ /* 0x0003e80000100a00 */
[----:B------:R-:W-:Y:S01]  /*bea0*/  STL [R1+0x5d0], R221 ;  /* 0x0005d0dd01007387 */ /* 0x000fe20000100800 */
[----:B-1----:R-:W-:Y:S03]  /*beb0*/  HMMA.1688.F32.TF32 R192, R116, R170, R200 ;  /* 0x000000aa74c0723c */ /* 0x002fe600000810c8 */
[----:B------:R-:W-:Y:S04]  /*bec0*/  STL [R1+0x5cc], R222 ;  /* 0x0005ccde01007387 */ /* 0x000fe80000100800 */
[----:B------:R1:W-:Y:S04]  /*bed0*/  STL [R1+0x5c8], R223 ;  /* 0x0005c8df01007387 */ /* 0x0003e80000100800 */
[----:B------:R-:W-:Y:S04]  /*bee0*/  STL [R1+0x5e4], R216 ;  /* 0x0005e4d801007387 */ /* 0x000fe80000100800 */
        /* <DEDUP_REMOVED lines=8> */
[----:B------:R-:W-:Y:S01]  /*bf70*/  STL [R1+0x600], R209 ;  /* 0x000600d101007387 */ /* 0x000fe20000100800 */
[----:B-1----:R-:W-:-:S03]  /*bf80*/  IMAD.MOV.U32 R223, RZ, RZ, R191 ;  /* 0x000000ffffdf7224 */ /* 0x002fc600078e00bf */
[----:B------:R-:W-:Y:S01]  /*bf90*/  STL [R1+0x5fc], R210 ;  /* 0x0005fcd201007387 */ /* 0x000fe20000100800 */
[----:B------:R-:W-:-:S03]  /*bfa0*/  IMAD.MOV.U32 R222, RZ, RZ, R190 ;  /* 0x000000ffffde7224 */ /* 0x000fc600078e00be */
[----:B------:R-:W-:Y:S01]  /*bfb0*/  STL [R1+0x5f8], R211 ;  /* 0x0005f8d301007387 */ /* 0x000fe20000100800 */
[----:B------:R-:W-:-:S03]  /*bfc0*/  IMAD.MOV.U32 R221, RZ, RZ, R189 ;  /* 0x000000ffffdd7224 */ /* 0x000fc600078e00bd */
[----:B------:R-:W-:Y:S01]  /*bfd0*/  STL [R1+0x614], R204 ;  /* 0x000614cc01007387 */ /* 0x000fe20000100800 */
[----:B------:R-:W-:-:S03]  /*bfe0*/  IMAD.MOV.U32 R220, RZ, RZ, R188 ;  /* 0x000000ffffdc7224 */ /* 0x000fc600078e00bc */
[----:B------:R-:W-:Y:S04]  /*bff0*/  STL [R1+0x610], R205 ;  /* 0x000610cd01007387 */ /* 0x000fe80000100800 */
[----:B------:R-:W-:Y:S04]  /*c000*/  STL [R1+0x60c], R206 ;  /* 0x00060cce01007387 */ /* 0x000fe80000100800 */
[----:B------:R-:W-:Y:S04]  /*c010*/  STL [R1+0x608], R207 ;  /* 0x000608cf01007387 */ /* 0x000fe80000100800 */
[----:B------:R-:W-:Y:S04]  /*c020*/  STL.64 [R1+0xe0], R192 ;  /* 0x0000e0c001007387 */ /* 0x000fe80000100a00 */
[----:B------:R-:W-:Y:S04]  /*c030*/  STL.64 [R1+0xe8], R194 ;  /* 0x0000e8c201007387 */ /* 0x000fe80000100a00 */
[----:B------:R-:W-:Y:S04]  /*c040*/  STL [R1+0x624], R223 ;  /* 0x000624df01007387 */ /* 0x000fe80000100800 */
[----:B------:R-:W-:Y:S04]  /*c050*/  STL [R1+0x620], R222 ;  /* 0x000620de01007387 */ /* 0x000fe80000100800 */
[----:B------:R-:W-:Y:S04]  /*c060*/  STL [R1+0x61c], R221 ;  /* 0x00061cdd01007387 */ /* 0x000fe80000100800 */
[----:B------:R-:W-:Y:S04]  /*c070*/  STL [R1+0x618], R220 ;  /* 0x000618dc01007387 */ /* 0x000fe80000100800 */
[----:B------:R-:W4:Y:S04]  /*c080*/  LDL R247, [R1+0x250] ;  /* 0x0002500001f77983 */ /* 0x000f280000100800 */
[----:B------:R-:W-:Y:S04]  /*c090*/  STL.64 [R1+0x230], R20 ;  /* 0x0002301401007387 */ /* 0x000fe80000100a00 */
[----:B------:R1:W-:Y:S01]  /*c0a0*/  STL.64 [R1+0x238], R22 ;  /* 0x0002381601007387 */ /* 0x0003e20000100a00 */
[C---:B------:R-:W-:Y:S03]  /*c0b0*/  HMMA.1688.F32.TF32 R24, R120.reuse, R150, R24 ;  /* 0x000000967818723c */ /* 0x040fe60000081018 */
[----:B------:R-:W-:Y:S04]  /*c0c0*/  LDS R201, [R7+0x10180] ;  /* 0x0101800007c97984 */ /* 0x000fe80000000800 */
[----:B------:R-:W-:Y:S01]  /*c0d0*/  LDS R203, [R7+0x10980] ;  /* 0x0109800007cb7984 */ /* 0x000fe20000000800 */
[----:B-1----:R-:W-:Y:S03]  /*c0e0*/  HMMA.1688.F32.TF32 R20, R120, R154, R28 ;  /* 0x0000009a7814723c */ /* 0x002fe6000008101c */
[----:B------:R-:W-:Y:S04]  /*c0f0*/  LDS R192, [R0+0x11100] ;  /* 0x0111000000c07984 */ /* 0x000fe80000000800 */
[----:B------:R-:W-:Y:S04]  /*c100*/  LDS R194, [R0+0x11900] ;  /* 0x0119000000c27984 */ /* 0x000fe80000000800 */
[----:B------:R-:W-:Y:S04]  /*c110*/  LDS R193, [R252+0x11100] ;  /* 0x01110000fcc17984 */ /* 0x000fe80000000800 */
[----:B------:R-:W-:Y:S04]  /*c120*/  LDS R195, [R252+0x11900] ;  /* 0x01190000fcc37984 */ /* 0x000fe80000000800 */
[----:B------:R-:W-:Y:S04]  /*c130*/  LDS R188, [R0+0x11180] ;  /* 0x0111800000bc7984 */ /* 0x000fe80000000800 */
[----:B------:R-:W-:Y:S01]  /*c140*/  LDS R190, [R0+0x11980] ;  /* 0x0119800000be7984 */ /* 0x000fe20000000800 */
[----:B------:R-:W-:-:S03]  /*c150*/  IMAD.MOV.U32 R6, RZ, RZ, R20 ;  /* 0x000000ffff067224 */ /* 0x000fc600078e0014 */
[----:B------:R-:W-:Y:S01]  /*c160*/  LDS R189, [R252+0x11180] ;  /* 0x01118000fcbd7984 */ /* 0x000fe20000000800 */
[----:B------:R-:W-:Y:S02]  /*c170*/  IMAD.MOV.U32 R5, RZ, RZ, R21 ;  /* 0x000000ffff057224 */ /* 0x000fe400078e0015 */
[----:B------:R-:W-:Y:S01]  /*c180*/  IMAD.MOV.U32 R4, RZ, RZ, R22 ;  /* 0x000000ffff047224 */ /* 0x000fe200078e0016 */
[----:B------:R-:W-:Y:S01]  /*c190*/  LDS R191, [R252+0x11980] ;  /* 0x01198000fcbf7984 */ /* 0x000fe20000000800 */
[----:B------:R-:W-:Y:S02]  /*c1a0*/  IMAD.MOV.U32 R3, RZ, RZ, R23 ;  /* 0x000000ffff037224 */ /* 0x000fe400078e0017 */
[C---:B------:R-:W-:Y:S11]  /*c1b0*/  HMMA.1688.F32.TF32 R20, R120.reuse, R158, R32 ;  /* 0x0000009e7814723c */ /* 0x040ff60000081020 */
[----:B------:R-:W-:Y:S11]  /*c1c0*/  @!UPT UIADD3 URZ, URZ, URZ, URZ ;  /* 0x0000003f3f3ff290 */ /* 0x000ff6000fffe03f */
[----:B------:R-:W-:Y:S02]  /*c1d0*/  @!UPT UIADD3 URZ, URZ, URZ, URZ ;  /* 0x0000003f3f3ff290 */ /* 0x000fe4000fffe03f */
[----:B------:R-:W-:Y:S02]  /*c1e0*/  IMAD.MOV.U32 R216, RZ, RZ, R20 ;  /* 0x000000ffffd87224 */ /* 0x000fe400078e0014 */
[----:B------:R-:W-:Y:S02]  /*c1f0*/  IMAD.MOV.U32 R217, RZ, RZ, R21 ;  /* 0x000000ffffd97224 */ /* 0x000fe400078e0015 */
[----:B------:R-:W-:Y:S02]  /*c200*/  IMAD.MOV.U32 R218, RZ, RZ, R22 ;  /* 0x000000ffffda7224 */ /* 0x000fe400078e0016 */
        /* <DEDUP_REMOVED lines=15> */
[----:B------:R-:W-:Y:S01]  /*c300*/  HMMA.1688.F32.TF32 R20, R120, R170, R108 ;  /* 0x000000aa7814723c */ /* 0x000fe2000008106c */
[----:B------:R1:W-:Y:S04]  /*c310*/  STL.64 [R1+0x220], R24 ;  /* 0x0002201801007387 */ /* 0x0003e80000100a00 */
[----:B------:R1:W-:Y:S04]  /*c320*/  STL.64 [R1+0x228], R26 ;  /* 0x0002281a01007387 */ /* 0x0003e80000100a00 */
[----:B------:R-:W2:Y:S04]  /*c330*/  LDL.LU.64 R104, [R1+0xc0] ;  /* 0x0000c00001687983 */ /* 0x000ea80000300a00 */
[----:B------:R-:W2:Y:S04]  /*c340*/  LDL.LU.64 R106, [R1+0xc8] ;  /* 0x0000c800016a7983 */ /* 0x000ea80000300a00 */
[----:B------:R-:W-:Y:S04]  /*c350*/  LDS R109, [R7+0x10100] ;  /* 0x01010000076d7984 */ /* 0x000fe80000000800 */
[----:B------:R-:W-:Y:S03]  /*c360*/  LDS R111, [R7+0x10900] ;  /* 0x01090000076f7984 */ /* 0x000fe60000000800 */
[----:B------:R-:W-:-:S02]  /*c370*/  IMAD.MOV.U32 R204, RZ, RZ, R20 ;  /* 0x000000ffffcc7224 */ /* 0x000fc400078e0014 */
[----:B------:R-:W-:Y:S02]  /*c380*/  IMAD.MOV.U32 R205, RZ, RZ, R21 ;  /* 0x000000ffffcd7224 */ /* 0x000fe400078e0015 */
[----:B------:R-:W-:Y:S02]  /*c390*/  IMAD.MOV.U32 R206, RZ, RZ, R22 ;  /* 0x000000ffffce7224 */ /* 0x000fe400078e0016 */
[----:B------:R-:W-:Y:S02]  /*c3a0*/  IMAD.MOV.U32 R207, RZ, RZ, R23 ;  /* 0x000000ffffcf7224 */ /* 0x000fe400078e0017 */
[----:B------:R-:W-:Y:S01]  /*c3b0*/  HMMA.1688.F32.TF32 R20, R120, R178, R112 ;  /* 0x000000b27814723c */ /* 0x000fe20000081070 */
[----:B------:R-:W3:Y:S04]  /*c3c0*/  LDL.LU.64 R112, [R1+0xb0] ;  /* 0x0000b00001707983 */ /* 0x000ee80000300a00 */
[----:B------:R-:W3:Y:S04]  /*c3d0*/  LDL.LU.64 R114, [R1+0xb8] ;  /* 0x0000b80001727983 */ /* 0x000ee80000300a00 */
[----:B------:R-:W3:Y:S04]  /*c3e0*/  LDL.LU.64 R116, [R1+0xa0] ;  /* 0x0000a00001747983 */ /* 0x000ee80000300a00 */
[----:B------:R-:W3:Y:S04]  /*c3f0*/  LDL.LU.64 R118, [R1+0xa8] ;  /* 0x0000a80001767983 */ /* 0x000ee80000300a00 */
[----:B------:R-:W3:Y:S04]  /*c400*/  LDL.LU.64 R36, [R1+0x90] ;  /* 0x0000900001247983 */ /* 0x000ee80000300a00 */
[----:B------:R-:W3:Y:S04]  /*c410*/  LDL.LU.64 R38, [R1+0x98] ;  /* 0x0000980001267983 */ /* 0x000ee80000300a00 */
[----:B------:R-:W3:Y:S04]  /*c420*/  LDL.LU.64 R32, [R1+0x80] ;  /* 0x0000800001207983 */ /* 0x000ee80000300a00 */
[----:B------:R-:W3:Y:S01]  /*c430*/  LDL.LU.64 R34, [R1+0x88] ;  /* 0x0000880001227983 */ /* 0x000ee20000300a00 */
[----:B------:R-:W-:-:S03]  /*c440*/  IMAD.MOV.U32 R223, RZ, RZ, R20 ;  /* 0x000000ffffdf7224 */ /* 0x000fc600078e0014 */
[----:B------:R-:W3:Y:S01]  /*c450*/  LDL.LU.64 R28, [R1+0x40] ;  /* 0x00004000011c7983 */ /* 0x000ee20000300a00 */
[----:B------:R-:W-:-:S03]  /*c460*/  IMAD.MOV.U32 R222, RZ, RZ, R21 ;  /* 0x000000ffffde7224 */ /* 0x000fc600078e0015 */
[----:B------:R-:W3:Y:S01]  /*c470*/  LDL.LU.64 R30, [R1+0x48] ;  /* 0x00004800011e7983 */ /* 0x000ee20000300a00 */
[----:B------:R-:W-:-:S03]  /*c480*/  IMAD.MOV.U32 R221, RZ, RZ, R22 ;  /* 0x000000ffffdd7224 */ /* 0x000fc600078e0016 */
[----:B-1----:R-:W3:Y:S01]  /*c490*/  LDL.LU.64 R24, [R1+0x10] ;  /* 0x0000100001187983 */ /* 0x002ee20000300a00 */
[----:B------:R-:W-:-:S03]  /*c4a0*/  IMAD.MOV.U32 R220, RZ, RZ, R23 ;  /* 0x000000ffffdc7224 */ /* 0x000fc600078e0017 */
[----:B------:R-:W3:Y:S04]  /*c4b0*/  LDL.LU.64 R26, [R1+0x18] ;  /* 0x00001800011a7983 */ /* 0x000ee80000300a00 */
[----:B------:R-:W3:Y:S04]  /*c4c0*/  LDL.LU.64 R20, [R1] ;  /* 0x0000000001147983 */ /* 0x000ee80000300a00 */
[----:B------:R-:W3:Y:S04]  /*c4d0*/  LDL.LU.64 R22, [R1+0x8] ;  /* 0x0000080001167983 */ /* 0x000ee80000300a00 */
[----:B----4-:R-:W-:Y:S04]  /*c4e0*/  LDS R108, [R247+0x10100] ;  /* 0x01010000f76c7984 */ /* 0x010fe80000000800 */
[----:B------:R-:W1:Y:S04]  /*c4f0*/  LDS R110, [R247+0x10900] ;  /* 0x01090000f76e7984 */ /* 0x000e680000000800 */
[----:B------:R-:W-:Y:S04]  /*c500*/  LDS R200, [R247+0x10180] ;  /* 0x01018000f7c87984 */ /* 0x000fe80000000800 */
[----:B------:R-:W4:Y:S01]  /*c510*/  LDS R202, [R247+0x10980] ;  /* 0x01098000f7ca7984 */ /* 0x000f220000000800 */
[C---:B-1----:R-:W-:Y:S08]  /*c520*/  HMMA.1688.F32.TF32 R124, R108.reuse, R160, R124 ;  /* 0x000000a06c7c723c */ /* 0x042ff0000008107c */
[C---:B------:R-:W-:Y:S08]  /*c530*/  HMMA.1688.F32.TF32 R128, R108.reuse, R164, R128 ;  /* 0x000000a46c80723c */ /* 0x040ff00000081080 */
[----:B------:R-:W-:Y:S08]  /*c540*/  HMMA.1688.F32.TF32 R132, R108, R168, R132 ;  /* 0x000000a86c84723c */ /* 0x000ff00000081084 */
[C---:B----4-:R-:W-:Y:S08]  /*c550*/  HMMA.1688.F32.TF32 R136, R200.reuse, R8, R136 ;  /* 0x00000008c888723c */ /* 0x050ff00000081088 */
[----:B------:R-:W-:Y:S08]  /*c560*/  HMMA.1688.F32.TF32 R140, R200, R148, R140 ;  /* 0x00000094c88c723c */ /* 0x000ff0000008108c */
[C---:B--2---:R-:W-:Y:S08]  /*c570*/  HMMA.1688.F32.TF32 R104, R108.reuse, R8, R104 ;  /* 0x000000086c68723c */ /* 0x044ff00000081068 */
[C---:B---3--:R-:W-:Y:S08]  /*c580*/  HMMA.1688.F32.TF32 R112, R108.reuse, R148, R112 ;  /* 0x000000946c70723c */ /* 0x048ff00000081070 */
[C---:B------:R-:W-:Y:S08]  /*c590*/  HMMA.1688.F32.TF32 R116, R108.reuse, R152, R116 ;  /* 0x000000986c74723c */ /* 0x040ff00000081074 */
[C---:B------:R-:W-:Y:S08]  /*c5a0*/  HMMA.1688.F32.TF32 R120, R108.reuse, R156, R36 ;  /* 0x0000009c6c78723c */ /* 0x040ff00000081024 */
[----:B------:R-:W-:Y:S08]  /*c5b0*/  HMMA.1688.F32.TF32 R108, R108, R176, R32 ;  /* 0x000000b06c6c723c */ /* 0x000ff00000081020 */
[C---:B------:R-:W-:Y:S08]  /*c5c0*/  HMMA.1688.F32.TF32 R36, R200.reuse, R152, R28 ;  /* 0x00000098c824723c */ /* 0x040ff0000008101c */
[C---:B------:R-:W-:Y:S08]  /*c5d0*/  HMMA.1688.F32.TF32 R32, R200.reuse, R156, R24 ;  /* 0x0000009cc820723c */ /* 0x040ff00000081018 */
[C---:B------:R-:W-:Y:S08]  /*c5e0*/  HMMA.1688.F32.TF32 R28, R200.reuse, R160, R20 ;  /* 0x000000a0c81c723c */ /* 0x040ff00000081014 */
[C---:B------:R-:W-:Y:S08]  /*c5f0*/  HMMA.1688.F32.TF32 R20, R200.reuse, R168, R12 ;  /* 0x000000a8c814723c */ /* 0x040ff0000008100c */
[C---:B------:R-:W-:Y:S08]  /*c600*/  HMMA.1688.F32.TF32 R24, R200.reuse, R164, R228 ;  /* 0x000000a4c818723c */ /* 0x040ff000000810e4 */
[----:B------:R-:W-:Y:S08]  /*c610*/  HMMA.1688.F32.TF32 R12, R200, R176, R16 ;  /* 0x000000b0c80c723c */ /* 0x000ff00000081010 */
[C---:B------:R-:W-:Y:S08]  /*c620*/  HMMA.1688.F32.TF32 R200, R192.reuse, R10, R40 ;  /* 0x0000000ac0c8723c */ /* 0x040ff00000081028 */
[C---:B------:R-:W-:Y:S08]  /*c630*/  HMMA.1688.F32.TF32 R16, R192.reuse, R150, R44 ;  /* 0x00000096c010723c */ /* 0x040ff0000008102c */
[C---:B------:R-:W-:Y:S07]  /*c640*/  HMMA.1688.F32.TF32 R40, R192.reuse, R154, R48 ;  /* 0x0000009ac028723c */ /* 0x040fee0000081030 */
[----:B------:R-:W-:Y:S01]  /*c650*/  STL.64 [R1+0x160], R200 ;  /* 0x000160c801007387 */ /* 0x000fe20000100a00 */
[C---:B------:R-:W-:Y:S03]  /*c660*/  HMMA.1688.F32.TF32 R44, R192.reuse, R158, R52 ;  /* 0x0000009ec02c723c */ /* 0x040fe60000081034 */
[----:B------:R-:W-:Y:S04]  /*c670*/  STL.64 [R1+0x168], R202 ;  /* 0x000168ca01007387 */ /* 0x000fe80000100a00 */
[----:B------:R-:W-:Y:S04]  /*c680*/  STL.64 [R1+0x150], R16 ;  /* 0x0001501001007387 */ /* 0x000fe80000100a00 */
[----:B------:R1:W-:Y:S02]  /*c690*/  STL.64 [R1+0x158], R18 ;  /* 0x0001581201007387 */ /* 0x0003e40000100a00 */
[C---:B-1----:R-:W-:Y:S02]  /*c6a0*/  HMMA.1688.F32.TF32 R16, R192.reuse, R162, R56 ;  /* 0x000000a2c010723c */ /* 0x042fe40000081038 */
[----:B------:R-:W-:Y:S04]  /*c6b0*/  STL.64 [R1+0x140], R40 ;  /* 0x0001402801007387 */ /* 0x000fe80000100a00 */
[----:B------:R1:W-:Y:S04]  /*c6c0*/  STL.64 [R1+0x148], R42 ;  /* 0x0001482a01007387 */ /* 0x0003e80000100a00 */
[----:B------:R-:W-:Y:S04]  /*c6d0*/  STL.64 [R1+0x130], R44 ;  /* 0x0001302c01007387 */ /* 0x000fe80000100a00 */
[----:B------:R-:W-:Y:S01]  /*c6e0*/  STL.64 [R1+0x138], R46 ;  /* 0x0001382e01007387 */ /* 0x000fe20000100a00 */
[C---:B-1----:R-:W-:Y:S08]  /*c6f0*/  HMMA.1688.F32.TF32 R40, R192.reuse, R166, R60 ;  /* 0x000000a6c028723c */ /* 0x042ff0000008103c */
[----:B------:R-:W-:Y:S04]  /*c700*/  STL.64 [R1+0x120], R16 ;  /* 0x0001201001007387 */ /* 0x000fe80000100a00 */
[----:B------:R1:W-:Y:S02]  /*c710*/  STL.64 [R1+0x128], R18 ;  /* 0x0001281201007387 */ /* 0x0003e40000100a00 */
[----:B-1----:R-:W-:Y:S09]  /*c720*/  HMMA.1688.F32.TF32 R16, R192, R170, R64 ;  /* 0x000000aac010723c */ /* 0x002ff20000081040 */
[----:B------:R-:W-:Y:S01]  /*c730*/  STL.64 [R1+0x110], R40 ;  /* 0x0001102801007387 */ /* 0x000fe20000100a00 */
[----:B------:R-:W-:-:S03]  /*c740*/  IMAD.MOV.U32 R9, RZ, RZ, R0 ;  /* 0x000000ffff097224 */ /* 0x000fc600078e0000 */
[----:B------:R-:W-:Y:S01]  /*c750*/  STL.64 [R1+0x118], R42 ;  /* 0x0001182a01007387 */ /* 0x000fe20000100a00 */
[----:B------:R-:W-:Y:S03]  /*c760*/  HMMA.1688.F32.TF32 R228, R192, R178, R68 ;  /* 0x000000b2c0e4723c */ /* 0x000fe60000081044 */
[----:B------:R-:W-:Y:S04]  /*c770*/  LDS R68, [R247+0x11000] ;  /* 0x01100000f7447984 */ /* 0x000fe80000000800 */
[----:B------:R-:W-:Y:S01]  /*c780*/  LDS R70, [R247+0x11800] ;  /* 0x01180000f7467984 */ /* 0x000fe20000000800 */
[----:B------:R-:W-:Y:S03]  /*c790*/  HMMA.1688.F32.TF32 R56, R188, R10, R72 ;  /* 0x0000000abc38723c */ /* 0x000fe60000081048 */
[----:B------:R-:W-:Y:S04]  /*c7a0*/  LDS R69, [R7+0x11000] ;  /* 0x0110000007457984 */ /* 0x000fe80000000800 */
[----:B------:R-:W-:Y:S01]  /*c7b0*/  LDS R71, [R7+0x11800] ;  /* 0x0118000007477984 */ /* 0x000fe20000000800 */
[----:B------:R-:W-:-:S03]  /*c7c0*/  IMAD.MOV.U32 R2, RZ, RZ, R18 ;  /* 0x000000ffff027224 */ /* 0x000fc600078e0012 */
[----:B------:R1:W-:Y:S01]  /*c7d0*/  STL.64 [R1+0x100], R16 ;  /* 0x0001001001007387 */ /* 0x0003e20000100a00 */
[----:B------:R-:W-:-:S03]  /*c7e0*/  IMAD.MOV.U32 R0, RZ, RZ, R19 ;  /* 0x000000ffff007224 */ /* 0x000fc600078e0013 */
[----:B------:R-:W2:Y:S04]  /*c7f0*/  LDL.LU R200, [R1+0x20] ;  /* 0x0000200001c87983 */ /* 0x000ea80000300800 */
[----:B------:R-:W2:Y:S01]  /*c800*/  LDL.LU R201, [R1+0x24] ;  /* 0x0000240001c97983 */ /* 0x000ea20000300800 */
[C---:B-1----:R-:W-:Y:S03]  /*c810*/  HMMA.1688.F32.TF32 R16, R188.reuse, R150, R76 ;  /* 0x00000096bc10723c */ /* 0x042fe6000008104c */
[----:B------:R-:W2:Y:S04]  /*c820*/  LDL.LU R202, [R1+0x28] ;  /* 0x0000280001ca7983 */ /* 0x000ea80000300800 */
[----:B------:R-:W2:Y:S04]  /*c830*/  LDL.LU R203, [R1+0x2c] ;  /* 0x00002c0001cb7983 */ /* 0x000ea80000300800 */
[----:B------:R-:W3:Y:S04]  /*c840*/  LDL.LU R52, [R1+0x30] ;  /* 0x0000300001347983 */ /* 0x000ee80000300800 */
[----:B------:R-:W3:Y:S04]  /*c850*/  LDL.LU R53, [R1+0x34] ;  /* 0x0000340001357983 */ /* 0x000ee80000300800 */
[----:B------:R-:W3:Y:S04]  /*c860*/  LDL.LU R54, [R1+0x38] ;  /* 0x0000380001367983 */ /* 0x000ee80000300800 */
[----:B------:R-:W3:Y:S04]  /*c870*/  LDL.LU R55, [R1+0x3c] ;  /* 0x00003c0001377983 */ /* 0x000ee80000300800 */
[----:B------:R-:W4:Y:S04]  /*c880*/  LDL.LU R44, [R1+0x60] ;  /* 0x00006000012c7983 */ /* 0x000f280000300800 */
        /* <DEDUP_REMOVED lines=9> */
[----:B------:R-:W4:Y:S01]  /*c920*/  LDL.LU R50, [R1+0x58] ;  /* 0x0000580001327983 */ /* 0x000f220000300800 */
[C---:B------:R-:W-:Y:S03]  /*c930*/  HMMA.1688.F32.TF32 R60, R188.reuse, R154, R80 ;  /* 0x0000009abc3c723c */ /* 0x040fe60000081050 */
[----:B------:R-:W4:Y:S04]  /*c940*/  LDL.LU R51, [R1+0x5c] ;  /* 0x00005c0001337983 */ /* 0x000f280000300800 */
[----:B------:R-:W-:Y:S04]  /*c950*/  STL.64 [R1+0x5c0], R230 ;  /* 0x0005c0e601007387 */ /* 0x000fe80000100a00 */
[----:B------:R-:W-:Y:S04]  /*c960*/  STL.64 [R1+0x5b8], R228 ;  /* 0x0005b8e401007387 */ /* 0x000fe80000100a00 */
[----:B------:R-:W-:Y:S04]  /*c970*/  STL.64 [R1+0x1c0], R56 ;  /* 0x0001c03801007387 */ /* 0x000fe80000100a00 */
[----:B------:R1:W-:Y:S04]  /*c980*/  STL.64 [R1+0x1c8], R58 ;  /* 0x0001c83a01007387 */ /* 0x0003e80000100a00 */
[----:B------:R-:W-:Y:S04]  /*c990*/  STL.64 [R1+0x1b0], R16 ;  /* 0x0001b01001007387 */ /* 0x000fe80000100a00 */
[----:B------:R1:W-:Y:S02]  /*c9a0*/  STL.64 [R1+0x1b8], R18 ;  /* 0x0001b81201007387 */ /* 0x0003e40000100a00 */
[C---:B-1----:R-:W-:Y:S08]  /*c9b0*/  HMMA.1688.F32.TF32 R56, R188.reuse, R158, R172 ;  /* 0x0000009ebc38723c */ /* 0x042ff000000810ac */
[C---:B------:R-:W-:Y:S01]  /*c9c0*/  HMMA.1688.F32.TF32 R16, R188.reuse, R162, R180 ;  /* 0x000000a2bc10723c */ /* 0x040fe200000810b4 */
[----:B------:R-:W-:Y:S04]  /*c9d0*/  LDS R180, [R247+0x11080] ;  /* 0x01108000f7b47984 */ /* 0x000fe80000000800 */
[----:B------:R-:W-:Y:S04]  /*c9e0*/  LDS R182, [R247+0x11880] ;  /* 0x01188000f7b67984 */ /* 0x000fe80000000800 */
[----:B------:R-:W-:Y:S04]  /*c9f0*/  LDS R181, [R7+0x11080] ;  /* 0x0110800007b57984 */ /* 0x000fe80000000800 */
[----:B------:R-:W1:Y:S04]  /*ca00*/  LDS R183, [R7+0x11880] ;  /* 0x0118800007b77984 */ /* 0x000e680000000800 */
[----:B------:R-:W-:Y:S04]  /*ca10*/  STL.64 [R1+0x1a0], R60 ;  /* 0x0001a03c01007387 */ /* 0x000fe80000100a00 */
[----:B------:R-:W-:Y:S04]  /*ca20*/  STL.64 [R1+0x1a8], R62 ;  /* 0x0001a83e01007387 */ /* 0x000fe80000100a00 */
[----:B------:R-:W-:Y:S04]  /*ca30*/  STL.64 [R1+0x190], R56 ;  /* 0x0001903801007387 */ /* 0x000fe80000100a00 */
[----:B------:R-:W-:Y:S04]  /*ca40*/  STL.64 [R1+0x198], R58 ;  /* 0x0001983a01007387 */ /* 0x000fe80000100a00 */
[----:B------:R-:W-:Y:S04]  /*ca50*/  STL.64 [R1+0x180], R16 ;  /* 0x0001801001007387 */ /* 0x000fe80000100a00 */
[----:B------:R-:W-:Y:S04]  /*ca60*/  STL.64 [R1+0x188], R18 ;  /* 0x0001881201007387 */ /* 0x000fe80000100a00 */
[----:B------:R-:W-:Y:S04]  /*ca70*/  LDS R172, [R247+0x11100] ;  /* 0x01110000f7ac7984 */ /* 0x000fe80000000800 */
[----:B------:R-:W-:Y:S04]  /*ca80*/  LDS R174, [R247+0x11900] ;  /* 0x01190000f7ae7984 */ /* 0x000fe80000000800 */
[----:B------:R-:W-:Y:S04]  /*ca90*/  LDS R16, [R247+0x11180] ;  /* 0x01118000f7107984 */ /* 0x000fe80000000800 */
[----:B------:R1:W-:Y:S01]  /*caa0*/  LDS R18, [R247+0x11980] ;  /* 0x01198000f7127984 */ /* 0x0003e20000000800 */
[C---:B------:R-:W-:Y:S03]  /*cab0*/  HMMA.1688.F32.TF32 R184, R188.reuse, R166, R184 ;  /* 0x000000a6bcb8723c */ /* 0x040fe600000810b8 */
[----:B------:R-:W-:Y:S04]  /*cac0*/  LDS R173, [R7+0x11100] ;  /* 0x0111000007ad7984 */ /* 0x000fe80000000800 */
[----:B-1----:R-:W4:Y:S01]  /*cad0*/  LDL.LU R247, [R1+0x628] ;  /* 0x0006280001f77983 */ /* 0x002f220000300800 */
[----:B------:R-:W-:Y:S03]  /*cae0*/  HMMA.1688.F32.TF32 R196, R188, R170, R196 ;  /* 0x000000aabcc4723c */ /* 0x000fe600000810c4 */
[----:B------:R-:W1:Y:S04]  /*caf0*/  LDS R175, [R7+0x11900] ;  /* 0x0119000007af7984 */ /* 0x000e680000000800 */
[----:B------:R-:W-:Y:S01]  /*cb00*/  LDS R17, [R7+0x11180] ;  /* 0x0111800007117984 */ /* 0x000fe20000000800 */
[----:B------:R-:W-:Y:S03]  /*cb10*/  HMMA.1688.F32.TF32 R80, R180, R154, R92 ;  /* 0x0000009ab450723c */ /* 0x000fe6000008105c */
[----:B------:R1:W2:Y:S04]  /*cb20*/  LDS R19, [R7+0x11980] ;  /* 0x0119800007137984 */ /* 0x0002a80000000800 */
[----:B------:R-:W4:Y:S01]  /*cb30*/  LDL R8, [R1+0x520] ;  /* 0x0005200001087983 */ /* 0x000f220000100800 */
[----:B------:R-:W-:Y:S03]  /*cb40*/  HMMA.1688.F32.TF32 R188, R188, R178, R224 ;  /* 0x000000b2bcbc723c */ /* 0x000fe600000810e0 */
[----:B-1----:R-:W4:Y:S04]  /*cb50*/  LDL R7, [R1+0x260] ;  /* 0x0002600001077983 */ /* 0x002f280000100800 */
[----:B------:R-:W-:Y:S01]  /*cb60*/  IMAD.MOV.U32 R224, RZ, RZ, R223 ;  /* 0x000000ffffe07224 */ /* 0x000fe200078e00df */
[----:B------:R-:W-:Y:S01]  /*cb70*/  HMMA.1688.F32.TF32 R72, R180, R10, R236 ;  /* 0x0000000ab448723c */ /* 0x000fe200000810ec */
[----:B------:R-:W-:-:S02]  /*cb80*/  IMAD.MOV.U32 R225, RZ, RZ, R222 ;  /* 0x000000ffffe17224 */ /* 0x000fc400078e00de */
[----:B------:R-:W-:-:S05]  /*cb90*/  IMAD.MOV.U32 R226, RZ, RZ, R221 ;  /* 0x000000ffffe27224 */ /* 0x000fca00078e00dd */
[----:B------:R-:W-:Y:S01]  /*cba0*/  HMMA.1688.F32.TF32 R76, R180, R150, R232 ;  /* 0x00000096b44c723c */ /* 0x000fe200000810e8 */
[----:B------:R-:W-:-:S07]  /*cbb0*/  IMAD.MOV.U32 R227, RZ, RZ, R220 ;  /* 0x000000ffffe37224 */ /* 0x000fce00078e00dc */
[C---:B------:R-:W-:Y:S08]  /*cbc0*/  HMMA.1688.F32.TF32 R84, R180.reuse, R158, R84 ;  /* 0x0000009eb454723c */ /* 0x040ff00000081054 */
[C---:B------:R-:W-:Y:S08]  /*cbd0*/  HMMA.1688.F32.TF32 R88, R180.reuse, R162, R88 ;  /* 0x000000a2b458723c */ /* 0x040ff00000081058 */
[C---:B------:R-:W-:Y:S08]  /*cbe0*/  HMMA.1688.F32.TF32 R92, R180.reuse, R166, R144 ;  /* 0x000000a6b45c723c */ /* 0x040ff00000081090 */
[C---:B------:R-:W-:Y:S08]  /*cbf0*/  HMMA.1688.F32.TF32 R96, R180.reuse, R170, R96 ;  /* 0x000000aab460723c */ /* 0x040ff00000081060 */
[----:B------:R-:W-:Y:S01]  /*cc00*/  HMMA.1688.F32.TF32 R100, R180, R178, R100 ;  /* 0x000000b2b464723c */ /* 0x000fe20000081064 */
[----:B------:R-:W4:Y:S04]  /*cc10*/  LDL R182, [R1+0x250] ;  /* 0x0002500001b67983 */ /* 0x000f280000100800 */
[----:B------:R-:W4:Y:S04]  /*cc20*/  LDL R183, [R1+0x254] ;  /* 0x0002540001b77983 */ /* 0x000f280000100800 */
[----:B------:R-:W4:Y:S04]  /*cc30*/  LDL.LU R223, [R1+0x624] ;  /* 0x0006240001df7983 */ /* 0x000f280000300800 */
[----:B------:R-:W4:Y:S04]  /*cc40*/  LDL.LU R222, [R1+0x620] ;  /* 0x0006200001de7983 */ /* 0x000f280000300800 */
[----:B------:R-:W4:Y:S04]  /*cc50*/  LDL.LU R221, [R1+0x61c] ;  /* 0x00061c0001dd7983 */ /* 0x000f280000300800 */
[----:B------:R-:W4:Y:S01]  /*cc60*/  LDL.LU R220, [R1+0x618] ;  /* 0x0006180001dc7983 */ /* 0x000f220000300800 */
[----:B------:R-:W-:Y:S01]  /*cc70*/  HMMA.1688.F32.TF32 R60, R68, R166, R248 ;  /* 0x000000a6443c723c */ /* 0x000fe200000810f8 */
[----:B------:R-:W-:-:S02]  /*cc80*/  IMAD.MOV.U32 R236, RZ, RZ, R212 ;  /* 0x000000ffffec7224 */ /* 0x000fc400078e00d4 */
[----:B------:R-:W-:Y:S02]  /*cc90*/  IMAD.MOV.U32 R237, RZ, RZ, R213 ;  /* 0x000000ffffed7224 */ /* 0x000fe400078e00d5 */
[----:B------:R-:W-:Y:S02]  /*cca0*/  IMAD.MOV.U32 R238, RZ, RZ, R214 ;  /* 0x000000ffffee7224 */ /* 0x000fe400078e00d6 */
[----:B------:R-:W-:Y:S02]  /*ccb0*/  IMAD.MOV.U32 R239, RZ, RZ, R215 ;  /* 0x000000ffffef7224 */ /* 0x000fe400078e00d7 */
[----:B------:R-:W-:Y:S02]  /*ccc0*/  IMAD.MOV.U32 R232, RZ, RZ, R216 ;  /* 0x000000ffffe87224 */ /* 0x000fe400078e00d8 */
[----:B------:R-:W-:Y:S02]  /*ccd0*/  IMAD.MOV.U32 R233, RZ, RZ, R217 ;  /* 0x000000ffffe97224 */ /* 0x000fe400078e00d9 */
[----:B------:R-:W-:-:S02]  /*cce0*/  IMAD.MOV.U32 R234, RZ, RZ, R218 ;  /* 0x000000ffffea7224 */ /* 0x000fc400078e00da */
[----:B------:R-:W-:Y:S01]  /*ccf0*/  IMAD.MOV.U32 R235, RZ, RZ, R219 ;  /* 0x000000ffffeb7224 */ /* 0x000fe200078e00db */
[C---:B--2---:R-:W-:Y:S08]  /*cd00*/  HMMA.1688.F32.TF32 R56, R68.reuse, R162, R200 ;  /* 0x000000a24438723c */ /* 0x044ff000000810c8 */
[C---:B---3--:R-:W-:Y:S08]  /*cd10*/  HMMA.1688.F32.TF32 R52, R68.reuse, R158, R52 ;  /* 0x0000009e4434723c */ /* 0x048ff00000081034 */
[C---:B----4-:R-:W-:Y:S08]  /*cd20*/  HMMA.1688.F32.TF32 R44, R68.reuse, R150, R44 ;  /* 0x00000096442c723c */ /* 0x050ff0000008102c */
[C---:B------:R-:W-:Y:S08]  /*cd30*/  HMMA.1688.F32.TF32 R40, R68.reuse, R10, R40 ;  /* 0x0000000a4428723c */ /* 0x040ff00000081028 */
[C---:B------:R-:W-:Y:S08]  /*cd40*/  HMMA.1688.F32.TF32 R48, R68.reuse, R154, R48 ;  /* 0x0000009a4430723c */ /* 0x040ff00000081030 */
[----:B------:R-:W-:Y:S07]  /*cd50*/  HMMA.1688.F32.TF32 R64, R68, R170, R244 ;  /* 0x000000aa4440723c */ /* 0x000fee00000810f4 */
[----:B------:R-:W-:-:S02]  /*cd60*/  IMAD.MOV.U32 R244, RZ, RZ, R204 ;  /* 0x000000fffff47224 */ /* 0x000fc400078e00cc */
[----:B------:R-:W2:Y:S01]  /*cd70*/  LDL.LU R204, [R1+0x614] ;  /* 0x0006140001cc7983 */ /* 0x000ea20000300800 */
[----:B------:R-:W-:Y:S01]  /*cd80*/  IMAD.MOV.U32 R245, RZ, RZ, R205 ;  /* 0x000000fffff57224 */ /* 0x000fe200078e00cd */
[----:B------:R-:W-:Y:S01]  /*cd90*/  HMMA.1688.F32.TF32 R68, R68, R178, R240 ;  /* 0x000000b24444723c */ /* 0x000fe200000810f0 */
[----:B------:R-:W-:Y:S01]  /*cda0*/  IMAD.MOV.U32 R246, RZ, RZ, R206 ;  /* 0x000000fffff67224 */ /* 0x000fe200078e00ce */
[----:B------:R-:W2:Y:S01]  /*cdb0*/  LDL.LU R205, [R1+0x610] ;  /* 0x0006100001cd7983 */ /* 0x000ea20000300800 */
[----:B------:R-:W-:-:S03]  /*cdc0*/  IMAD.MOV.U32 R247, RZ, RZ, R207 ;  /* 0x000000fffff77224 */ /* 0x000fc600078e00cf */
[----:B------:R-:W2:Y:S01]  /*cdd0*/  LDL.LU R206, [R1+0x60c] ;  /* 0x00060c0001ce7983 */ /* 0x000ea20000300800 */
[----:B------:R-:W-:Y:S02]  /*cde0*/  IMAD.MOV.U32 R240, RZ, RZ, R208 ;  /* 0x000000fffff07224 */ /* 0x000fe400078e00d0 */
[----:B------:R-:W-:Y:S01]  /*cdf0*/  IMAD.MOV.U32 R241, RZ, RZ, R209 ;  /* 0x000000fffff17224 */ /* 0x000fe200078e00d1 */
[----:B------:R-:W2:Y:S01]  /*ce00*/  LDL.LU R207, [R1+0x608] ;  /* 0x0006080001cf7983 */ /* 0x000ea20000300800 */
[----:B------:R-:W-:-:S03]  /*ce10*/  IMAD.MOV.U32 R242, RZ, RZ, R210 ;  /* 0x000000fffff27224 */ /* 0x000fc600078e00d2 */
[----:B------:R-:W3:Y:S01]  /*ce20*/  LDL.LU R208, [R1+0x604] ;  /* 0x0006040001d07983 */ /* 0x000ee20000300800 */
[----:B------:R-:W-:-:S03]  /*ce30*/  IMAD.MOV.U32 R243, RZ, RZ, R211 ;  /* 0x000000fffff37224 */ /* 0x000fc600078e00d3 */
        /* <DEDUP_REMOVED lines=14> */
[----:B------:R-:W-:-:S03]  /*cf20*/  IMAD.MOV.U32 R231, RZ, RZ, R223 ;  /* 0x000000ffffe77224 */ /* 0x000fc600078e00df */
[----:B------:R-:W4:Y:S01]  /*cf30*/  LDL.LU R195, [R1+0xfc] ;  /* 0x0000fc0001c37983 */ /* 0x000f220000300800 */
[----:B------:R-:W-:Y:S02]  /*cf40*/  IMAD.MOV.U32 R230, RZ, RZ, R222 ;  /* 0x000000ffffe67224 */ /* 0x000fe400078e00de */
[----:B------:R-:W-:Y:S02]  /*cf50*/  IMAD.MOV.U32 R181, RZ, RZ, R9 ;  /* 0x000000ffffb57224 */ /* 0x000fe400078e0009 */
[----:B------:R-:W-:Y:S01]  /*cf60*/  IMAD R7, R7, 0x8000, R8 ;  /* 0x0000800007077824 */ /* 0x000fe200078e0208 */
[----:B------:R-:W-:Y:S01]  /*cf70*/  HMMA.1688.F32.TF32 R112, R172, R150, R112 ;  /* 0x00000096ac70723c */ /* 0x000fe20000081070 */
[----:B------:R-:W-:Y:S01]  /*cf80*/  IMAD.MOV.U32 R229, RZ, RZ, R221 ;  /* 0x000000ffffe57224 */ /* 0x000fe200078e00dd */
[----:B------:R-:W-:Y:S01]  /*cf90*/  LDS R248, [R182+0x12080] ;  /* 0x01208000b6f87984 */ /* 0x000fe20000000800 */
[----:B------:R-:W-:-:S03]  /*cfa0*/  IMAD.MOV.U32 R228, RZ, RZ, R220 ;  /* 0x000000ffffe47224 */ /* 0x000fc600078e00dc */
        /* <DEDUP_REMOVED lines=9> */
[----:B------:R-:W-:Y:S04]  /*d040*/  LDS R250, [R182+0x12880] ;  /* 0x01288000b6fa7984 */ /* 0x000fe80000000800 */
[----:B------:R-:W-:Y:S01]  /*d050*/  LDS R249, [R183+0x12080] ;  /* 0x01208000b7f97984 */ /* 0x000fe20000000800 */
[C---:B------:R-:W-:Y:S03]  /*d060*/  HMMA.1688.F32.TF32 R120, R172.reuse, R158, R120 ;  /* 0x0000009eac78723c */ /* 0x040fe60000081078 */
[----:B------:R-:W-:Y:S04]  /*d070*/  LDS R251, [R183+0x12880] ;  /* 0x01288000b7fb7984 */ /* 0x000fe80000000800 */
[----:B------:R-:W-:Y:S01]  /*d080*/  LDS R180, [R182+0x12180] ;  /* 0x01218000b6b47984 */ /* 0x000fe20000000800 */
[C---:B------:R-:W-:Y:S08]  /*d090*/  HMMA.1688.F32.TF32 R124, R172.reuse, R162, R124 ;  /* 0x000000a2ac7c723c */ /* 0x040ff0000008107c */
[C---:B------:R-:W-:Y:S08]  /*d0a0*/  HMMA.1688.F32.TF32 R128, R172.reuse, R166, R128 ;  /* 0x000000a6ac80723c */ /* 0x040ff00000081080 */
[C---:B------:R-:W-:Y:S08]  /*d0b0*/  HMMA.1688.F32.TF32 R132, R172.reuse, R170, R132 ;  /* 0x000000aaac84723c */ /* 0x040ff00000081084 */
[C---:B------:R-:W-:Y:S08]  /*d0c0*/  HMMA.1688.F32.TF32 R108, R172.reuse, R178, R108 ;  /* 0x000000b2ac6c723c */ /* 0x040ff0000008106c */
[-C--:B------:R-:W-:Y:S01]  /*d0d0*/  HMMA.1688.F32.TF32 R104, R172, R10.reuse, R104 ;  /* 0x0000000aac68723c */ /* 0x080fe20000081068 */
[----:B------:R-:W-:Y:S04]  /*d0e0*/  LDS R172, [R181+0x12000] ;  /* 0x01200000b5ac7984 */ /* 0x000fe80000000800 */
[----:B------:R-:W-:Y:S03]  /*d0f0*/  LDS R174, [R181+0x12800] ;  /* 0x01280000b5ae7984 */ /* 0x000fe60000000800 */
[C---:B------:R-:W-:Y:S01]  /*d100*/  HMMA.1688.F32.TF32 R144, R16.reuse, R10, R136 ;  /* 0x0000000a1090723c */ /* 0x040fe20000081088 */
[----:B------:R-:W-:Y:S04]  /*d110*/  LDS R173, [R252+0x12000] ;  /* 0x01200000fcad7984 */ /* 0x000fe80000000800 */
[----:B------:R-:W-:Y:S03]  /*d120*/  LDS R175, [R252+0x12800] ;  /* 0x01280000fcaf7984 */ /* 0x000fe60000000800 */
[C---:B------:R-:W-:Y:S01]  /*d130*/  HMMA.1688.F32.TF32 R148, R16.reuse, R150, R140 ;  /* 0x000000961094723c */ /* 0x040fe2000008108c */
[----:B------:R-:W-:Y:S04]  /*d140*/  LDSM.16.M88.4 R8, [R7] ;  /* 0x000000000708783b */ /* 0x000fe80000000200 */
[----:B------:R-:W-:Y:S03]  /*d150*/  LDS R140, [R182+0x12000] ;  /* 0x01200000b68c7984 */ /* 0x000fe60000000800 */
[C---:B------:R-:W-:Y:S01]  /*d160*/  HMMA.1688.F32.TF32 R152, R16.reuse, R154, R36 ;  /* 0x0000009a1098723c */ /* 0x040fe20000081024 */
[----:B------:R-:W-:Y:S04]  /*d170*/  LDSM.16.M88.4 R36, [R7+0x2000] ;  /* 0x002000000724783b */ /* 0x000fe80000000200 */
        /* <DEDUP_REMOVED lines=13> */
[----:B------:R-:W-:Y:S01]  /*d250*/  HMMA.1688.F32.TF32 R176, R16, R178, R12 ;  /* 0x000000b210b0723c */ /* 0x000fe2000008100c */
[----:B------:R-:W1:Y:S04]  /*d260*/  LDSM.16.M88.4 R12, [R7+0x1000] ;  /* 0x00100000070c783b */ /* 0x000e680000000200 */
[----:B------:R-:W2:Y:S04]  /*d270*/  LDSM.16.M88.4 R16, [R7+0x5000] ;  /* 0x005000000710783b */ /* 0x000ea80000000200 */
[----:B------:R-:W-:Y:S04]  /*d280*/  LDS R137, [R252+0x12080] ;  /* 0x01208000fc897984 */ /* 0x000fe80000000800 */
[----:B------:R-:W2:Y:S01]  /*d290*/  LDS R139, [R252+0x12880] ;  /* 0x01288000fc8b7984 */ /* 0x000ea20000000800 */
[----:B-1----:R-:W-:Y:S08]  /*d2a0*/  HMMA.1688.F32.TF32 R44, R140, R12, R44 ;  /* 0x0000000c8c2c723c */ /* 0x002ff0000008102c */
[C---:B--2---:R-:W-:Y:S08]  /*d2b0*/  HMMA.1688.F32.TF32 R204, R172.reuse, R16, R204 ;  /* 0x00000010accc723c */ /* 0x044ff000000810cc */
[C---:B---3--:R-:W-:Y:S08]  /*d2c0*/  HMMA.1688.F32.TF32 R208, R172.reuse, R24, R208 ;  /* 0x00000018acd0723c */ /* 0x048ff000000810d0 */
[C---:B----4-:R-:W-:Y:S08]  /*d2d0*/  HMMA.1688.F32.TF32 R212, R172.reuse, R32, R212 ;  /* 0x00000020acd4723c */ /* 0x050ff000000810d4 */
[C---:B------:R-:W-:Y:S08]  /*d2e0*/  HMMA.1688.F32.TF32 R216, R172.reuse, R36, R216 ;  /* 0x00000024acd8723c */ /* 0x040ff000000810d8 */
[C---:B------:R-:W-:Y:S08]  /*d2f0*/  HMMA.1688.F32.TF32 R192, R172.reuse, R8, R192 ;  /* 0x00000008acc0723c */ /* 0x040ff000000810c0 */
[C---:B------:R-:W-:Y:S08]  /*d300*/  HMMA.1688.F32.TF32 R220, R172.reuse, R12, R220 ;  /* 0x0000000cacdc723c */ /* 0x040ff000000810dc */
[C---:B------:R-:W-:Y:S08]  /*d310*/  HMMA.1688.F32.TF32 R200, R172.reuse, R28, R200 ;  /* 0x0000001cacc8723c */ /* 0x040ff000000810c8 */
[----:B------:R-:W-:Y:S01]  /*d320*/  HMMA.1688.F32.TF32 R172, R172, R20, R228 ;  /* 0x00000014acac723c */ /* 0x000fe200000810e4 */
[----:B------:R-:W2:Y:S04]  /*d330*/  LDL.LU.64 R230, [R1+0x5c0] ;  /* 0x0005c00001e67983 */ /* 0x000ea80000300a00 */
[----:B------:R-:W2:Y:S11]  /*d340*/  LDL.LU.64 R228, [R1+0x5b8] ;  /* 0x0005b80001e47983 */ /* 0x000eb60000300a00 */
[----:B------:R-:W-:Y:S07]  /*d350*/  @!UPT UIADD3 URZ, URZ, URZ, URZ ;  /* 0x0000003f3f3ff290 */ /* 0x000fee000fffe03f */
[----:B------:R-:W-:Y:S04]  /*d360*/  STL.64 [R1+0xd0], R172 ;  /* 0x0000d0ac01007387 */ /* 0x000fe80000100a00 */
[----:B------:R1:W-:Y:S02]  /*d370*/  STL.64 [R1+0xd8], R174 ;  /* 0x0000d8ae01007387 */ /* 0x0003e40000100a00 */
[C---:B-1----:R-:W-:Y:S02]  /*d380*/  HMMA.1688.F32.TF32 R172, R140.reuse, R8, R40 ;  /* 0x000000088cac723c */ /* 0x042fe40000081028 */
[----:B------:R-:W3:Y:S11]  /*d390*/  LDL.LU R40, [R1+0x230] ;  /* 0x0002300001287983 */ /* 0x000ef60000300800 */
[----:B------:R-:W-:Y:S10]  /*d3a0*/  @!UPT UIADD3 URZ, URZ, URZ, URZ ;  /* 0x0000003f3f3ff290 */ /* 0x000ff4000fffe03f */
[----:B------:R-:W-:Y:S04]  /*d3b0*/  STL.64 [R1+0xc0], R172 ;  /* 0x0000c0ac01007387 */ /* 0x000fe80000100a00 */
[----:B------:R-:W-:Y:S04]  /*d3c0*/  STL.64 [R1+0xc8], R174 ;  /* 0x0000c8ae01007387 */ /* 0x000fe80000100a00 */
[----:B------:R-:W3:Y:S04]  /*d3d0*/  LDL.LU R41, [R1+0x234] ;  /* 0x0002340001297983 */ /* 0x000ee80000300800 */
[----:B------:R-:W3:Y:S04]  /*d3e0*/  LDL.LU R42, [R1+0x238] ;  /* 0x00023800012a7983 */ /* 0x000ee80000300800 */
[----:B------:R-:W3:Y:S04]  /*d3f0*/  LDL.LU R43, [R1+0x23c] ;  /* 0x00023c00012b7983 */ /* 0x000ee80000300800 */
[----:B------:R1:W-:Y:S04]  /*d400*/  STL.64 [R1+0x90], R44 ;  /* 0x0000902c01007387 */ /* 0x0003e80000100a00 */
[----:B------:R4:W-:Y:S01]  /*d410*/  STL.64 [R1+0x98], R46 ;  /* 0x0000982e01007387 */ /* 0x0009e20000100a00 */
[----:B------:R-:W-:Y:S03]  /*d420*/  HMMA.1688.F32.TF32 R48, R140, R36, R48 ;  /* 0x000000248c30723c */ /* 0x000fe60000081030 */
[----:B------:R-:W-:Y:S04]  /*d430*/  LDS R173, [R252+0x13080] ;  /* 0x01308000fcad7984 */ /* 0x000fe80000000800 */
[----:B-1----:R-:W2:Y:S04]  /*d440*/  LDL.LU R44, [R1+0x220] ;  /* 0x00022000012c7983 */ /* 0x002ea80000300800 */
[----:B------:R-:W2:Y:S04]  /*d450*/  LDL.LU R45, [R1+0x224] ;  /* 0x00022400012d7983 */ /* 0x000ea80000300800 */
[----:B----4-:R-:W2:Y:S04]  /*d460*/  LDL.LU R46, [R1+0x228] ;  /* 0x00022800012e7983 */ /* 0x010ea80000300800 */
[----:B------:R-:W2:Y:S04]  /*d470*/  LDL.LU R47, [R1+0x22c] ;  /* 0x00022c00012f7983 */ /* 0x000ea80000300800 */
[----:B------:R1:W-:Y:S04]  /*d480*/  STL.64 [R1+0x80], R48 ;  /* 0x0000803001007387 */ /* 0x0003e80000100a00 */
[----:B------:R4:W-:Y:S01]  /*d490*/  STL.64 [R1+0x88], R50 ;  /* 0x0000883201007387 */ /* 0x0009e20000100a00 */
[----:B-1----:R-:W-:-:S02]  /*d4a0*/  IMAD.MOV.U32 R48, RZ, RZ, R6 ;  /* 0x000000ffff307224 */ /* 0x002fc400078e0006 */
[----:B------:R-:W-:Y:S02]  /*d4b0*/  IMAD.MOV.U32 R49, RZ, RZ, R5 ;  /* 0x000000ffff317224 */ /* 0x000fe400078e0005 */
[----:B----4-:R-:W-:Y:S02]  /*d4c0*/  IMAD.MOV.U32 R50, RZ, RZ, R4 ;  /* 0x000000ffff327224 */ /* 0x010fe400078e0004 */
[C---:B------:R-:W-:Y:S08]  /*d4d0*/  HMMA.1688.F32.TF32 R4, R140.reuse, R32, R52 ;  /* 0x000000208c04723c */ /* 0x040ff00000081034 */
[C---:B------:R-:W-:Y:S08]  /*d4e0*/  HMMA.1688.F32.TF32 R56, R140.reuse, R24, R56 ;  /* 0x000000188c38723c */ /* 0x040ff00000081038 */
[C---:B------:R-:W-:Y:S07]  /*d4f0*/  HMMA.1688.F32.TF32 R52, R140.reuse, R16, R60 ;  /* 0x000000108c34723c */ /* 0x040fee000008103c */
[----:B------:R-:W-:Y:S04]  /*d500*/  STL.64 [R1+0x70], R4 ;  /* 0x0000700401007387 */ /* 0x000fe80000100a00 */
[----:B------:R1:W-:Y:S02]  /*d510*/  STL.64 [R1+0x78], R6 ;  /* 0x0000780601007387 */ /* 0x0003e40000100a00 */
[C---:B-1----:R-:W-:Y:S02]  /*d520*/  HMMA.1688.F32.TF32 R4, R140.reuse, R28, R64 ;  /* 0x0000001c8c04723c */ /* 0x042fe40000081040 */
[----:B------:R-:W-:Y:S04]  /*d530*/  STL.64 [R1+0x60], R56 ;  /* 0x0000603801007387 */ /* 0x000fe80000100a00 */
[----:B------:R-:W-:Y:S11]  /*d540*/  STL.64 [R1+0x68], R58 ;  /* 0x0000683a01007387 */ /* 0x000ff60000100a00 */
[----:B------:R-:W-:Y:S06]  /*d550*/  @!UPT UIADD3 URZ, URZ, URZ, URZ ;  /* 0x0000003f3f3ff290 */ /* 0x000fec000fffe03f */
[----:B------:R-:W-:Y:S04]  /*d560*/  STL.64 [R1+0x40], R4 ;  /* 0x0000400401007387 */ /* 0x000fe80000100a00 */
[----:B------:R-:W-:Y:S04]  /*d570*/  STL.64 [R1+0x50], R52 ;  /* 0x0000503401007387 */ /* 0x000fe80000100a00 */
[----:B------:R1:W-:Y:S02]  /*d580*/  STL.64 [R1+0x58], R54 ;  /* 0x0000583601007387 */ /* 0x0003e40000100a00 */
[----:B-1----:R-:W-:Y:S01]  /*d590*/  HMMA.1688.F32.TF32 R52, R140, R20, R68 ;  /* 0x000000148c34723c */ /* 0x002fe20000081044 */
[----:B------:R-:W-:Y:S01]  /*d5a0*/  IMAD.MOV.U32 R51, RZ, RZ, R3 ;  /* 0x000000ffff337224 */ /* 0x000fe200078e0003 */
[----:B------:R1:W-:Y:S01]  /*d5b0*/  STL [R1+0x48], R6 ;  /* 0x0000480601007387 */ /* 0x0003e20000100800 */
[----:B------:R-:W-:-:S02]  /*d5c0*/  IMAD.MOV.U32 R3, RZ, RZ, R7 ;  /* 0x000000ffff037224 */ /* 0x000fc400078e0007 */
[----:B------:R-:W-:Y:S01]  /*d5d0*/  IMAD.MOV.U32 R175, RZ, RZ, R181 ;  /* 0x000000ffffaf7224 */ /* 0x000fe200078e00b5 */
[----:B------:R-:W-:Y:S02]  /*d5e0*/  LDS R141, [R252+0x12180] ;  /* 0x01218000fc8d7984 */ /* 0x000fe40000000800 */
[C---:B------:R-:W-:Y:S02]  /*d5f0*/  HMMA.1688.F32.TF32 R48, R136.reuse, R36, R48 ;  /* 0x000000248830723c */ /* 0x040fe40000081030 */
[----:B------:R-:W-:Y:S04]  /*d600*/  LDS R140, [R175+0x12180] ;  /* 0x01218000af8c7984 */ /* 0x000fe80000000800 */
[----:B------:R-:W-:Y:S02]  /*d610*/  LDS R142, [R175+0x12980] ;  /* 0x01298000af8e7984 */ /* 0x000fe40000000800 */
[C---:B------:R-:W-:Y:S02]  /*d620*/  HMMA.1688.F32.TF32 R56, R136.reuse, R24, R236 ;  /* 0x000000188838723c */ /* 0x040fe400000810ec */
[----:B------:R-:W-:Y:S04]  /*d630*/  LDS R143, [R252+0x12980] ;  /* 0x01298000fc8f7984 */ /* 0x000fe80000000800 */
[----:B------:R-:W-:Y:S02]  /*d640*/  LDS R181, [R183+0x12180] ;  /* 0x01218000b7b57984 */ /* 0x000fe40000000800 */
[----:B------:R-:W-:Y:S01]  /*d650*/  IMAD.MOV.U32 R4, RZ, RZ, R52 ;  /* 0x000000ffff047224 */ /* 0x000fe200078e0034 */
[----:B------:R-:W-:Y:S01]  /*d660*/  HMMA.1688.F32.TF32 R60, R136, R16, R240 ;  /* 0x00000010883c723c */ /* 0x000fe200000810f0 */
[----:B------:R-:W-:-:S02]  /*d670*/  IMAD.MOV.U32 R5, RZ, RZ, R53 ;  /* 0x000000ffff057224 */ /* 0x000fc400078e0035 */
[----:B-1----:R-:W-:Y:S02]  /*d680*/  IMAD.MOV.U32 R6, RZ, RZ, R54 ;  /* 0x000000ffff067224 */ /* 0x002fe400078e0036 */
[----:B------:R-:W-:-:S03]  /*d690*/  IMAD.MOV.U32 R7, RZ, RZ, R55 ;  /* 0x000000ffff077224 */ /* 0x000fc600078e0037 */
[C---:B------:R-:W-:Y:S08]  /*d6a0*/  HMMA.1688.F32.TF32 R52, R136.reuse, R32, R232 ;  /* 0x000000208834723c */ /* 0x040ff000000810e8 */
[C---:B------:R-:W-:Y:S01]  /*d6b0*/  HMMA.1688.F32.TF32 R64, R136.reuse, R28, R244 ;  /* 0x0000001c8840723c */ /* 0x040fe200000810f4 */
[----:B------:R-:W4:Y:S07]  /*d6c0*/  LDL.LU R244, [R1+0x110] ;  /* 0x0001100001f47983 */ /* 0x000f2e0000300800 */
[C---:B------:R-:W-:Y:S08]  /*d6d0*/  HMMA.1688.F32.TF32 R68, R136.reuse, R20, R224 ;  /* 0x000000148844723c */ /* 0x040ff000000810e0 */
[C---:B---3--:R-:W-:Y:S08]  /*d6e0*/  HMMA.1688.F32.TF32 R40, R136.reuse, R8, R40 ;  /* 0x000000088828723c */ /* 0x048ff00000081028 */
[----:B--2---:R-:W-:Y:S08]  /*d6f0*/  HMMA.1688.F32.TF32 R44, R136, R12, R44 ;  /* 0x0000000c882c723c */ /* 0x004ff0000008102c */
[C---:B------:R-:W-:Y:S08]  /*d700*/  HMMA.1688.F32.TF32 R136, R248.reuse, R8, R72 ;  /* 0x00000008f888723c */ /* 0x040ff00000081048 */
[C---:B------:R-:W-:Y:S11]  /*d710*/  HMMA.1688.F32.TF32 R72, R248.reuse, R12, R76 ;  /* 0x0000000cf848723c */ /* 0x040ff6000008104c */
[----:B------:R-:W-:Y:S04]  /*d720*/  @!UPT UIADD3 URZ, URZ, URZ, URZ ;  /* 0x0000003f3f3ff290 */ /* 0x000fe8000fffe03f */
[----:B------:R-:W-:Y:S04]  /*d730*/  STL.64 [R1+0xf0], R136 ;  /* 0x0000f08801007387 */ /* 0x000fe80000100a00 */
[----:B------:R-:W-:Y:S04]  /*d740*/  STL.64 [R1+0xf8], R138 ;  /* 0x0000f88a01007387 */ /* 0x000fe80000100a00 */
[----:B------:R1:W-:Y:S04]  /*d750*/  STL.64 [R1+0xe0], R72 ;  /* 0x0000e04801007387 */ /* 0x0003e80000100a00 */
[----:B------:R2:W-:Y:S04]  /*d760*/  STL.64 [R1+0xe8], R74 ;  /* 0x0000e84a01007387 */ /* 0x0005e80000100a00 */
[----:B------:R-:W4:Y:S04]  /*d770*/  LDL.LU R245, [R1+0x114] ;  /* 0x0001140001f57983 */ /* 0x000f280000300800 */
[----:B------:R-:W4:Y:S04]  /*d780*/  LDL.LU R246, [R1+0x118] ;  /* 0x0001180001f67983 */ /* 0x000f280000300800 */
[----:B------:R-:W4:Y:S04]  /*d790*/  LDL.LU R247, [R1+0x11c] ;  /* 0x00011c0001f77983 */ /* 0x000f280000300800 */
[----:B------:R-:W3:Y:S04]  /*d7a0*/  LDL.LU R240, [R1+0x120] ;  /* 0x0001200001f07983 */ /* 0x000ee80000300800 */
        /* <DEDUP_REMOVED lines=11> */
[----:B-1----:R-:W3:Y:S04]  /*d860*/  LDL.LU R72, [R1+0x160] ;  /* 0x0001600001487983 */ /* 0x002ee80000300800 */
[----:B------:R-:W3:Y:S04]  /*d870*/  LDL.LU R73, [R1+0x164] ;  /* 0x0001640001497983 */ /* 0x000ee80000300800 */
[----:B--2---:R-:W2:Y:S04]  /*d880*/  LDL.LU R74, [R1+0x168] ;  /* 0x00016800014a7983 */ /* 0x004ea80000300800 */
[----:B------:R-:W2:Y:S04]  /*d890*/  LDL.LU R75, [R1+0x16c] ;  /* 0x00016c00014b7983 */ /* 0x000ea80000300800 */
[----:B------:R-:W2:Y:S04]  /*d8a0*/  LDL.LU R232, [R1+0x140] ;  /* 0x0001400001e87983 */ /* 0x000ea80000300800 */
[----:B------:R-:W2:Y:S04]  /*d8b0*/  LDL.LU R233, [R1+0x144] ;  /* 0x0001440001e97983 */ /* 0x000ea80000300800 */
[----:B------:R-:W2:Y:S04]  /*d8c0*/  LDL.LU R234, [R1+0x148] ;  /* 0x0001480001ea7983 */ /* 0x000ea80000300800 */
[----:B------:R-:W2:Y:S04]  /*d8d0*/  LDL.LU R235, [R1+0x14c] ;  /* 0x00014c0001eb7983 */ /* 0x000ea80000300800 */
[----:B------:R-:W2:Y:S04]  /*d8e0*/  LDL.LU R224, [R1+0x100] ;  /* 0x0001000001e07983 */ /* 0x000ea80000300800 */
[----:B------:R-:W2:Y:S01]  /*d8f0*/  LDL.LU R225, [R1+0x104] ;  /* 0x0001040001e17983 */ /* 0x000ea20000300800 */
[C---:B------:R-:W-:Y:S08]  /*d900*/  HMMA.1688.F32.TF32 R136, R248.reuse, R36, R80 ;  /* 0x00000024f888723c */ /* 0x040ff00000081050 */
[C---:B------:R-:W-:Y:S08]  /*d910*/  HMMA.1688.F32.TF32 R80, R248.reuse, R32, R84 ;  /* 0x00000020f850723c */ /* 0x040ff00000081054 */
[C---:B------:R-:W-:Y:S07]  /*d920*/  HMMA.1688.F32.TF32 R88, R248.reuse, R24, R88 ;  /* 0x00000018f858723c */ /* 0x040fee0000081058 */
[----:B------:R-:W-:Y:S01]  /*d930*/  STL.64 [R1+0xb0], R136 ;  /* 0x0000b08801007387 */ /* 0x000fe20000100a00 */
[C---:B------:R-:W-:Y:S03]  /*d940*/  HMMA.1688.F32.TF32 R84, R248.reuse, R16, R92 ;  /* 0x00000010f854723c */ /* 0x040fe6000008105c */
[----:B------:R-:W-:Y:S04]  /*d950*/  STL.64 [R1+0xb8], R138 ;  /* 0x0000b88a01007387 */ /* 0x000fe80000100a00 */
[----:B------:R-:W-:Y:S04]  /*d960*/  STL.64 [R1+0xa0], R80 ;  /* 0x0000a05001007387 */ /* 0x000fe80000100a00 */
[----:B------:R1:W-:Y:S04]  /*d970*/  STL.64 [R1+0xa8], R82 ;  /* 0x0000a85201007387 */ /* 0x0003e80000100a00 */
[----:B------:R-:W-:Y:S04]  /*d980*/  LDS R136, [R182+0x12100] ;  /* 0x01210000b6887984 */ /* 0x000fe80000000800 */
[----:B------:R-:W-:Y:S01]  /*d990*/  LDS R138, [R182+0x12900] ;  /* 0x01290000b68a7984 */ /* 0x000fe20000000800 */
[C---:B-1----:R-:W-:Y:S03]  /*d9a0*/  HMMA.1688.F32.TF32 R80, R248.reuse, R28, R96 ;  /* 0x0000001cf850723c */ /* 0x042fe60000081060 */
[----:B------:R-:W-:Y:S04]  /*d9b0*/  LDS R137, [R183+0x12100] ;  /* 0x01210000b7897984 */ /* 0x000fe80000000800 */
[----:B------:R-:W-:Y:S01]  /*d9c0*/  LDS R139, [R183+0x12900] ;  /* 0x01290000b78b7984 */ /* 0x000fe20000000800 */
[----:B------:R-:W-:Y:S03]  /*d9d0*/  HMMA.1688.F32.TF32 R248, R248, R20, R100 ;  /* 0x00000014f8f8723c */ /* 0x000fe60000081064 */
[----:B------:R-:W-:Y:S04]  /*d9e0*/  LDS R100, [R175+0x12100] ;  /* 0x01210000af647984 */ /* 0x000fe80000000800 */
[----:B------:R-:W-:Y:S04]  /*d9f0*/  LDS R102, [R175+0x12900] ;  /* 0x01290000af667984 */ /* 0x000fe80000000800 */
[----:B------:R-:W-:Y:S04]  /*da00*/  LDS R101, [R252+0x12100] ;  /* 0x01210000fc657984 */ /* 0x000fe80000000800 */
[----:B------:R-:W4:Y:S04]  /*da10*/  LDS R103, [R252+0x12900] ;  /* 0x01290000fc677984 */ /* 0x000f280000000800 */
[----:B------:R-:W-:Y:S04]  /*da20*/  STL.64 [R1+0x20], R88 ;  /* 0x0000205801007387 */ /* 0x000fe80000100a00 */
[----:B------:R3:W-:Y:S04]  /*da30*/  STL.64 [R1+0x28], R90 ;  /* 0x0000285a01007387 */ /* 0x0007e80000100a00 */
[----:B------:R-:W-:Y:S04]  /*da40*/  STL.64 [R1+0x10], R84 ;  /* 0x0000105401007387 */ /* 0x000fe80000100a00 */
[----:B------:R1:W-:Y:S01]  /*da50*/  STL.64 [R1+0x18], R86 ;  /* 0x0000185601007387 */ /* 0x0003e20000100a00 */
[----:B------:R-:W-:-:S03]  /*da60*/  IMAD.MOV.U32 R226, RZ, RZ, R2 ;  /* 0x000000ffffe27224 */ /* 0x000fc600078e0002 */
[----:B------:R1:W-:Y:S01]  /*da70*/  STL.64 [R1], R80 ;  /* 0x0000005001007387 */ /* 0x0003e20000100a00 */
[----:B------:R-:W-:Y:S02]  /*da80*/  IMAD.MOV.U32 R227, RZ, RZ, R0 ;  /* 0x000000ffffe37224 */ /* 0x000fe400078e0000 */
[----:B------:R-:W-:Y:S01]  /*da90*/  IMAD.MOV.U32 R0, RZ, RZ, R82 ;  /* 0x000000ffff007224 */ /* 0x000fe200078e0052 */
[----:B------:R-:W-:Y:S01]  /*daa0*/  LDS R182, [R182+0x12980] ;  /* 0x01298000b6b67984 */ /* 0x000fe20000000800 */
[----:B------:R-:W-:-:S03]  /*dab0*/  IMAD.MOV.U32 R2, RZ, RZ, R83 ;  /* 0x000000ffff027224 */ /* 0x000fc600078e0053 */
[----:B------:R-:W1:Y:S01]  /*dac0*/  LDS R183, [R183+0x12980] ;  /* 0x01298000b7b77984 */ /* 0x000e620000000800 */
[C---:B----4-:R-:W-:Y:S08]  /*dad0*/  HMMA.1688.F32.TF32 R92, R100.reuse, R16, R244 ;  /* 0x00000010645c723c */ /* 0x050ff000000810f4 */
[----:B---3--:R-:W-:Y:S08]  /*dae0*/  HMMA.1688.F32.TF32 R88, R100, R24, R240 ;  /* 0x000000186458723c */ /* 0x008ff000000810f0 */
[----:B------:R-:W-:Y:S01]  /*daf0*/  HMMA.1688.F32.TF32 R240, R136, R12, R112 ;  /* 0x0000000c88f0723c */ /* 0x000fe20000081070 */
[----:B------:R-:W3:Y:S04]  /*db00*/  LDL.LU R112, [R1+0x1c0] ;  /* 0x0001c00001707983 */ /* 0x000ee80000300800 */
[----:B------:R-:W3:Y:S03]  /*db10*/  LDL.LU R113, [R1+0x1c4] ;  /* 0x0001c40001717983 */ /* 0x000ee60000300800 */
[----:B-1----:R-:W-:Y:S01]  /*db20*/  HMMA.1688.F32.TF32 R84, R100, R32, R236 ;  /* 0x000000206454723c */ /* 0x002fe200000810ec */
[----:B------:R-:W3:Y:S04]  /*db30*/  LDL.LU R114, [R1+0x1c8] ;  /* 0x0001c80001727983 */ /* 0x000ee80000300800 */
[----:B------:R-:W3:Y:S03]  /*db40*/  LDL.LU R115, [R1+0x1cc] ;  /* 0x0001cc0001737983 */ /* 0x000ee60000300800 */
[----:B------:R-:W-:Y:S01]  /*db50*/  HMMA.1688.F32.TF32 R236, R136, R36, R116 ;  /* 0x0000002488ec723c */ /* 0x000fe20000081074 */
[----:B------:R-:W4:Y:S04]  /*db60*/  LDL.LU R116, [R1+0x1b0] ;  /* 0x0001b00001747983 */ /* 0x000f280000300800 */
[----:B------:R-:W4:Y:S04]  /*db70*/  LDL.LU R117, [R1+0x1b4] ;  /* 0x0001b40001757983 */ /* 0x000f280000300800 */
[----:B------:R-:W4:Y:S01]  /*db80*/  LDL.LU R118, [R1+0x1b8] ;  /* 0x0001b80001767983 */ /* 0x000f220000300800 */
[C---:B------:R-:W-:Y:S03]  /*db90*/  HMMA.1688.F32.TF32 R76, R100.reuse, R12, R76 ;  /* 0x0000000c644c723c */ /* 0x040fe6000008104c */
[----:B------:R-:W4:Y:S05]  /*dba0*/  LDL.LU R119, [R1+0x1bc] ;  /* 0x0001bc0001777983 */ /* 0x000f2a0000300800 */
[C---:B--2---:R-:W-:Y:S08]  /*dbb0*/  HMMA.1688.F32.TF32 R72, R100.reuse, R8, R72 ;  /* 0x000000086448723c */ /* 0x044ff00000081048 */
[----:B------:R-:W-:Y:S08]  /*dbc0*/  HMMA.1688.F32.TF32 R80, R100, R36, R232 ;  /* 0x000000246450723c */ /* 0x000ff000000810e8 */
[----:B------:R-:W-:Y:S01]  /*dbd0*/  HMMA.1688.F32.TF32 R232, R136, R32, R120 ;  /* 0x0000002088e8723c */ /* 0x000fe20000081078 */
[----:B------:R-:W2:Y:S04]  /*dbe0*/  LDL.LU R120, [R1+0x1a0] ;  /* 0x0001a00001787983 */ /* 0x000ea80000300800 */
[----:B------:R-:W2:Y:S03]  /*dbf0*/  LDL.LU R121, [R1+0x1a4] ;  /* 0x0001a40001797983 */ /* 0x000ea60000300800 */
[C---:B------:R-:W-:Y:S01]  /*dc00*/  HMMA.1688.F32.TF32 R96, R100.reuse, R28, R224 ;  /* 0x0000001c6460723c */ /* 0x040fe200000810e0 */
[----:B------:R-:W2:Y:S04]  /*dc10*/  LDL.LU R122, [R1+0x1a8] ;  /* 0x0001a800017a7983 */ /* 0x000ea80000300800 */
[----:B------:R-:W2:Y:S03]  /*dc20*/  LDL.LU R123, [R1+0x1ac] ;  /* 0x0001ac00017b7983 */ /* 0x000ea60000300800 */
[----:B------:R-:W-:Y:S08]  /*dc30*/  HMMA.1688.F32.TF32 R100, R100, R20, R228 ;  /* 0x000000146464723c */ /* 0x000ff000000810e4 */
[C---:B------:R-:W-:Y:S01]  /*dc40*/  HMMA.1688.F32.TF32 R228, R136.reuse, R24, R124 ;  /* 0x0000001888e4723c */ /* 0x040fe2000008107c */
[----:B------:R-:W2:Y:S04]  /*dc50*/  LDL.LU R124, [R1+0x190] ;  /* 0x00019000017c7983 */ /* 0x000ea80000300800 */
[----:B------:R-:W2:Y:S03]  /*dc60*/  LDL.LU R125, [R1+0x194] ;  /* 0x00019400017d7983 */ /* 0x000ea60000300800 */
[C---:B------:R-:W-:Y:S01]  /*dc70*/  HMMA.1688.F32.TF32 R224, R136.reuse, R16, R128 ;  /* 0x0000001088e0723c */ /* 0x040fe20000081080 */
[----:B------:R-:W2:Y:S04]  /*dc80*/  LDL.LU R126, [R1+0x198] ;  /* 0x00019800017e7983 */ /* 0x000ea80000300800 */
[----:B------:R-:W2:Y:S04]  /*dc90*/  LDL.LU R127, [R1+0x19c] ;  /* 0x00019c00017f7983 */ /* 0x000ea80000300800 */
[----:B------:R-:W2:Y:S04]  /*dca0*/  LDL.LU R128, [R1+0x180] ;  /* 0x0001800001807983 */ /* 0x000ea80000300800 */
[----:B------:R-:W2:Y:S04]  /*dcb0*/  LDL.LU R129, [R1+0x184] ;  /* 0x0001840001817983 */ /* 0x000ea80000300800 */
[----:B------:R-:W2:Y:S04]  /*dcc0*/  LDL.LU R130, [R1+0x188] ;  /* 0x0001880001827983 */ /* 0x000ea80000300800 */
[----:B------:R-:W2:Y:S01]  /*dcd0*/  LDL.LU R131, [R1+0x18c] ;  /* 0x00018c0001837983 */ /* 0x000ea20000300800 */
[C---:B------:R-:W-:Y:S08]  /*dce0*/  HMMA.1688.F32.TF32 R244, R136.reuse, R8, R104 ;  /* 0x0000000888f4723c */ /* 0x040ff00000081068 */
[----:B------:R-:W-:Y:S08]  /*dcf0*/  HMMA.1688.F32.TF32 R104, R136, R28, R132 ;  /* 0x0000001c8868723c */ /* 0x000ff00000081084 */
[----:B------:R-:W-:Y:S01]  /*dd00*/  HMMA.1688.F32.TF32 R132, R140, R16, R184 ;  /* 0x000000108c84723c */ /* 0x000fe200000810b8 */
[----:B------:R-:W-:Y:S06]  /*dd10*/  LDS R185, [R252+0x13180] ;  /* 0x01318000fcb97984 */ /* 0x000fec0000000800 */
[----:B------:R-:W-:Y:S01]  /*dd20*/  IMAD.MOV.U32 R187, RZ, RZ, R175 ;  /* 0x000000ffffbb7224 */ /* 0x000fe200078e00af */
[----:B------:R-:W-:Y:S01]  /*dd30*/  HMMA.1688.F32.TF32 R108, R136, R20, R108 ;  /* 0x00000014886c723c */ /* 0x000fe2000008106c */
[----:B------:R-:W-:Y:S04]  /*dd40*/  LDS R175, [R252+0x13880] ;  /* 0x01388000fcaf7984 */ /* 0x000fe80000000800 */
[----:B------:R-:W-:Y:S03]  /*dd50*/  LDS R172, [R187+0x13080] ;  /* 0x01308000bbac7984 */ /* 0x000fe60000000800 */
[----:B------:R-:W-:Y:S01]  /*dd60*/  HMMA.1688.F32.TF32 R136, R140, R28, R196 ;  /* 0x0000001c8c88723c */ /* 0x000fe200000810c4 */
[----:B------:R-:W-:Y:S04]  /*dd70*/  LDS R174, [R187+0x13880] ;  /* 0x01388000bbae7984 */ /* 0x000fe80000000800 */
[----:B------:R-:W-:Y:S03]  /*dd80*/  LDS R184, [R187+0x13180] ;  /* 0x01318000bbb87984 */ /* 0x000fe60000000800 */
[C---:B------:R-:W-:Y:S01]  /*dd90*/  HMMA.1688.F32.TF32 R148, R180.reuse, R12, R148 ;  /* 0x0000000cb494723c */ /* 0x040fe20000081094 */
[----:B------:R-:W-:Y:S07]  /*dda0*/  LDS R186, [R187+0x13980] ;  /* 0x01398000bbba7984 */ /* 0x000fee0000000800 */
[----:B------:R-:W-:Y:S08]  /*ddb0*/  HMMA.1688.F32.TF32 R152, R180, R36, R152 ;  /* 0x00000024b498723c */ /* 0x000ff00000081098 */
[C---:B---3--:R-:W-:Y:S08]  /*ddc0*/  HMMA.1688.F32.TF32 R112, R140.reuse, R8, R112 ;  /* 0x000000088c70723c */ /* 0x048ff00000081070 */
[C---:B----4-:R-:W-:Y:S01]  /*ddd0*/  HMMA.1688.F32.TF32 R116, R140.reuse, R12, R116 ;  /* 0x0000000c8c74723c */ /* 0x050fe20000081074 */
[----:B------:R-:W3:Y:S07]  /*dde0*/  LDL.LU R13, [R1+0x254] ;  /* 0x00025400010d7983 */ /* 0x000eee0000300800 */
[C---:B--2---:R-:W-:Y:S01]  /*ddf0*/  HMMA.1688.F32.TF32 R120, R140.reuse, R36, R120 ;  /* 0x000000248c78723c */ /* 0x044fe20000081078 */
[----:B------:R-:W3:Y:S07]  /*de00*/  LDL.LU R37, [R1+0x250] ;  /* 0x0002500001257983 */ /* 0x000eee0000300800 */
[C---:B------:R-:W-:Y:S08]  /*de10*/  HMMA.1688.F32.TF32 R124, R140.reuse, R32, R124 ;  /* 0x000000208c7c723c */ /* 0x040ff0000008107c */
[C---:B------:R-:W-:Y:S08]  /*de20*/  HMMA.1688.F32.TF32 R128, R140.reuse, R24, R128 ;  /* 0x000000188c80723c */ /* 0x040ff00000081080 */
[----:B------:R-:W-:Y:S01]  /*de30*/  HMMA.1688.F32.TF32 R140, R140, R20, R188 ;  /* 0x000000148c8c723c */ /* 0x000fe200000810bc */
[----:B------:R-:W-:Y:S04]  /*de40*/  LDS R188, [R187+0x13000] ;  /* 0x01300000bbbc7984 */ /* 0x000fe80000000800 */
[----:B------:R-:W-:Y:S04]  /*de50*/  LDS R190, [R187+0x13800] ;  /* 0x01380000bbbe7984 */ /* 0x000fe80000000800 */
[----:B------:R-:W-:Y:S04]  /*de60*/  LDS R189, [R252+0x13000] ;  /* 0x01300000fcbd7984 */ /* 0x000fe80000000800 */
[----:B------:R-:W1:Y:S02]  /*de70*/  LDS R191, [R252+0x13800] ;  /* 0x01380000fcbf7984 */ /* 0x000e640000000800 */
[C---:B-1----:R-:W-:Y:S11]  /*de80*/  HMMA.1688.F32.TF32 R192, R188.reuse, R10, R192 ;  /* 0x0000000abcc0723c */ /* 0x042ff600000810c0 */
[----:B------:R-:W-:Y:S11]  /*de90*/  @!UPT UIADD3 URZ, URZ, URZ, URZ ;  /* 0x0000003f3f3ff290 */ /* 0x000ff6000fffe03f */
[----:B------:R-:W-:Y:S01]  /*dea0*/  @!UPT UIADD3 URZ, URZ, URZ, URZ ;  /* 0x0000003f3f3ff290 */ /* 0x000fe2000fffe03f */
[----:B------:R1:W-:Y:S04]  /*deb0*/  STL [R1+0x540], R192 ;  /* 0x000540c001007387 */ /* 0x0003e80000100800 */
[----:B------:R4:W-:Y:S04]  /*dec0*/  STL [R1+0x53c], R193 ;  /* 0x00053cc101007387 */ /* 0x0009e80000100800 */
[----:B------:R4:W-:Y:S04]  /*ded0*/  STL [R1+0x538], R194 ;  /* 0x000538c201007387 */ /* 0x0009e80000100800 */
[----:B------:R4:W-:Y:S04]  /*dee0*/  STL [R1+0x534], R195 ;  /* 0x000534c301007387 */ /* 0x0009e80000100800 */
[----:B-1----:R-:W2:Y:S04]  /*def0*/  LDL.LU R192, [R1+0xd0] ;  /* 0x0000d00001c07983 */ /* 0x002ea80000300800 */
[----:B----4-:R-:W2:Y:S04]  /*df00*/  LDL.LU R193, [R1+0xd4] ;  /* 0x0000d40001c17983 */ /* 0x010ea80000300800 */
[----:B------:R-:W2:Y:S04]  /*df10*/  LDL.LU R194, [R1+0xd8] ;  /* 0x0000d80001c27983 */ /* 0x000ea80000300800 */
[----:B------:R-:W2:Y:S01]  /*df20*/  LDL.LU R195, [R1+0xdc] ;  /* 0x0000dc0001c37983 */ /* 0x000ea20000300800 */
[C---:B------:R-:W-:Y:S08]  /*df30*/  HMMA.1688.F32.TF32 R220, R188.reuse, R14, R220 ;  /* 0x0000000ebcdc723c */ /* 0x040ff000000810dc */
[C---:B------:R-:W-:Y:S08]  /*df40*/  HMMA.1688.F32.TF32 R216, R188.reuse, R38, R216 ;  /* 0x00000026bcd8723c */ /* 0x040ff000000810d8 */
[C---:B------:R-:W-:Y:S08]  /*df50*/  HMMA.1688.F32.TF32 R212, R188.reuse, R34, R212 ;  /* 0x00000022bcd4723c */ /* 0x040ff000000810d4 */
[C---:B------:R-:W-:Y:S01]  /*df60*/  HMMA.1688.F32.TF32 R208, R188.reuse, R26, R208 ;  /* 0x0000001abcd0723c */ /* 0x040fe200000810d0 */
[----:B------:R-:W-:Y:S07]  /*df70*/  STL [R1+0x550], R220 ;  /* 0x000550dc01007387 */ /* 0x000fee0000100800 */
[C---:B------:R-:W-:Y:S01]  /*df80*/  HMMA.1688.F32.TF32 R204, R188.reuse, R18, R204 ;  /* 0x00000012bccc723c */ /* 0x040fe200000810cc */
[----:B------:R-:W-:Y:S07]  /*df90*/  STL [R1+0x54c], R221 ;  /* 0x00054cdd01007387 */ /* 0x000fee0000100800 */
[----:B------:R-:W-:Y:S01]  /*dfa0*/  HMMA.1688.F32.TF32 R200, R188, R30, R200 ;  /* 0x0000001ebcc8723c */ /* 0x000fe200000810c8 */
[----:B------:R-:W-:Y:S07]  /*dfb0*/  STL [R1+0x548], R222 ;  /* 0x000548de01007387 */ /* 0x000fee0000100800 */
[----:B------:R-:W-:Y:S01]  /*dfc0*/  HMMA.1688.F32.TF32 R40, R172, R10, R40 ;  /* 0x0000000aac28723c */ /* 0x000fe20000081028 */
        /* <DEDUP_REMOVED lines=19> */
[----:B------:R-:W-:Y:S04]  /*e100*/  STL.64 [R1+0x150], R40 ;  /* 0x0001502801007387 */ /* 0x000fe80000100a00 */
[----:B------:R1:W-:Y:S01]  /*e110*/  STL.64 [R1+0x158], R42 ;  /* 0x0001582a01007387 */ /* 0x0003e20000100a00 */
[----:B------:R-:W-:Y:S03]  /*e120*/  HMMA.1688.F32.TF32 R144, R180, R8, R144 ;  /* 0x00000008b490723c */ /* 0x000fe60000081090 */
[----:B---3--:R-:W-:Y:S04]  /*e130*/  LDS R197, [R13+0x13000] ;  /* 0x013000000dc57984 */ /* 0x008fe80000000800 */
[----:B------:R-:W-:Y:S01]  /*e140*/  LDS R199, [R13+0x13800] ;  /* 0x013800000dc77984 */ /* 0x000fe20000000800 */
[----:B-1----:R-:W-:Y:S03]  /*e150*/  HMMA.1688.F32.TF32 R40, R172, R34, R52 ;  /* 0x00000022ac28723c */ /* 0x002fe60000081034 */
[----:B------:R-:W-:Y:S05]  /*e160*/  LDS R196, [R37+0x13000] ;  /* 0x0130000025c47984 */ /* 0x000fea0000000800 */
[C---:B------:R-:W-:Y:S01]  /*e170*/  HMMA.1688.F32.TF32 R156, R180.reuse, R32, R156 ;  /* 0x00000020b49c723c */ /* 0x040fe2000008109c */
[----:B------:R-:W-:Y:S07]  /*e180*/  LDS R198, [R37+0x13800] ;  /* 0x0138000025c67984 */ /* 0x000fee0000000800 */
[C---:B------:R-:W-:Y:S08]  /*e190*/  HMMA.1688.F32.TF32 R160, R180.reuse, R24, R160 ;  /* 0x00000018b4a0723c */ /* 0x040ff000000810a0 */
[C---:B------:R-:W-:Y:S08]  /*e1a0*/  HMMA.1688.F32.TF32 R164, R180.reuse, R16, R164 ;  /* 0x00000010b4a4723c */ /* 0x040ff000000810a4 */
[C---:B------:R-:W-:Y:S08]  /*e1b0*/  HMMA.1688.F32.TF32 R168, R180.reuse, R28, R168 ;  /* 0x0000001cb4a8723c */ /* 0x040ff000000810a8 */
[----:B------:R-:W-:Y:S01]  /*e1c0*/  HMMA.1688.F32.TF32 R176, R180, R20, R176 ;  /* 0x00000014b4b0723c */ /* 0x000fe200000810b0 */
[----:B------:R-:W-:Y:S04]  /*e1d0*/  LDS R180, [R187+0x13100] ;  /* 0x01310000bbb47984 */ /* 0x000fe80000000800 */
[----:B------:R-:W-:Y:S04]  /*e1e0*/  LDS R182, [R187+0x13900] ;  /* 0x01390000bbb67984 */ /* 0x000fe80000000800 */
[----:B------:R-:W-:Y:S04]  /*e1f0*/  LDS R181, [R252+0x13100] ;  /* 0x01310000fcb57984 */ /* 0x000fe80000000800 */
[----:B------:R-:W1:Y:S04]  /*e200*/  LDS R183, [R252+0x13900] ;  /* 0x01390000fcb77984 */ /* 0x000e680000000800 */
[----:B------:R-:W3:Y:S01]  /*e210*/  LDS R187, [R252+0x13980] ;  /* 0x01398000fcbb7984 */ /* 0x000ee20000000800 */
[----:B--2---:R-:W-:Y:S08]  /*e220*/  HMMA.1688.F32.TF32 R188, R188, R22, R192 ;  /* 0x00000016bcbc723c */ /* 0x004ff000000810c0 */
[C---:B------:R-:W-:Y:S08]  /*e230*/  HMMA.1688.F32.TF32 R192, R172.reuse, R14, R44 ;  /* 0x0000000eacc0723c */ /* 0x040ff0000008102c */
[C---:B------:R-:W-:Y:S08]  /*e240*/  HMMA.1688.F32.TF32 R44, R172.reuse, R38, R48 ;  /* 0x00000026ac2c723c */ /* 0x040ff00000081030 */
[C---:B------:R-:W-:Y:S07]  /*e250*/  HMMA.1688.F32.TF32 R48, R172.reuse, R26, R56 ;  /* 0x0000001aac30723c */ /* 0x040fee0000081038 */
[----:B------:R-:W-:Y:S04]  /*e260*/  STL.64 [R1+0x140], R192 ;  /* 0x000140c001007387 */ /* 0x000fe80000100a00 */
[----:B------:R-:W-:Y:S04]  /*e270*/  STL.64 [R1+0x148], R194 ;  /* 0x000148c201007387 */ /* 0x000fe80000100a00 */
[----:B------:R-:W-:Y:S04]  /*e280*/  STL.64 [R1+0x130], R44 ;  /* 0x0001302c01007387 */ /* 0x000fe80000100a00 */
[----:B------:R2:W-:Y:S04]  /*e290*/  STL.64 [R1+0x138], R46 ;  /* 0x0001382e01007387 */ /* 0x0005e80000100a00 */
[----:B------:R-:W-:Y:S04]  /*e2a0*/  STL.64 [R1+0x120], R40 ;  /* 0x0001202801007387 */ /* 0x000fe80000100a00 */
[----:B------:R4:W-:Y:S01]  /*e2b0*/  STL.64 [R1+0x128], R42 ;  /* 0x0001282a01007387 */ /* 0x0009e20000100a00 */
[C---:B--2---:R-:W-:Y:S08]  /*e2c0*/  HMMA.1688.F32.TF32 R44, R172.reuse, R18, R60 ;  /* 0x00000012ac2c723c */ /* 0x044ff0000008103c */
[----:B----4-:R-:W-:Y:S01]  /*e2d0*/  HMMA.1688.F32.TF32 R40, R172, R30, R64 ;  /* 0x0000001eac28723c */ /* 0x010fe20000081040 */
[----:B------:R-:W-:Y:S04]  /*e2e0*/  STL.64 [R1+0x110], R48 ;  /* 0x0001103001007387 */ /* 0x000fe80000100a00 */
[----:B------:R-:W-:Y:S10]  /*e2f0*/  STL.64 [R1+0x118], R50 ;  /* 0x0001183201007387 */ /* 0x000ff40000100a00 */
[----:B------:R-:W-:Y:S04]  /*e300*/  STL.64 [R1+0x100], R44 ;  /* 0x0001002c01007387 */ /* 0x000fe80000100a00 */
[----:B------:R1:W-:Y:S04]  /*e310*/  STL.64 [R1+0x108], R46 ;  /* 0x0001082e01007387 */ /* 0x0003e80000100a00 */
[----:B------:R-:W-:Y:S04]  /*e320*/  STL.64 [R1+0xd0], R40 ;  /* 0x0000d02801007387 */ /* 0x000fe80000100a00 */
[----:B------:R2:W-:Y:S01]  /*e330*/  STL.64 [R1+0xd8], R42 ;  /* 0x0000d82a01007387 */ /* 0x0005e20000100a00 */
[C---:B-1----:R-:W-:Y:S08]  /*e340*/  HMMA.1688.F32.TF32 R44, R180.reuse, R10, R72 ;  /* 0x0000000ab42c723c */ /* 0x042ff00000081048 */
[C---:B--2---:R-:W-:Y:S08]  /*e350*/  HMMA.1688.F32.TF32 R40, R180.reuse, R14, R76 ;  /* 0x0000000eb428723c */ /* 0x044ff0000008104c */
[C---:B------:R-:W-:Y:S07]  /*e360*/  HMMA.1688.F32.TF32 R48, R180.reuse, R38, R80 ;  /* 0x00000026b430723c */ /* 0x040fee0000081050 */
[----:B------:R-:W-:Y:S04]  /*e370*/  STL.64 [R1+0x240], R44 ;  /* 0x0002402c01007387 */ /* 0x000fe80000100a00 */
[----:B------:R1:W-:Y:S04]  /*e380*/  STL.64 [R1+0x248], R46 ;  /* 0x0002482e01007387 */ /* 0x0003e80000100a00 */
[----:B------:R-:W-:Y:S04]  /*e390*/  STL.64 [R1+0x230], R40 ;  /* 0x0002302801007387 */ /* 0x000fe80000100a00 */
[----:B------:R2:W-:Y:S01]  /*e3a0*/  STL.64 [R1+0x238], R42 ;  /* 0x0002382a01007387 */ /* 0x0005e20000100a00 */
[C---:B-1----:R-:W-:Y:S08]  /*e3b0*/  HMMA.1688.F32.TF32 R44, R180.reuse, R34, R84 ;  /* 0x00000022b42c723c */ /* 0x042ff00000081054 */
[C---:B--2---:R-:W-:Y:S01]  /*e3c0*/  HMMA.1688.F32.TF32 R40, R180.reuse, R26, R88 ;  /* 0x0000001ab428723c */ /* 0x044fe20000081058 */
[----:B------:R-:W-:Y:S04]  /*e3d0*/  STL.64 [R1+0x220], R48 ;  /* 0x0002203001007387 */ /* 0x000fe80000100a00 */
[----:B------:R1:W-:Y:S04]  /*e3e0*/  STL.64 [R1+0x228], R50 ;  /* 0x0002283201007387 */ /* 0x0003e80000100a00 */
[----:B------:R-:W2:Y:S06]  /*e3f0*/  LDL.LU R212, [R1+0x60] ;  /* 0x0000600001d47983 */ /* 0x000eac0000300800 */
[----:B------:R4:W-:Y:S04]  /*e400*/  STL.64 [R1+0x210], R44 ;  /* 0x0002102c01007387 */ /* 0x0009e80000100a00 */
[----:B------:R3:W-:Y:S01]  /*e410*/  STL.64 [R1+0x218], R46 ;  /* 0x0002182e01007387 */ /* 0x0007e20000100a00 */
[C---:B-1----:R-:W-:Y:S03]  /*e420*/  HMMA.1688.F32.TF32 R48, R180.reuse, R18, R92 ;  /* 0x00000012b430723c */ /* 0x042fe6000008105c */
[----:B------:R1:W-:Y:S04]  /*e430*/  STL.64 [R1+0x200], R40 ;  /* 0x0002002801007387 */ /* 0x0003e80000100a00 */
[----:B------:R1:W-:Y:S04]  /*e440*/  STL.64 [R1+0x208], R42 ;  /* 0x0002082a01007387 */ /* 0x0003e80000100a00 */
[----:B------:R-:W2:Y:S04]  /*e450*/  LDL.LU R213, [R1+0x64] ;  /* 0x0000640001d57983 */ /* 0x000ea80000300800 */
[----:B------:R-:W2:Y:S04]  /*e460*/  LDL.LU R214, [R1+0x68] ;  /* 0x0000680001d67983 */ /* 0x000ea80000300800 */
[----:B------:R-:W2:Y:S04]  /*e470*/  LDL.LU R215, [R1+0x6c] ;  /* 0x00006c0001d77983 */ /* 0x000ea80000300800 */
[----:B------:R-:W2:Y:S04]  /*e480*/  LDL.LU R204, [R1+0x80] ;  /* 0x0000800001cc7983 */ /* 0x000ea80000300800 */
[----:B------:R-:W2:Y:S04]  /*e490*/  LDL.LU R205, [R1+0x84] ;  /* 0x0000840001cd7983 */ /* 0x000ea80000300800 */
[----:B------:R-:W2:Y:S04]  /*e4a0*/  LDL.LU R206, [R1+0x88] ;  /* 0x0000880001ce7983 */ /* 0x000ea80000300800 */
[----:B------:R-:W2:Y:S04]  /*e4b0*/  LDL.LU R207, [R1+0x8c] ;  /* 0x00008c0001cf7983 */ /* 0x000ea80000300800 */
[----:B----4-:R-:W4:Y:S04]  /*e4c0*/  LDL.LU R44, [R1+0x90] ;  /* 0x00009000012c7983 */ /* 0x010f280000300800 */
[----:B------:R-:W4:Y:S04]  /*e4d0*/  LDL.LU R45, [R1+0x94] ;  /* 0x00009400012d7983 */ /* 0x000f280000300800 */
[----:B---3--:R-:W4:Y:S04]  /*e4e0*/  LDL.LU R46, [R1+0x98] ;  /* 0x00009800012e7983 */ /* 0x008f280000300800 */
[----:B------:R-:W4:Y:S04]  /*e4f0*/  LDL.LU R47, [R1+0x9c] ;  /* 0x00009c00012f7983 */ /* 0x000f280000300800 */
[----:B-1----:R-:W3:Y:S04]  /*e500*/  LDL.LU R40, [R1+0xc0] ;  /* 0x0000c00001287983 */ /* 0x002ee80000300800 */
[----:B------:R-:W3:Y:S04]  /*e510*/  LDL.LU R41, [R1+0xc4] ;  /* 0x0000c40001297983 */ /* 0x000ee80000300800 */
[----:B------:R-:W3:Y:S04]  /*e520*/  LDL.LU R42, [R1+0xc8] ;  /* 0x0000c800012a7983 */ /* 0x000ee80000300800 */
[----:B------:R-:W3:Y:S04]  /*e530*/  LDL.LU R43, [R1+0xcc] ;  /* 0x0000cc00012b7983 */ /* 0x000ee80000300800 */
[----:B------:R-:W3:Y:S04]  /*e540*/  LDL.LU R208, [R1+0x70] ;  /* 0x0000700001d07983 */ /* 0x000ee80000300800 */
[----:B------:R-:W3:Y:S04]  /*e550*/  LDL.LU R209, [R1+0x74] ;  /* 0x0000740001d17983 */ /* 0x000ee80000300800 */
[----:B------:R-:W3:Y:S04]  /*e560*/  LDL.LU R210, [R1+0x78] ;  /* 0x0000780001d27983 */ /* 0x000ee80000300800 */
[----:B------:R-:W3:Y:S04]  /*e570*/  LDL.LU R211, [R1+0x7c] ;  /* 0x00007c0001d37983 */ /* 0x000ee80000300800 */
[----:B------:R-:W3:Y:S01]  /*e580*/  LDL.LU R216, [R1+0x50] ;  /* 0x0000500001d87983 */ /* 0x000ee20000300800 */
[C---:B------:R-:W-:Y:S03]  /*e590*/  HMMA.1688.F32.TF32 R52, R180.reuse, R30, R96 ;  /* 0x0000001eb434723c */ /* 0x040fe60000081060 */
[----:B------:R-:W3:Y:S04]  /*e5a0*/  LDL.LU R217, [R1+0x54] ;  /* 0x0000540001d97983 */ /* 0x000ee80000300800 */
[----:B------:R-:W3:Y:S04]  /*e5b0*/  LDL.LU R218, [R1+0x58] ;  /* 0x0000580001da7983 */ /* 0x000ee80000300800 */
[----:B------:R-:W3:Y:S04]  /*e5c0*/  LDL.LU R219, [R1+0x5c] ;  /* 0x00005c0001db7983 */ /* 0x000ee80000300800 */
[----:B------:R-:W3:Y:S04]  /*e5d0*/  LDL.LU R29, [R1+0x270] ;  /* 0x00027000011d7983 */ /* 0x000ee80000300800 */
[----:B------:R-:W-:Y:S04]  /*e5e0*/  STL.64 [R1+0x1f0], R48 ;  /* 0x0001f03001007387 */ /* 0x000fe80000100a00 */
[----:B------:R1:W-:Y:S02]  /*e5f0*/  STL.64 [R1+0x1f8], R50 ;  /* 0x0001f83201007387 */ /* 0x0003e40000100a00 */
[----:B-1----:R-:W-:Y:S02]  /*e600*/  HMMA.1688.F32.TF32 R48, R180, R22, R100 ;  /* 0x00000016b430723c */ /* 0x002fe40000081064 */
[----:B------:R-:W-:Y:S04]  /*e610*/  STL.64 [R1+0x1e0], R52 ;  /* 0x0001e03401007387 */ /* 0x000fe80000100a00 */
[----:B------:R1:W-:Y:S02]  /*e620*/  STL.64 [R1+0x1e8], R54 ;  /* 0x0001e83601007387 */ /* 0x0003e40000100a00 */
[----:B------:R-:W-:Y:S02]  /*e630*/  HMMA.1688.F32.TF32 R56, R184, R10, R112 ;  /* 0x0000000ab838723c */ /* 0x000fe40000081070 */
[----:B------:R-:W4:Y:S01]  /*e640*/  LDL.LU R220, [R1+0x40] ;  /* 0x0000400001dc7983 */ /* 0x000f220000300800 */
[----:B------:R-:W-:-:S02]  /*e650*/  IMAD.MOV.U32 R223, RZ, RZ, R3 ;  /* 0x000000ffffdf7224 */ /* 0x000fc400078e0003 */
[----:B------:R-:W-:Y:S02]  /*e660*/  IMAD.MOV.U32 R192, RZ, RZ, R4 ;  /* 0x000000ffffc07224 */ /* 0x000fe400078e0004 */
[----:B------:R-:W-:Y:S01]  /*e670*/  IMAD.MOV.U32 R9, RZ, RZ, 0x1f ;  /* 0x0000001fff097424 */ /* 0x000fe200078e00ff */
[----:B------:R-:W2:Y:S01]  /*e680*/  S2R R252, SR_TID.X ;  /* 0x0000000000fc7919 */ /* 0x000ea20000002100 */
[C---:B-1----:R-:W-:Y:S01]  /*e690*/  HMMA.1688.F32.TF32 R52, R184.reuse, R14, R116 ;  /* 0x0000000eb834723c */ /* 0x042fe20000081074 */
[----:B------:R-:W-:Y:S02]  /*e6a0*/  IMAD.MOV.U32 R195, RZ, RZ, R7 ;  /* 0x000000ffffc37224 */ /* 0x000fe400078e0007 */
[----:B------:R-:W-:Y:S04]  /*e6b0*/  LDS R112, [R37+0x13100] ;  /* 0x0131000025707984 */ /* 0x000fe80000000800 */
[----:B------:R-:W-:Y:S04]  /*e6c0*/  STL.64 [R1+0x1d0], R48 ;  /* 0x0001d03001007387 */ /* 0x000fe80000100a00 */
[----:B------:R1:W-:Y:S04]  /*e6d0*/  STL.64 [R1+0x1d8], R50 ;  /* 0x0001d83201007387 */ /* 0x0003e80000100a00 */
[----:B------:R-:W4:Y:S04]  /*e6e0*/  LDL.LU R221, [R1+0x44] ;  /* 0x0000440001dd7983 */ /* 0x000f280000300800 */
[----:B------:R-:W4:Y:S01]  /*e6f0*/  LDL.LU R222, [R1+0x48] ;  /* 0x0000480001de7983 */ /* 0x000f220000300800 */
[----:B-1----:R-:W-:Y:S03]  /*e700*/  HMMA.1688.F32.TF32 R48, R184, R38, R120 ;  /* 0x00000026b830723c */ /* 0x002fe60000081078 */
[----:B------:R-:W-:Y:S04]  /*e710*/  STL.64 [R1+0x1c0], R56 ;  /* 0x0001c03801007387 */ /* 0x000fe80000100a00 */
[----:B------:R1:W-:Y:S04]  /*e720*/  STL.64 [R1+0x1c8], R58 ;  /* 0x0001c83a01007387 */ /* 0x0003e80000100a00 */
[----:B------:R-:W4:Y:S04]  /*e730*/  LDL.LU R3, [R1+0x264] ;  /* 0x0002640001037983 */ /* 0x000f280000300800 */
[----:B------:R-:W-:Y:S04]  /*e740*/  STL.64 [R1+0x1b0], R52 ;  /* 0x0001b03401007387 */ /* 0x000fe80000100a00 */
[----:B------:R-:W-:Y:S01]  /*e750*/  STL.64 [R1+0x1b8], R54 ;  /* 0x0001b83601007387 */ /* 0x000fe20000100a00 */
[----:B------:R-:W-:-:S02]  /*e760*/  IMAD.MOV.U32 R193, RZ, RZ, R5 ;  /* 0x000000ffffc17224 */ /* 0x000fc400078e0005 */
[----:B------:R-:W-:Y:S01]  /*e770*/  IMAD.MOV.U32 R194, RZ, RZ, R6 ;  /* 0x000000ffffc27224 */ /* 0x000fe200078e0006 */
[----:B------:R-:W-:Y:S01]  /*e780*/  HMMA.1688.F32.TF32 R172, R172, R22, R68 ;  /* 0x00000016acac723c */ /* 0x000fe20000081044 */
[----:B------:R-:W-:Y:S01]  /*e790*/  IADD3 R9, R9, c[0x0][0x180], RZ ;  /* 0x0000600009097a10 */ /* 0x000fe20007ffe0ff */
[----:B------:R-:W-:Y:S04]  /*e7a0*/  STL.64 [R1+0x1a0], R48 ;  /* 0x0001a03001007387 */ /* 0x000fe80000100a00 */
[----:B------:R1:W-:Y:S04]  /*e7b0*/  STL.64 [R1+0x1a8], R50 ;  /* 0x0001a83201007387 */ /* 0x0003e80000100a00 */
[----:B------:R-:W4:Y:S01]  /*e7c0*/  LDL.LU R4, [R1+0x5b0] ;  /* 0x0005b00001047983 */ /* 0x000f220000300800 */
[----:B------:R-:W-:Y:S01]  /*e7d0*/  SHF.R.S32.HI R7, RZ, 0x1f, R9 ;  /* 0x0000001fff077819 */ /* 0x000fe20000011409 */
[C---:B-1----:R-:W-:Y:S02]  /*e7e0*/  HMMA.1688.F32.TF32 R56, R184.reuse, R18, R132 ;  /* 0x00000012b838723c */ /* 0x042fe40000081084 */
[----:B------:R-:W4:Y:S04]  /*e7f0*/  LDL.LU R5, [R1+0x5ac] ;  /* 0x0005ac0001057983 */ /* 0x000f280000300800 */
[----:B------:R-:W-:Y:S02]  /*e800*/  LDS R68, [R37+0x13080] ;  /* 0x0130800025447984 */ /* 0x000fe40000000800 */
[C---:B------:R-:W-:Y:S01]  /*e810*/  HMMA.1688.F32.TF32 R48, R184.reuse, R34, R124 ;  /* 0x00000022b830723c */ /* 0x040fe2000008107c */
[----:B------:R-:W-:Y:S01]  /*e820*/  LEA.HI R7, R7, R9, RZ, 0x5 ;  /* 0x0000000907077211 */ /* 0x000fe200078f28ff */
[----:B------:R-:W4:Y:S03]  /*e830*/  LDL.LU R6, [R1+0x5a8] ;  /* 0x0005a80001067983 */ /* 0x000f260000300800 */
[----:B------:R-:W-:Y:S01]  /*e840*/  SHF.R.S32.HI R7, RZ, 0x5, R7 ;  /* 0x00000005ff077819 */ /* 0x000fe20000011407 */
[----:B------:R-:W-:Y:S02]  /*e850*/  LDS R70, [R37+0x13880] ;  /* 0x0138800025467984 */ /* 0x000fe40000000800 */
[C---:B------:R-:W-:Y:S01]  /*e860*/  HMMA.1688.F32.TF32 R52, R184.reuse, R30, R136 ;  /* 0x0000001eb834723c */ /* 0x040fe20000081088 */
[----:B------:R-:W-:Y:S01]  /*e870*/  IADD3 R7, R7, -0x2, RZ ;  /* 0xfffffffe07077810 */ /* 0x000fe20007ffe0ff */
[----:B------:R-:W-:Y:S04]  /*e880*/  LDS R69, [R13+0x13080] ;  /* 0x013080000d457984 */ /* 0x000fe80000000800 */
[----:B------:R-:W1:Y:S04]  /*e890*/  LDS R71, [R13+0x13880] ;  /* 0x013880000d477984 */ /* 0x000e680000000800 */
[----:B------:R-:W-:Y:S04]  /*e8a0*/  LDS R114, [R37+0x13900] ;  /* 0x0139000025727984 */ /* 0x000fe80000000800 */
[----:B------:R-:W-:Y:S04]  /*e8b0*/  LDS R100, [R37+0x13180] ;  /* 0x0131800025647984 */ /* 0x000fe80000000800 */
[----:B------:R-:W-:Y:S04]  /*e8c0*/  STL.64 [R1+0x190], R48 ;  /* 0x0001903001007387 */ /* 0x000fe80000100a00 */
[----:B------:R1:W-:Y:S04]  /*e8d0*/  STL.64 [R1+0x198], R50 ;  /* 0x0001983201007387 */ /* 0x0003e80000100a00 */
[----:B------:R-:W-:Y:S04]  /*e8e0*/  LDS R102, [R37+0x13980] ;  /* 0x0139800025667984 */ /* 0x000fe80000000800 */
[----:B------:R-:W-:Y:S01]  /*e8f0*/  LDS R113, [R13+0x13100] ;  /* 0x013100000d717984 */ /* 0x000fe20000000800 */
[----:B-1----:R-:W-:Y:S03]  /*e900*/  HMMA.1688.F32.TF32 R48, R184, R22, R140 ;  /* 0x00000016b830723c */ /* 0x002fe6000008108c */
[----:B------:R-:W-:Y:S04]  /*e910*/  STL.64 [R1+0x180], R56 ;  /* 0x0001803801007387 */ /* 0x000fe80000100a00 */
[----:B------:R-:W-:Y:S04]  /*e920*/  STL.64 [R1+0x188], R58 ;  /* 0x0001883a01007387 */ /* 0x000fe80000100a00 */
[----:B------:R-:W-:Y:S04]  /*e930*/  STL.64 [R1+0x170], R52 ;  /* 0x0001703401007387 */ /* 0x000fe80000100a00 */
[----:B------:R-:W-:Y:S04]  /*e940*/  STL.64 [R1+0x178], R54 ;  /* 0x0001783601007387 */ /* 0x000fe80000100a00 */
[----:B------:R-:W1:Y:S04]  /*e950*/  LDS R115, [R13+0x13900] ;  /* 0x013900000d737984 */ /* 0x000e680000000800 */
[----:B------:R-:W-:Y:S04]  /*e960*/  LDS R101, [R13+0x13180] ;  /* 0x013180000d657984 */ /* 0x000fe80000000800 */
[----:B------:R-:W-:Y:S04]  /*e970*/  STL.64 [R1+0x160], R48 ;  /* 0x0001603001007387 */ /* 0x000fe80000100a00 */
[----:B------:R2:W-:Y:S04]  /*e980*/  STL.64 [R1+0x168], R50 ;  /* 0x0001683201007387 */ /* 0x0005e80000100a00 */
[----:B------:R1:W1:Y:S01]  /*e990*/  LDS R103, [R13+0x13980] ;  /* 0x013980000d677984 */ /* 0x0002620000000800 */
[----:B--2---:R-:W-:Y:S01]  /*e9a0*/  HMMA.1688.F32.TF32 R48, R196, R26, R212 ;  /* 0x0000001ac430723c */ /* 0x004fe200000810d4 */
[----:B---3--:R-:W-:-:S07]  /*e9b0*/  ISETP.GE.AND P1, PT, R29, R7, PT ;  /* 0x000000071d00720c */ /* 0x008fce0003f26270 */
[C---:B------:R-:W-:Y:S08]  /*e9c0*/  HMMA.1688.F32.TF32 R52, R196.reuse, R18, R216 ;  /* 0x00000012c434723c */ /* 0x040ff000000810d8 */
[C---:B----4-:R-:W-:Y:S08]  /*e9d0*/  HMMA.1688.F32.TF32 R64, R196.reuse, R14, R44 ;  /* 0x0000000ec440723c */ /* 0x050ff0000008102c */
[C---:B------:R-:W-:Y:S08]  /*e9e0*/  HMMA.1688.F32.TF32 R40, R196.reuse, R10, R40 ;  /* 0x0000000ac428723c */ /* 0x040ff00000081028 */
[----:B------:R-:W-:Y:S01]  /*e9f0*/  HMMA.1688.F32.TF32 R44, R196, R38, R204 ;  /* 0x00000026c42c723c */ /* 0x000fe200000810cc */
[----:B------:R-:W-:-:S04]  /*ea00*/  ISETP.GT.AND P0, PT, R4, RZ, PT ;  /* 0x000000ff0400720c */ /* 0x000fc80003f04270 */
[----:B------:R-:W-:Y:S02]  /*ea10*/  SEL R7, RZ, 0x4, !P0 ;  /* 0x00000004ff077807 */ /* 0x000fe40004000000 */
[C---:B------:R-:W-:Y:S02]  /*ea20*/  ISETP.GT.AND P0, PT, R4.reuse, 0xc, PT ;  /* 0x0000000c0400780c */ /* 0x040fe40003f04270 */
[----:B------:R-:W-:Y:S02]  /*ea30*/  SEL R7, R7, RZ, !P1 ;  /* 0x000000ff07077207 */ /* 0x000fe40004800000 */
[----:B------:R-:W-:Y:S02]  /*ea40*/  SEL R8, RZ, 0x4, !P0 ;  /* 0x00000004ff087807 */ /* 0x000fe40004000000 */
[----:B------:R-:W-:Y:S02]  /*ea50*/  ISETP.GT.AND P3, PT, R4, 0x8, PT ;  /* 0x000000080400780c */ /* 0x000fe40003f64270 */
[----:B------:R-:W-:-:S02]  /*ea60*/  ISETP.NE.U32.AND P0, PT, R7, RZ, PT ;  /* 0x000000ff0700720c */ /* 0x000fc40003f05070 */
[----:B------:R-:W-:Y:S02]  /*ea70*/  IADD3 R7, R3, 0x1, RZ ;  /* 0x0000000103077810 */ /* 0x000fe40007ffe0ff */
[----:B------:R-:W-:Y:S02]  /*ea80*/  SEL R9, RZ, 0x4, !P3 ;  /* 0x00000004ff097807 */ /* 0x000fe40005800000 */
[----:B------:R-:W-:-:S04]  /*ea90*/  ISETP.GT.AND P3, PT, R7, 0x1, PT ;  /* 0x000000010700780c */ /* 0x000fc80003f64270 */
[----:B------:R-:W-:-:S05]  /*eaa0*/  SEL R3, R7, RZ, !P3 ;  /* 0x000000ff07037207 */ /* 0x000fca0005800000 */
[----:B------:R-:W-:Y:S04]  /*eab0*/  STL [R1+0x264], R3 ;  /* 0x0002640301007387 */ /* 0x000fe80000100800 */
[----:B------:R-:W2:Y:S04]  /*eac0*/  LDL.LU R216, [R1+0xf0] ;  /* 0x0000f00001d87983 */ /* 0x000ea80000300800 */
[----:B------:R-:W2:Y:S04]  /*ead0*/  LDL.LU R217, [R1+0xf4] ;  /* 0x0000f40001d97983 */ /* 0x000ea80000300800 */
[----:B------:R-:W2:Y:S04]  /*eae0*/  LDL.LU R218, [R1+0xf8] ;  /* 0x0000f80001da7983 */ /* 0x000ea80000300800 */
[----:B------:R-:W2:Y:S01]  /*eaf0*/  LDL.LU R219, [R1+0xfc] ;  /* 0x0000fc0001db7983 */ /* 0x000ea20000300800 */
[C---:B------:R-:W-:Y:S03]  /*eb00*/  HMMA.1688.F32.TF32 R56, R196.reuse, R30, R220 ;  /* 0x0000001ec438723c */ /* 0x040fe600000810dc */
[----:B------:R-:W3:Y:S04]  /*eb10*/  LDL.LU R220, [R1+0xe0] ;  /* 0x0000e00001dc7983 */ /* 0x000ee80000300800 */
[----:B------:R-:W3:Y:S01]  /*eb20*/  LDL.LU R221, [R1+0xe4] ;  /* 0x0000e40001dd7983 */ /* 0x000ee20000300800 */
[C---:B------:R-:W-:Y:S03]  /*eb30*/  HMMA.1688.F32.TF32 R60, R196.reuse, R34, R208 ;  /* 0x00000022c43c723c */ /* 0x040fe600000810d0 */
[----:B------:R-:W3:Y:S04]  /*eb40*/  LDL.LU R222, [R1+0xe8] ;  /* 0x0000e80001de7983 */ /* 0x000ee80000300800 */
[----:B------:R-:W3:Y:S01]  /*eb50*/  LDL.LU R223, [R1+0xec] ;  /* 0x0000ec0001df7983 */ /* 0x000ee20000300800 */
[----:B------:R-:W-:Y:S03]  /*eb60*/  HMMA.1688.F32.TF32 R196, R196, R22, R192 ;  /* 0x00000016c4c4723c */ /* 0x000fe600000810c0 */
[----:B------:R-:W4:Y:S04]  /*eb70*/  LDL.LU R192, [R1+0xb0] ;  /* 0x0000b00001c07983 */ /* 0x000f280000300800 */
[----:B------:R-:W4:Y:S04]  /*eb80*/  LDL.LU R193, [R1+0xb4] ;  /* 0x0000b40001c17983 */ /* 0x000f280000300800 */
[----:B------:R-:W4:Y:S04]  /*eb90*/  LDL.LU R194, [R1+0xb8] ;  /* 0x0000b80001c27983 */ /* 0x000f280000300800 */
[----:B------:R-:W4:Y:S01]  /*eba0*/  LDL.LU R195, [R1+0xbc] ;  /* 0x0000bc0001c37983 */ /* 0x000f220000300800 */
[----:B------:R-:W-:Y:S01]  /*ebb0*/  LOP3.LUT R36, R252, 0x7f, RZ, 0xc0, !PT ;  /* 0x0000007ffc247812 */ /* 0x000fe200078ec0ff */
[----:B------:R-:W-:Y:S01]  /*ebc0*/  IMAD.MOV.U32 R25, RZ, RZ, c[0x0][0x188] ;  /* 0x00006200ff197624 */ /* 0x000fe200078e00ff */
[----:B------:R-:W-:Y:S01]  /*ebd0*/  ISETP.GT.AND P2, PT, R4, 0x4, PT ;  /* 0x000000040400780c */ /* 0x000fe20003f44270 */
[----:B------:R-:W-:Y:S01]  /*ebe0*/  IMAD.MOV.U32 R37, RZ, RZ, c[0x0][0x188] ;  /* 0x00006200ff257624 */ /* 0x000fe200078e00ff */
[----:B------:R-:W-:Y:S01]  /*ebf0*/  SEL R9, R9, RZ, !P1 ;  /* 0x000000ff09097207 */ /* 0x000fe20004800000 */
[----:B------:R-:W-:Y:S01]  /*ec00*/  IMAD.SHL.U32 R33, R36, 0x4, RZ ;  /* 0x0000000424217824 */ /* 0x000fe200078e00ff */
[----:B------:R-:W-:Y:S01]  /*ec10*/  SEL R8, R8, RZ, !P1 ;  /* 0x000000ff08087207 */ /* 0x000fe20004800000 */
[----:B------:R-:W-:Y:S01]  /*ec20*/  IMAD.MOV.U32 R20, RZ, RZ, c[0x0][0x188] ;  /* 0x00006200ff147624 */ /* 0x000fe200078e00ff */
[----:B------:R-:W-:Y:S01]  /*ec30*/  SEL R12, RZ, 0x4, !P2 ;  /* 0x00000004ff0c7807 */ /* 0x000fe20005000000 */
[----:B------:R-:W-:Y:S01]  /*ec40*/  IMAD.MOV.U32 R32, RZ, RZ, c[0x0][0x188] ;  /* 0x00006200ff207624 */ /* 0x000fe200078e00ff */
[----:B------:R-:W-:Y:S01]  /*ec50*/  ISETP.NE.U32.AND P5, PT, R9, RZ, PT ;  /* 0x000000ff0900720c */ /* 0x000fe20003fa5070 */
[----:B------:R-:W-:Y:S01]  /*ec60*/  IMAD.SHL.U32 R25, R25, 0x4, RZ ;  /* 0x0000000419197824 */ /* 0x000fe200078e00ff */
[----:B------:R-:W-:Y:S01]  /*ec70*/  ISETP.NE.U32.AND P4, PT, R8, RZ, PT ;  /* 0x000000ff0800720c */ /* 0x000fe20003f85070 */
[----:B------:R-:W-:-:S02]  /*ec80*/  IMAD.MOV.U32 R8, RZ, RZ, R5 ;  /* 0x000000ffff087224 */ /* 0x000fc400078e0005 */
[----:B------:R-:W-:Y:S01]  /*ec90*/  IMAD.MOV.U32 R17, RZ, RZ, c[0x0][0x188] ;  /* 0x00006200ff117624 */ /* 0x000fe200078e00ff */
[C---:B------:R-:W-:Y:S01]  /*eca0*/  ISETP.GT.AND P6, PT, R4.reuse, 0x10, PT ;  /* 0x000000100400780c */ /* 0x040fe20003fc4270 */
[----:B------:R-:W-:Y:S01]  /*ecb0*/  IMAD.MOV.U32 R9, RZ, RZ, R6 ;  /* 0x000000ffff097224 */ /* 0x000fe200078e0006 */
[----:B------:R-:W-:Y:S01]  /*ecc0*/  ISETP.GT.AND P3, PT, R4, 0x14, PT ;  /* 0x000000140400780c */ /* 0x000fe20003f64270 */
[----:B------:R-:W-:Y:S01]  /*ecd0*/  IMAD R16, R3, 0x4000, R33 ;  /* 0x0000400003107824 */ /* 0x000fe200078e0221 */
[----:B------:R-:W-:Y:S01]  /*ece0*/  BAR.SYNC.DEFER_BLOCKING 0x0 ;  /* 0x0000000000007b1d */ /* 0x000fe20000010000 */
[----:B------:R-:W-:Y:S01]  /*ecf0*/  IMAD.SHL.U32 R37, R37, 0x8, RZ ;  /* 0x0000000825257824 */ /* 0x000fe200078e00ff */
[----:B------:R-:W-:Y:S01]  /*ed00*/  SEL R12, R12, RZ, !P1 ;  /* 0x000000ff0c0c7207 */ /* 0x000fe20004800000 */
[----:B------:R-:W-:Y:S01]  /*ed10*/  IMAD.SHL.U32 R20, R20, 0x4, RZ ;  /* 0x0000000414147824 */ /* 0x000fe200078e00ff */
[----:B------:R-:W-:Y:S01]  /*ed20*/  SHF.R.S32.HI R25, RZ, 0x1f, R25 ;  /* 0x0000001fff197819 */ /* 0x000fe20000011419 */
[----:B------:R-:W-:Y:S01]  /*ed30*/  IMAD.SHL.U32 R32, R32, 0x4, RZ ;  /* 0x0000000420207824 */ /* 0x000fe200078e00ff */
[----:B------:R-:W4:Y:S01]  /*ed40*/  LDL.LU R212, [R1+0xa0] ;  /* 0x0000a00001d47983 */ /* 0x000f220000300800 */
[----:B------:R-:W-:Y:S01]  /*ed50*/  IMAD.SHL.U32 R17, R17, 0x8, RZ ;  /* 0x0000000811117824 */ /* 0x000fe200078e00ff */
[----:B------:R-:W-:-:S02]  /*ed60*/  SHF.R.S32.HI R37, RZ, 0x1f, R37 ;  /* 0x0000001fff257819 */ /* 0x000fc40000011425 */
[----:B------:R-:W4:Y:S01]  /*ed70*/  LDL.LU R213, [R1+0xa4] ;  /* 0x0000a40001d57983 */ /* 0x000f220000300800 */
[----:B------:R-:W-:Y:S02]  /*ed80*/  ISETP.NE.U32.AND P2, PT, R12, RZ, PT ;  /* 0x000000ff0c00720c */ /* 0x000fe40003f45070 */
[----:B------:R-:W-:Y:S01]  /*ed90*/  SEL R7, RZ, 0x4, !P3 ;  /* 0x00000004ff077807 */ /* 0x000fe20005800000 */
[----:B------:R-:W4:Y:S01]  /*eda0*/  LDL.LU R214, [R1+0xa8] ;  /* 0x0000a80001d67983 */ /* 0x000f220000300800 */
[----:B------:R-:W-:Y:S02]  /*edb0*/  LEA R12, P3, R20, R5, 0x2 ;  /* 0x00000005140c7211 */ /* 0x000fe400078610ff */
[----:B------:R-:W-:Y:S01]  /*edc0*/  SHF.L.U64.HI R21, R32, 0x2, R25 ;  /* 0x0000000220157819 */ /* 0x000fe20000010219 */
[----:B------:R-:W4:Y:S04]  /*edd0*/  LDL.LU R215, [R1+0xac] ;  /* 0x0000ac0001d77983 */ /* 0x000f280000300800 */
[----:B------:R-:W-:Y:S01]  /*ede0*/  @!PT LDS RZ, [RZ] ;  /* 0x00000000fffff984 */ /* 0x000fe20000000800 */
[----:B------:R-:W-:Y:S01]  /*edf0*/  @!PT LDS RZ, [RZ] ;  /* 0x00000000fffff984 */ /* 0x000fe20000000800 */
[----:B------:R-:W-:Y:S01]  /*ee00*/  @!PT LDS RZ, [RZ] ;  /* 0x00000000fffff984 */ /* 0x000fe20000000800 */
[----:B------:R1:W-:Y:S02]  /*ee10*/  LDGSTS.E [R16+0x10000], [R8.64], P0 ;  /* 0x1000000008107fae */ /* 0x0003e40008121844 */
[----:B-1----:R-:W-:Y:S01]  /*ee20*/  IMAD.X R13, R6, 0x1, R21, P3 ;  /* 0x00000001060d7824 */ /* 0x002fe200018e0615 */
[----:B------:R-:W-:-:S04]  /*ee30*/  SEL R7, R7, RZ, !P1 ;  /* 0x000000ff07077207 */ /* 0x000fc80004800000 */
[----:B------:R1:W-:Y:S01]  /*ee40*/  LDGSTS.E [R16+0x10800], [R12.64], P2 ;  /* 0x108000000c107fae */ /* 0x0003e20009121844 */
[----:B------:R-:W-:Y:S02]  /*ee50*/  SEL R9, RZ, 0x4, !P6 ;  /* 0x00000004ff097807 */ /* 0x000fe40007000000 */
[----:B------:R-:W-:Y:S02]  /*ee60*/  LEA R8, P0, R17, R5, 0x2 ;  /* 0x0000000511087211 */ /* 0x000fe400078010ff */
[----:B------:R-:W-:Y:S02]  /*ee70*/  SEL R9, R9, RZ, !P1 ;  /* 0x000000ff09097207 */ /* 0x000fe40004800000 */
[----:B------:R-:W-:Y:S01]  /*ee80*/  SHF.L.U64.HI R17, R17, 0x2, R37 ;  /* 0x0000000211117819 */ /* 0x000fe20000010225 */
[----:B------:R-:W-:Y:S01]  /*ee90*/  IMAD.MOV.U32 R37, RZ, RZ, c[0x0][0x188] ;  /* 0x00006200ff257624 */ /* 0x000fe200078e00ff */
[----:B------:R-:W-:-:S03]  /*eea0*/  ISETP.NE.U32.AND P3, PT, R9, RZ, PT ;  /* 0x000000ff0900720c */ /* 0x000fc60003f65070 */
[----:B------:R-:W-:Y:S02]  /*eeb0*/  IMAD.X R9, R6, 0x1, R17, P0 ;  /* 0x0000000106097824 */ /* 0x000fe400000e0611 */
[----:B------:R-:W-:Y:S02]  /*eec0*/  IMAD.MOV.U32 R17, RZ, RZ, c[0x0][0x188] ;  /* 0x00006200ff117624 */ /* 0x000fe400078e00ff */
[----:B------:R-:W-:Y:S01]  /*eed0*/  IMAD R37, R37, 0xc, RZ ;  /* 0x0000000c25257824 */ /* 0x000fe200078e02ff */
[----:B------:R-:W-:Y:S01]  /*eee0*/  ISETP.GT.AND P6, PT, R4, 0x18, PT ;  /* 0x000000180400780c */ /* 0x000fe20003fc4270 */
[----:B------:R-:W-:Y:S01]  /*eef0*/  IMAD R17, R17, 0xc, RZ ;  /* 0x0000000c11117824 */ /* 0x000fe200078e02ff */
[----:B------:R-:W-:Y:S01]  /*ef00*/  ISETP.NE.U32.AND P0, PT, R7, RZ, PT ;  /* 0x000000ff0700720c */ /* 0x000fe20003f05070 */
[----:B------:R1:W-:Y:S01]  /*ef10*/  LDGSTS.E [R16+0x11000], [R8.64], P5 ;  /* 0x1100000008107fae */ /* 0x0003e2000a921844 */
[----:B------:R-:W-:Y:S02]  /*ef20*/  SHF.R.S32.HI R37, RZ, 0x1f, R37 ;  /* 0x0000001fff257819 */ /* 0x000fe40000011425 */
[----:B------:R-:W-:-:S02]  /*ef30*/  SEL R7, RZ, 0x4, !P6 ;  /* 0x00000004ff077807 */ /* 0x000fc40007000000 */
[C---:B-1----:R-:W-:Y:S02]  /*ef40*/  LEA R12, P6, R17.reuse, R5, 0x2 ;  /* 0x00000005110c7211 */ /* 0x042fe400078c10ff */
[----:B------:R-:W-:Y:S01]  /*ef50*/  SHF.L.U64.HI R17, R17, 0x2, R37 ;  /* 0x0000000211117819 */ /* 0x000fe20000010225 */
[----:B------:R-:W-:Y:S01]  /*ef60*/  IMAD.MOV.U32 R37, RZ, RZ, c[0x0][0x188] ;  /* 0x00006200ff257624 */ /* 0x000fe200078e00ff */
[----:B------:R-:W-:-:S03]  /*ef70*/  ISETP.GT.AND P2, PT, R4, 0x1c, PT ;  /* 0x0000001c0400780c */ /* 0x000fc60003f44270 */
[----:B------:R-:W-:Y:S02]  /*ef80*/  IMAD.X R13, R6, 0x1, R17, P6 ;  /* 0x00000001060d7824 */ /* 0x000fe400030e0611 */
[----:B------:R-:W-:Y:S02]  /*ef90*/  IMAD.MOV.U32 R17, RZ, RZ, c[0x0][0x188] ;  /* 0x00006200ff117624 */ /* 0x000fe400078e00ff */
[----:B------:R-:W-:Y:S01]  /*efa0*/  IMAD.SHL.U32 R37, R37, 0x10, RZ ;  /* 0x0000001025257824 */ /* 0x000fe200078e00ff */
[----:B------:R-:W-:Y:S01]  /*efb0*/  SEL R7, R7, RZ, !P1 ;  /* 0x000000ff07077207 */ /* 0x000fe20004800000 */
[----:B------:R-:W-:Y:S01]  /*efc0*/  IMAD.SHL.U32 R17, R17, 0x10, RZ ;  /* 0x0000001011117824 */ /* 0x000fe200078e00ff */
[----:B------:R-:W-:Y:S01]  /*efd0*/  SEL R8, RZ, 0x4, !P2 ;  /* 0x00000004ff087807 */ /* 0x000fe20005000000 */
[----:B------:R1:W-:Y:S01]  /*efe0*/  LDGSTS.E [R16+0x11800], [R12.64], P4 ;  /* 0x118000000c107fae */ /* 0x0003e2000a121844 */
[----:B------:R-:W-:Y:S02]  /*eff0*/  SHF.R.S32.HI R37, RZ, 0x1f, R37 ;  /* 0x0000001fff257819 */ /* 0x000fe40000011425 */
[----:B------:R-:W-:-:S02]  /*f000*/  ISETP.NE.U32.AND P2, PT, R7, RZ, PT ;  /* 0x000000ff0700720c */ /* 0x000fc40003f45070 */
[----:B------:R-:W-:Y:S02]  /*f010*/  SEL R7, R8, RZ, !P1 ;  /* 0x000000ff08077207 */ /* 0x000fe40004800000 */
[C---:B------:R-:W-:Y:S02]  /*f020*/  LEA R8, P6, R17.reuse, R5, 0x2 ;  /* 0x0000000511087211 */ /* 0x040fe400078c10ff */
[----:B------:R-:W-:Y:S01]  /*f030*/  SHF.L.U64.HI R17, R17, 0x2, R37 ;  /* 0x0000000211117819 */ /* 0x000fe20000010225 */
[----:B------:R-:W-:-:S04]  /*f040*/  IMAD.MOV.U32 R37, RZ, RZ, c[0x0][0x188] ;  /* 0x00006200ff257624 */ /* 0x000fc800078e00ff */
        /* <DEDUP_REMOVED lines=11> */
[----:B------:R-:W-:-:S04]  /*f100*/  IMAD.MOV.U32 R37, RZ, RZ, c[0x0][0x188] ;  /* 0x00006200ff257624 */ /* 0x000fc800078e00ff */
[----:B------:R-:W-:Y:S02]  /*f110*/  IMAD.X R13, R6, 0x1, R17, P5 ;  /* 0x00000001060d7824 */ /* 0x000fe400028e0611 */
[----:B------:R-:W-:Y:S02]  /*f120*/  IMAD R37, R37, 0x18, RZ ;  /* 0x0000001825257824 */ /* 0x000fe400078e02ff */
[----:B------:R-:W-:Y:S01]  /*f130*/  IMAD.MOV.U32 R17, RZ, RZ, c[0x0][0x188] ;  /* 0x00006200ff117624 */ /* 0x000fe200078e00ff */
[----:B------:R-:W-:Y:S01]  /*f140*/  SEL R7, R7, RZ, !P1 ;  /* 0x000000ff07077207 */ /* 0x000fe20004800000 */
[----:B------:R1:W-:Y:S01]  /*f150*/  LDGSTS.E [R16+0x12800], [R12.64], P0 ;  /* 0x128000000c107fae */ /* 0x0003e20008121844 */
[----:B------:R-:W-:Y:S01]  /*f160*/  ISETP.GT.AND P6, PT, R4, 0x5, PT ;  /* 0x000000050400780c */ /* 0x000fe20003fc4270 */
[----:B------:R-:W-:Y:S01]  /*f170*/  IMAD R17, R17, 0x18, RZ ;  /* 0x0000001811117824 */ /* 0x000fe200078e02ff */
[----:B------:R-:W-:Y:S02]  /*f180*/  SHF.R.S32.HI R37, RZ, 0x1f, R37 ;  /* 0x0000001fff257819 */ /* 0x000fe40000011425 */
[----:B------:R-:W-:-:S02]  /*f190*/  ISETP.NE.U32.AND P5, PT, R7, RZ, PT ;  /* 0x000000ff0700720c */ /* 0x000fc40003fa5070 */
[----:B------:R-:W-:Y:S02]  /*f1a0*/  SEL R7, RZ, 0x4, !P6 ;  /* 0x00000004ff077807 */ /* 0x000fe40007000000 */
[C---:B------:R-:W-:Y:S02]  /*f1b0*/  LEA R8, P6, R17.reuse, R5, 0x2 ;  /* 0x0000000511087211 */ /* 0x040fe400078c10ff */
[----:B------:R-:W-:Y:S02]  /*f1c0*/  SHF.L.U64.HI R17, R17, 0x2, R37 ;  /* 0x0000000211117819 */ /* 0x000fe40000010225 */
[----:B------:R-:W1:Y:S01]  /*f1d0*/  S2R R37, SR_TID.X ;  /* 0x0000000000257919 */ /* 0x000e620000002100 */
[----:B------:R-:W-:Y:S02]  /*f1e0*/  SEL R7, R7, RZ, !P1 ;  /* 0x000000ff07077207 */ /* 0x000fe40004800000 */
[----:B------:R-:W-:Y:S01]  /*f1f0*/  IMAD.X R9, R6, 0x1, R17, P6 ;  /* 0x0000000106097824 */ /* 0x000fe200030e0611 */
[----:B------:R-:W-:-:S02]  /*f200*/  ISETP.GT.AND P3, PT, R4, 0x9, PT ;  /* 0x000000090400780c */ /* 0x000fc40003f64270 */
[----:B------:R-:W-:Y:S01]  /*f210*/  ISETP.GT.AND P6, PT, R4, 0xd, PT ;  /* 0x0000000d0400780c */ /* 0x000fe20003fc4270 */
[----:B------:R-:W-:Y:S01]  /*f220*/  IMAD.MOV.U32 R32, RZ, RZ, c[0x0][0x188] ;  /* 0x00006200ff207624 */ /* 0x000fe200078e00ff */
[----:B------:R-:W-:Y:S01]  /*f230*/  ISETP.NE.U32.AND P0, PT, R7, RZ, PT ;  /* 0x000000ff0700720c */ /* 0x000fe20003f05070 */
[----:B------:R1:W-:Y:S01]  /*f240*/  LDGSTS.E [R16+0x13000], [R8.64], P2 ;  /* 0x1300000008107fae */ /* 0x0003e20009121844 */
[----:B------:R-:W-:Y:S01]  /*f250*/  SEL R7, RZ, 0x4, !P3 ;  /* 0x00000004ff077807 */ /* 0x000fe20005800000 */
[----:B------:R-:W-:Y:S02]  /*f260*/  IMAD.MOV.U32 R21, RZ, RZ, c[0x0][0x188] ;  /* 0x00006200ff157624 */ /* 0x000fe400078e00ff */
[----:B------:R-:W-:Y:S02]  /*f270*/  IMAD.MOV.U32 R17, RZ, RZ, c[0x0][0x188] ;  /* 0x00006200ff117624 */ /* 0x000fe400078e00ff */
[----:B------:R-:W-:Y:S01]  /*f280*/  IMAD R32, R32, 0x1c, RZ ;  /* 0x0000001c20207824 */ /* 0x000fe200078e02ff */
[----:B-1----:R-:W-:-:S02]  /*f290*/  SEL R8, RZ, 0x4, !P6 ;  /* 0x00000004ff087807 */ /* 0x002fc40007000000 */
[----:B------:R-:W-:Y:S02]  /*f2a0*/  SEL R9, R7, RZ, !P1 ;  /* 0x000000ff07097207 */ /* 0x000fe40004800000 */
[----:B------:R-:W-:Y:S02]  /*f2b0*/  LOP3.LUT R37, R37, 0x7f, RZ, 0xc0, !PT ;  /* 0x0000007f25257812 */ /* 0x000fe400078ec0ff */
[----:B------:R-:W-:Y:S01]  /*f2c0*/  SEL R7, R8, RZ, !P1 ;  /* 0x000000ff08077207 */ /* 0x000fe20004800000 */
[C---:B--2---:R-:W-:Y:S01]  /*f2d0*/  HMMA.1688.F32.TF32 R92, R68.reuse, R10, R216 ;  /* 0x0000000a445c723c */ /* 0x044fe200000810d8 */
[----:B------:R-:W2:Y:S04]  /*f2e0*/  LDL.LU R216, [R1+0x20] ;  /* 0x0000200001d87983 */ /* 0x000ea80000300800 */
[----:B------:R-:W2:Y:S04]  /*f2f0*/  LDL.LU R217, [R1+0x24] ;  /* 0x0000240001d97983 */ /* 0x000ea80000300800 */
[----:B------:R-:W2:Y:S04]  /*f300*/  LDL.LU R218, [R1+0x28] ;  /* 0x0000280001da7983 */ /* 0x000ea80000300800 */
[----:B------:R-:W2:Y:S01]  /*f310*/  LDL.LU R219, [R1+0x2c] ;  /* 0x00002c0001db7983 */ /* 0x000ea20000300800 */
[C---:B---3--:R-:W-:Y:S03]  /*f320*/  HMMA.1688.F32.TF32 R88, R68.reuse, R14, R220 ;  /* 0x0000000e4458723c */ /* 0x048fe600000810dc */
[----:B------:R-:W3:Y:S04]  /*f330*/  LDL.LU R220, [R1+0x10] ;  /* 0x0000100001dc7983 */ /* 0x000ee80000300800 */
[----:B------:R-:W3:Y:S04]  /*f340*/  LDL.LU R221, [R1+0x14] ;  /* 0x0000140001dd7983 */ /* 0x000ee80000300800 */
[----:B------:R-:W3:Y:S04]  /*f350*/  LDL.LU R222, [R1+0x18] ;  /* 0x0000180001de7983 */ /* 0x000ee80000300800 */
[----:B------:R-:W3:Y:S01]  /*f360*/  LDL.LU R223, [R1+0x1c] ;  /* 0x00001c0001df7983 */ /* 0x000ee20000300800 */
[----:B----4-:R-:W-:Y:S03]  /*f370*/  HMMA.1688.F32.TF32 R96, R68, R38, R192 ;  /* 0x000000264460723c */ /* 0x010fe600000810c0 */
[----:B------:R-:W4:Y:S04]  /*f380*/  LDL.LU R192, [R1] ;  /* 0x0000000001c07983 */ /* 0x000f280000300800 */
[----:B------:R-:W4:Y:S01]  /*f390*/  LDL.LU R193, [R1+0x4] ;  /* 0x0000040001c17983 */ /* 0x000f220000300800 */
[----:B------:R-:W-:Y:S01]  /*f3a0*/  IADD3 R8, P6, R20, R5, RZ ;  /* 0x0000000514087210 */ /* 0x000fe20007fde0ff */
[----:B------:R-:W-:Y:S01]  /*f3b0*/  IMAD.MOV.U32 R20, RZ, RZ, c[0x0][0x188] ;  /* 0x00006200ff147624 */ /* 0x000fe200078e00ff */
[----:B------:R-:W-:Y:S01]  /*f3c0*/  SHF.R.S32.HI R21, RZ, 0x1f, R21 ;  /* 0x0000001fff157819 */ /* 0x000fe20000011415 */
[----:B------:R-:W-:Y:S01]  /*f3d0*/  IMAD R17, R17, 0x1c, RZ ;  /* 0x0000001c11117824 */ /* 0x000fe200078e02ff */
[----:B------:R-:W-:Y:S01]  /*f3e0*/  SHF.R.S32.HI R32, RZ, 0x1f, R32 ;  /* 0x0000001fff207819 */ /* 0x000fe20000011420 */
[----:B------:R-:W-:Y:S01]  /*f3f0*/  IMAD.SHL.U32 R37, R37, 0x4, RZ ;  /* 0x0000000425257824 */ /* 0x000fe200078e00ff */
[----:B------:R-:W-:-:S02]  /*f400*/  SHF.L.U64.HI R20, R20, 0x2, R21 ;  /* 0x0000000214147819 */ /* 0x000fc40000010215 */
[C---:B------:R-:W-:Y:S02]  /*f410*/  LEA R12, P3, R17.reuse, R5, 0x2 ;  /* 0x00000005110c7211 */ /* 0x040fe400078610ff */
[----:B------:R-:W-:Y:S02]  /*f420*/  SHF.L.U64.HI R24, R17, 0x2, R32 ;  /* 0x0000000211187819 */ /* 0x000fe40000010220 */
[----:B------:R-:W-:Y:S01]  /*f430*/  LOP3.LUT R17, R37, 0x20, RZ, 0x3c, !PT ;  /* 0x0000002025117812 */ /* 0x000fe200078e3cff */
[----:B------:R-:W-:Y:S01]  /*f440*/  IMAD.MOV.U32 R37, RZ, RZ, c[0x0][0x188] ;  /* 0x00006200ff257624 */ /* 0x000fe200078e00ff */
[----:B------:R-:W-:Y:S01]  /*f450*/  ISETP.NE.U32.AND P2, PT, R9, RZ, PT ;  /* 0x000000ff0900720c */ /* 0x000fe20003f45070 */
[----:B------:R-:W-:Y:S02]  /*f460*/  IMAD.X R9, R6, 0x1, R20, P6 ;  /* 0x0000000106097824 */ /* 0x000fe400030e0614 */
[----:B------:R-:W-:Y:S02]  /*f470*/  IMAD.MOV.U32 R20, RZ, RZ, c[0x0][0x188] ;  /* 0x00006200ff147624 */ /* 0x000fe400078e00ff */
[----:B------:R-:W-:-:S02]  /*f480*/  IMAD R37, R37, 0x5, RZ ;  /* 0x0000000525257824 */ /* 0x000fc400078e02ff */
[----:B------:R-:W-:Y:S02]  /*f490*/  IMAD.X R13, R6, 0x1, R24, P3 ;  /* 0x00000001060d7824 */ /* 0x000fe400018e0618 */
[----:B------:R-:W-:Y:S01]  /*f4a0*/  IMAD R20, R20, 0x5, RZ ;  /* 0x0000000514147824 */ /* 0x000fe200078e02ff */
[----:B------:R-:W-:Y:S02]  /*f4b0*/  SHF.R.S32.HI R37, RZ, 0x1f, R37 ;  /* 0x0000001fff257819 */ /* 0x000fe40000011425 */
[----:B------:R1:W-:Y:S01]  /*f4c0*/  LDGSTS.E [R16+0x13800], [R12.64], P4 ;  /* 0x138000000c107fae */ /* 0x0003e2000a121844 */
[----:B------:R-:W-:Y:S01]  /*f4d0*/  ISETP.NE.U32.AND P3, PT, R7, RZ, PT ;  /* 0x000000ff0700720c */ /* 0x000fe20003f65070 */
[----:B------:R-:W-:Y:S01]  /*f4e0*/  IMAD.MOV.U32 R24, RZ, RZ, c[0x0][0x188] ;  /* 0x00006200ff187624 */ /* 0x000fe200078e00ff */
[C---:B-1----:R-:W-:Y:S02]  /*f4f0*/  LEA R16, P6, R20.reuse, R5, 0x2 ;  /* 0x0000000514107211 */ /* 0x042fe400078c10ff */
[----:B------:R-:W-:Y:S01]  /*f500*/  SHF.L.U64.HI R20, R20, 0x2, R37 ;  /* 0x0000000214147819 */ /* 0x000fe20000010225 */
[----:B------:R-:W-:-:S04]  /*f510*/  IMAD.MOV.U32 R37, RZ, RZ, c[0x0][0x188] ;  /* 0x00006200ff257624 */ /* 0x000fc800078e00ff */
[----:B------:R-:W-:Y:S02]  /*f520*/  IMAD R37, R37, 0x9, RZ ;  /* 0x0000000925257824 */ /* 0x000fe400078e02ff */
[----:B------:R-:W-:Y:S01]  /*f530*/  IMAD R7, R3, 0x4000, R17 ;  /* 0x0000400003077824 */ /* 0x000fe200078e0211 */
[----:B------:R-:W-:Y:S01]  /*f540*/  ISETP.GT.AND P4, PT, R4, 0x11, PT ;  /* 0x000000110400780c */ /* 0x000fe20003f84270 */
[----:B------:R-:W-:Y:S01]  /*f550*/  IMAD R24, R24, 0x9, RZ ;  /* 0x0000000918187824 */ /* 0x000fe200078e02ff */
[----:B------:R-:W-:Y:S01]  /*f560*/  SHF.R.S32.HI R32, RZ, 0x1f, R37 ;  /* 0x0000001fff207819 */ /* 0x000fe20000011425 */
[----:B------:R-:W-:Y:S01]  /*f570*/  IMAD.MOV.U32 R37, RZ, RZ, c[0x0][0x188] ;  /* 0x00006200ff257624 */ /* 0x000fe200078e00ff */
[----:B------:R1:W-:Y:S01]  /*f580*/  LDGSTS.E [R7+0x10200], [R8.64], P5 ;  /* 0x1020000008077fae */ /* 0x0003e2000a921844 */
[----:B------:R-:W-:Y:S01]  /*f590*/  IMAD.MOV.U32 R21, RZ, RZ, c[0x0][0x188] ;  /* 0x00006200ff157624 */ /* 0x000fe200078e00ff */
[----:B------:R-:W-:Y:S01]  /*f5a0*/  ISETP.GT.AND P5, PT, R4, 0x19, PT ;  /* 0x000000190400780c */ /* 0x000fe20003fa4270 */
[----:B------:R-:W-:Y:S01]  /*f5b0*/  IMAD.X R17, R6, 0x1, R20, P6 ;  /* 0x0000000106117824 */ /* 0x000fe200030e0614 */
[C---:B------:R-:W-:Y:S01]  /*f5c0*/  LEA R12, P6, R24.reuse, R5, 0x2 ;  /* 0x00000005180c7211 */ /* 0x040fe200078c10ff */
[----:B------:R-:W-:Y:S01]  /*f5d0*/  IMAD R37, R37, 0xd, RZ ;  /* 0x0000000d25257824 */ /* 0x000fe200078e02ff */
[----:B------:R-:W-:Y:S01]  /*f5e0*/  SHF.L.U64.HI R24, R24, 0x2, R32 ;  /* 0x0000000218187819 */ /* 0x000fe20000010220 */
[----:B------:R-:W-:Y:S01]  /*f5f0*/  IMAD R21, R21, 0xd, RZ ;  /* 0x0000000d15157824 */ /* 0x000fe200078e02ff */
[----:B------:R1:W-:Y:S02]  /*f600*/  LDGSTS.E [R7+0x10a00], [R16.64], P0 ;  /* 0x10a0000010077fae */ /* 0x0003e40008121844 */
[----:B-1----:R-:W-:-:S02]  /*f610*/  SEL R8, RZ, 0x4, !P4 ;  /* 0x00000004ff087807 */ /* 0x002fc40006000000 */
[----:B------:R-:W-:Y:S02]  /*f620*/  ISETP.GT.AND P4, PT, R4, 0x15, PT ;  /* 0x000000150400780c */ /* 0x000fe40003f84270 */
[----:B------:R-:W-:Y:S02]  /*f630*/  SEL R8, R8, RZ, !P1 ;  /* 0x000000ff08087207 */ /* 0x000fe40004800000 */
[----:B------:R-:W-:Y:S02]  /*f640*/  SEL R9, RZ, 0x4, !P5 ;  /* 0x00000004ff097807 */ /* 0x000fe40006800000 */
[----:B------:R-:W-:Y:S01]  /*f650*/  SHF.R.S32.HI R37, RZ, 0x1f, R37 ;  /* 0x0000001fff257819 */ /* 0x000fe20000011425 */
[----:B------:R-:W-:Y:S01]  /*f660*/  IMAD.X R13, R6, 0x1, R24, P6 ;  /* 0x00000001060d7824 */ /* 0x000fe200030e0618 */
[----:B------:R-:W-:Y:S01]  /*f670*/  SEL R20, RZ, 0x4, !P4 ;  /* 0x00000004ff147807 */ /* 0x000fe20006000000 */
[----:B------:R-:W-:Y:S01]  /*f680*/  IMAD.MOV.U32 R32, RZ, RZ, c[0x0][0x188] ;  /* 0x00006200ff207624 */ /* 0x000fe200078e00ff */
[----:B------:R-:W-:-:S02]  /*f690*/  ISETP.NE.U32.AND P4, PT, R8, RZ, PT ;  /* 0x000000ff0800720c */ /* 0x000fc40003f85070 */
[-C--:B------:R-:W-:Y:S02]  /*f6a0*/  LEA R8, P6, R21, R5.reuse, 0x2 ;  /* 0x0000000515087211 */ /* 0x080fe400078c10ff */
[----:B------:R-:W-:Y:S01]  /*f6b0*/  SEL R9, R9, RZ, !P1 ;  /* 0x000000ff09097207 */ /* 0x000fe20004800000 */
[----:B------:R-:W-:Y:S01]  /*f6c0*/  IMAD.MOV.U32 R24, RZ, RZ, c[0x0][0x188] ;  /* 0x00006200ff187624 */ /* 0x000fe200078e00ff */
[----:B------:R-:W-:Y:S01]  /*f6d0*/  SHF.L.U64.HI R21, R21, 0x2, R37 ;  /* 0x0000000215157819 */ /* 0x000fe20000010225 */
[----:B------:R-:W-:Y:S01]  /*f6e0*/  IMAD R32, R32, 0x11, RZ ;  /* 0x0000001120207824 */ /* 0x000fe200078e02ff */
[----:B------:R-:W-:Y:S01]  /*f6f0*/  ISETP.NE.U32.AND P0, PT, R9, RZ, PT ;  /* 0x000000ff0900720c */ /* 0x000fe20003f05070 */
[----:B------:R-:W-:Y:S01]  /*f700*/  IMAD.MOV.U32 R37, RZ, RZ, c[0x0][0x188] ;  /* 0x00006200ff257624 */ /* 0x000fe200078e00ff */
[----:B------:R1:W-:Y:S01]  /*f710*/  LDGSTS.E [R7+0x11200], [R12.64], P2 ;  /* 0x112000000c077fae */ /* 0x0003e20009121844 */
[----:B------:R-:W-:Y:S02]  /*f720*/  IMAD.X R9, R6, 0x1, R21, P6 ;  /* 0x0000000106097824 */ /* 0x000fe400030e0615 */
[----:B------:R-:W-:Y:S01]  /*f730*/  IMAD R24, R24, 0x11, RZ ;  /* 0x0000001118187824 */ /* 0x000fe200078e02ff */
[----:B------:R-:W-:Y:S01]  /*f740*/  SHF.R.S32.HI R32, RZ, 0x1f, R32 ;  /* 0x0000001fff207819 */ /* 0x000fe20000011420 */
[----:B------:R-:W-:Y:S01]  /*f750*/  IMAD.MOV.U32 R21, RZ, RZ, c[0x0][0x188] ;  /* 0x00006200ff157624 */ /* 0x000fe200078e00ff */
[----:B------:R-:W-:Y:S01]  /*f760*/  ISETP.GT.AND P6, PT, R4, 0x1d, PT ;  /* 0x0000001d0400780c */ /* 0x000fe20003fc4270 */
[----:B------:R-:W-:Y:S01]  /*f770*/  IMAD R37, R37, 0x15, RZ ;  /* 0x0000001525257824 */ /* 0x000fe200078e02ff */
[----:B------:R-:W-:Y:S01]  /*f780*/  SEL R20, R20, RZ, !P1 ;  /* 0x000000ff14147207 */ /* 0x000fe20004800000 */
[----:B------:R1:W-:Y:S01]  /*f790*/  LDGSTS.E [R7+0x11a00], [R8.64], P3 ;  /* 0x11a0000008077fae */ /* 0x0003e20009921844 */
[----:B------:R-:W-:Y:S01]  /*f7a0*/  ISETP.GT.AND P2, PT, R4, 0x2, PT ;  /* 0x000000020400780c */ /* 0x000fe20003f44270 */
[----:B------:R-:W-:Y:S01]  /*f7b0*/  IMAD R21, R21, 0x15, RZ ;  /* 0x0000001515157824 */ /* 0x000fe200078e02ff */
[----:B-1----:R-:W-:-:S02]  /*f7c0*/  LEA R12, P3, R24, R5, 0x2 ;  /* 0x00000005180c7211 */ /* 0x002fc400078610ff */
[----:B------:R-:W-:Y:S02]  /*f7d0*/  SHF.L.U64.HI R24, R24, 0x2, R32 ;  /* 0x0000000218187819 */ /* 0x000fe40000010220 */
[----:B------:R-:W-:Y:S01]  /*f7e0*/  SHF.R.S32.HI R37, RZ, 0x1f, R37 ;  /* 0x0000001fff257819 */ /* 0x000fe20000011425 */
[----:B------:R-:W-:Y:S01]  /*f7f0*/  IMAD.MOV.U32 R32, RZ, RZ, c[0x0][0x188] ;  /* 0x00006200ff207624 */ /* 0x000fe200078e00ff */
[----:B------:R-:W-:Y:S02]  /*f800*/  ISETP.NE.U32.AND P5, PT, R20, RZ, PT ;  /* 0x000000ff1400720c */ /* 0x000fe40003fa5070 */
[----:B------:R-:W-:Y:S02]  /*f810*/  SEL R9, RZ, 0x4, !P6 ;  /* 0x00000004ff097807 */ /* 0x000fe40007000000 */
[----:B------:R-:W-:Y:S01]  /*f820*/  SEL R16, RZ, 0x4, !P2 ;  /* 0x00000004ff107807 */ /* 0x000fe20005000000 */
[----:B------:R-:W-:Y:S01]  /*f830*/  IMAD.X R13, R6, 0x1, R24, P3 ;  /* 0x00000001060d7824 */ /* 0x000fe200018e0618 */
[----:B------:R-:W-:-:S02]  /*f840*/  LEA R8, P2, R21, R5, 0x2 ;  /* 0x0000000515087211 */ /* 0x000fc400078410ff */
[----:B------:R-:W-:Y:S02]  /*f850*/  SEL R9, R9, RZ, !P1 ;  /* 0x000000ff09097207 */ /* 0x000fe40004800000 */
[----:B------:R-:W-:Y:S01]  /*f860*/  SHF.L.U64.HI R21, R21, 0x2, R37 ;  /* 0x0000000215157819 */ /* 0x000fe20000010225 */
[----:B------:R-:W-:Y:S02]  /*f870*/  IMAD.MOV.U32 R24, RZ, RZ, c[0x0][0x188] ;  /* 0x00006200ff187624 */ /* 0x000fe400078e00ff */
[----:B------:R-:W-:Y:S01]  /*f880*/  IMAD R32, R32, 0x19, RZ ;  /* 0x0000001920207824 */ /* 0x000fe200078e02ff */
[----:B------:R-:W-:Y:S01]  /*f890*/  ISETP.NE.U32.AND P3, PT, R9, RZ, PT ;  /* 0x000000ff0900720c */ /* 0x000fe20003f65070 */
[----:B------:R-:W-:Y:S01]  /*f8a0*/  IMAD.MOV.U32 R37, RZ, RZ, c[0x0][0x188] ;  /* 0x00006200ff257624 */ /* 0x000fe200078e00ff */
[----:B------:R1:W-:Y:S01]  /*f8b0*/  LDGSTS.E [R7+0x12200], [R12.64], P4 ;  /* 0x122000000c077fae */ /* 0x0003e2000a121844 */
[----:B------:R-:W-:Y:S01]  /*f8c0*/  IMAD.X R9, R6, 0x1, R21, P2 ;  /* 0x0000000106097824 */ /* 0x000fe200010e0615 */
[----:B------:R-:W-:Y:S01]  /*f8d0*/  ISETP.GT.AND P4, PT, R4, 0x6, PT ;  /* 0x000000060400780c */ /* 0x000fe20003f84270 */
[----:B------:R-:W-:Y:S01]  /*f8e0*/  IMAD R24, R24, 0x19, RZ ;  /* 0x0000001918187824 */ /* 0x000fe200078e02ff */
[----:B------:R-:W-:Y:S01]  /*f8f0*/  SHF.R.S32.HI R32, RZ, 0x1f, R32 ;  /* 0x0000001fff207819 */ /* 0x000fe20000011420 */
[----:B------:R-:W-:Y:S01]  /*f900*/  IMAD R37, R37, 0x1d, RZ ;  /* 0x0000001d25257824 */ /* 0x000fe200078e02ff */
[----:B------:R1:W-:Y:S01]  /*f910*/  LDGSTS.E [R7+0x12a00], [R8.64], P5 ;  /* 0x12a0000008077fae */ /* 0x0003e2000a921844 */
[----:B------:R-:W-:Y:S01]  /*f920*/  IMAD.MOV.U32 R21, RZ, RZ, c[0x0][0x188] ;  /* 0x00006200ff157624 */ /* 0x000fe200078e00ff */
[----:B------:R-:W-:-:S02]  /*f930*/  SHF.L.U64.HI R17, R24, 0x2, R32 ;  /* 0x0000000218117819 */ /* 0x000fc40000010220 */
[----:B------:R-:W-:Y:S02]  /*f940*/  SHF.R.S32.HI R37, RZ, 0x1f, R37 ;  /* 0x0000001fff257819 */ /* 0x000fe40000011425 */
[----:B-1----:R-:W-:Y:S01]  /*f950*/  SEL R13, RZ, 0x4, !P4 ;  /* 0x00000004ff0d7807 */ /* 0x002fe20006000000 */
[----:B------:R-:W-:Y:S01]  /*f960*/  IMAD R21, R21, 0x1d, RZ ;  /* 0x0000001d15157824 */ /* 0x000fe200078e02ff */
[----:B------:R-:W-:Y:S01]  /*f970*/  LEA R8, P4, R24, R5, 0x2 ;  /* 0x0000000518087211 */ /* 0x000fe200078810ff */
[----:B------:R-:W-:Y:S04]  /*f980*/  HMMA.1688.F32.TF32 R116, R112, R10, R244 ;  /* 0x0000000a7074723c */ /* 0x000fe800000810f4 */
[----:B------:R-:W-:Y:S01]  /*f990*/  IMAD.X R9, R6, 0x1, R17, P4 ;  /* 0x0000000106097824 */ /* 0x000fe200020e0611 */
[----:B------:R-:W-:-:S02]  /*f9a0*/  SHF.L.U64.HI R17, R21, 0x2, R37 ;  /* 0x0000000215117819 */ /* 0x000fc40000010225 */
[----:B------:R-:W1:Y:S01]  /*f9b0*/  S2R R37, SR_TID.X ;  /* 0x0000000000257919 */ /* 0x000e620000002100 */
[----:B------:R-:W-:Y:S01]  /*f9c0*/  IMAD.MOV.U32 R32, RZ, RZ, c[0x0][0x188] ;  /* 0x00006200ff207624 */ /* 0x000fe200078e00ff */
[----:B------:R-:W-:Y:S02]  /*f9d0*/  SEL R16, R16, RZ, !P1 ;  /* 0x000000ff10107207 */ /* 0x000fe40004800000 */
[----:B------:R-:W-:Y:S01]  /*f9e0*/  ISETP.GT.AND P5, PT, R4, 0xa, PT ;  /* 0x0000000a0400780c */ /* 0x000fe20003fa4270 */
[----:B------:R-:W-:Y:S01]  /*f9f0*/  IMAD.SHL.U32 R32, R32, 0x2, RZ ;  /* 0x0000000220207824 */ /* 0x000fe200078e00ff */
[----:B------:R-:W-:Y:S01]  /*fa00*/  LEA R12, P6, R21, R5, 0x2 ;  /* 0x00000005150c7211 */ /* 0x000fe200078c10ff */
[----:B------:R-:W-:Y:S01]  /*fa10*/  IMAD.MOV.U32 R20, RZ, RZ, c[0x0][0x188] ;  /* 0x00006200ff147624 */ /* 0x000fe200078e00ff */
[----:B------:R-:W-:Y:S01]  /*fa20*/  SEL R13, R13, RZ, !P1 ;  /* 0x000000ff0d0d7207 */ /* 0x000fe20004800000 */
[----:B------:R-:W-:Y:S01]  /*fa30*/  IMAD.MOV.U32 R194, RZ, RZ, R0 ;  /* 0x000000ffffc27224 */ /* 0x000fe200078e0000 */
[----:B------:R-:W-:Y:S01]  /*fa40*/  ISETP.NE.U32.AND P2, PT, R16, RZ, PT ;  /* 0x000000ff1000720c */ /* 0x000fe20003f45070 */
[----:B------:R-:W-:Y:S01]  /*fa50*/  IMAD.MOV.U32 R195, RZ, RZ, R2 ;  /* 0x000000ffffc37224 */ /* 0x000fe200078e0002 */
[----:B------:R-:W-:Y:S01]  /*fa60*/  SEL R16, RZ, 0x4, !P5 ;  /* 0x00000004ff107807 */ /* 0x000fe20006800000 */
[----:B------:R1:W-:Y:S01]  /*fa70*/  LDGSTS.E [R7+0x13200], [R8.64], P0 ;  /* 0x1320000008077fae */ /* 0x0003e20008121844 */
[----:B------:R-:W-:Y:S01]  /*fa80*/  ISETP.NE.U32.AND P5, PT, R13, RZ, PT ;  /* 0x000000ff0d00720c */ /* 0x000fe20003fa5070 */
[----:B------:R-:W-:Y:S01]  /*fa90*/  IMAD.X R13, R6, 0x1, R17, P6 ;  /* 0x00000001060d7824 */ /* 0x000fe200030e0611 */
[----:B------:R-:W-:Y:S01]  /*faa0*/  SHF.R.S32.HI R25, RZ, 0x1f, R32 ;  /* 0x0000001fff197819 */ /* 0x000fe20000011420 */
[----:B------:R-:W-:Y:S01]  /*fab0*/  IMAD.MOV.U32 R32, RZ, RZ, c[0x0][0x188] ;  /* 0x00006200ff207624 */ /* 0x000fe200078e00ff */
[----:B------:R-:W3:Y:S01]  /*fac0*/  LDL.LU R0, [R1+0x5a4] ;  /* 0x0005a40001007983 */ /* 0x000ee20000300800 */
[----:B------:R-:W-:-:S02]  /*fad0*/  IMAD.SHL.U32 R20, R20, 0x2, RZ ;  /* 0x0000000214147824 */ /* 0x000fc400078e00ff */
[----:B------:R-:W-:Y:S01]  /*fae0*/  IMAD.MOV.U32 R17, RZ, RZ, c[0x0][0x188] ;  /* 0x00006200ff117624 */ /* 0x000fe200078e00ff */
[----:B------:R-:W3:Y:S01]  /*faf0*/  LDL.LU R2, [R1+0x5a0] ;  /* 0x0005a00001027983 */ /* 0x000ee20000300800 */
[----:B------:R-:W-:Y:S01]  /*fb00*/  IMAD R32, R32, 0x6, RZ ;  /* 0x0000000620207824 */ /* 0x000fe200078e02ff */
[----:B-1----:R-:W-:Y:S02]  /*fb10*/  LOP3.LUT R37, R37, 0x7f, RZ, 0xc0, !PT ;  /* 0x0000007f25257812 */ /* 0x002fe400078ec0ff */
[----:B------:R-:W-:Y:S01]  /*fb20*/  STL.64 [R1+0xc0], R116 ;  /* 0x0000c07401007387 */ /* 0x000fe20000100a00 */
[----:B------:R-:W-:-:S03]  /*fb30*/  ISETP.GT.AND P0, PT, R4, 0xe, PT ;  /* 0x0000000e0400780c */ /* 0x000fc60003f04270 */
[----:B------:R1:W-:Y:S01]  /*fb40*/  LDGSTS.E [R7+0x13a00], [R12.64], P3 ;  /* 0x13a000000c077fae */ /* 0x0003e20009921844 */
[----:B------:R-:W-:-:S03]  /*fb50*/  IMAD R17, R17, 0x6, RZ ;  /* 0x0000000611117824 */ /* 0x000fc600078e02ff */
[----:B------:R1:W-:Y:S01]  /*fb60*/  STL.64 [R1+0xc8], R118 ;  /* 0x0000c87601007387 */ /* 0x0003e20000100a00 */
[----:B------:R-:W-:Y:S01]  /*fb70*/  SHF.R.S32.HI R32, RZ, 0x1f, R32 ;  /* 0x0000001fff207819 */ /* 0x000fe20000011420 */
[----:B------:R-:W-:Y:S01]  /*fb80*/  IMAD.SHL.U32 R37, R37, 0x4, RZ ;  /* 0x0000000425257824 */ /* 0x000fe200078e00ff */
[----:B------:R-:W-:Y:S02]  /*fb90*/  SEL R16, R16, RZ, !P1 ;  /* 0x000000ff10107207 */ /* 0x000fe40004800000 */
[CC--:B-1----:R-:W-:Y:S02]  /*fba0*/  LEA R12, P6, R20.reuse, R5.reuse, 0x2 ;  /* 0x00000005140c7211 */ /* 0x0c2fe400078c10ff */
[----:B------:R-:W-:Y:S01]  /*fbb0*/  SHF.L.U64.HI R20, R20, 0x2, R25 ;  /* 0x0000000214147819 */ /* 0x000fe20000010219 */
[----:B------:R-:W-:Y:S01]  /*fbc0*/  HMMA.1688.F32.TF32 R116, R112, R14, R240 ;  /* 0x0000000e7074723c */ /* 0x000fe200000810f0 */
[----:B------:R-:W-:Y:S02]  /*fbd0*/  SEL R7, RZ, 0x4, !P0 ;  /* 0x00000004ff077807 */ /* 0x000fe40004000000 */
[----:B------:R-:W-:Y:S01]  /*fbe0*/  ISETP.GT.AND P3, PT, R4, 0x12, PT ;  /* 0x000000120400780c */ /* 0x000fe20003f64270 */
[----:B------:R-:W-:Y:S01]  /*fbf0*/  IMAD.X R13, R6, 0x1, R20, P6 ;  /* 0x00000001060d7824 */ /* 0x000fe200030e0614 */
[----:B------:R-:W-:-:S02]  /*fc00*/  LEA R8, P0, R17, R5, 0x2 ;  /* 0x0000000511087211 */ /* 0x000fc400078010ff */
[----:B------:R-:W-:Y:S02]  /*fc10*/  SHF.L.U64.HI R20, R17, 0x2, R32 ;  /* 0x0000000211147819 */ /* 0x000fe40000010220 */
[----:B------:R-:W-:Y:S02]  /*fc20*/  ISETP.NE.U32.AND P4, PT, R16, RZ, PT ;  /* 0x000000ff1000720c */ /* 0x000fe40003f85070 */
[----:B------:R-:W-:Y:S02]  /*fc30*/  SEL R7, R7, RZ, !P1 ;  /* 0x000000ff07077207 */ /* 0x000fe40004800000 */
[----:B------:R-:W-:Y:S02]  /*fc40*/  LOP3.LUT R17, R37, 0x40, RZ, 0x3c, !PT ;  /* 0x0000004025117812 */ /* 0x000fe400078e3cff */
[----:B------:R-:W-:Y:S01]  /*fc50*/  SEL R16, RZ, 0x4, !P3 ;  /* 0x00000004ff107807 */ /* 0x000fe20005800000 */
[----:B------:R-:W-:Y:S01]  /*fc60*/  IMAD.MOV.U32 R32, RZ, RZ, c[0x0][0x188] ;  /* 0x00006200ff207624 */ /* 0x000fe200078e00ff */
[----:B------:R-:W-:Y:S01]  /*fc70*/  ISETP.NE.U32.AND P3, PT, R7, RZ, PT ;  /* 0x000000ff0700720c */ /* 0x000fe20003f65070 */
[----:B------:R-:W-:Y:S01]  /*fc80*/  IMAD.MOV.U32 R37, RZ, RZ, c[0x0][0x188] ;  /* 0x00006200ff257624 */ /* 0x000fe200078e00ff */
[----:B------:R-:W-:Y:S01]  /*fc90*/  SEL R16, R16, RZ, !P1 ;  /* 0x000000ff10107207 */ /* 0x000fe20004800000 */
[----:B------:R-:W-:Y:S01]  /*fca0*/  IMAD.X R9, R6, 0x1, R20, P0 ;  /* 0x0000000106097824 */ /* 0x000fe200000e0614 */
[----:B------:R-:W-:Y:S01]  /*fcb0*/  ISETP.GT.AND P6, PT, R4, 0x16, PT ;  /* 0x000000160400780c */ /* 0x000fe20003fc4270 */
[----:B------:R-:W-:-:S02]  /*fcc0*/  IMAD R7, R3, 0x4000, R17 ;  /* 0x0000400003077824 */ /* 0x000fc400078e0211 */
[----:B------:R-:W-:Y:S02]  /*fcd0*/  IMAD.MOV.U32 R20, RZ, RZ, c[0x0][0x188] ;  /* 0x00006200ff147624 */ /* 0x000fe400078e00ff */
[----:B------:R-:W-:Y:S02]  /*fce0*/  IMAD.MOV.U32 R17, RZ, RZ, c[0x0][0x188] ;  /* 0x00006200ff117624 */ /* 0x000fe400078e00ff */
[----:B------:R-:W-:Y:S01]  /*fcf0*/  IMAD R32, R32, 0xa, RZ ;  /* 0x0000000a20207824 */ /* 0x000fe200078e02ff */
[----:B------:R-:W-:Y:S01]  /*fd00*/  ISETP.NE.U32.AND P0, PT, R16, RZ, PT ;  /* 0x000000ff1000720c */ /* 0x000fe20003f05070 */
[----:B------:R-:W-:Y:S01]  /*fd10*/  IMAD R37, R37, 0xe, RZ ;  /* 0x0000000e25257824 */ /* 0x000fe200078e02ff */
[----:B------:R-:W-:Y:S01]  /*fd20*/  SEL R16, RZ, 0x4, !P6 ;  /* 0x00000004ff107807 */ /* 0x000fe20007000000 */
[----:B------:R1:W-:Y:S01]  /*fd30*/  LDGSTS.E [R7+0x10400], [R12.64], P2 ;  /* 0x104000000c077fae */ /* 0x0003e20009121844 */
[----:B------:R-:W-:Y:S01]  /*fd40*/  IMAD R20, R20, 0xa, RZ ;  /* 0x0000000a14147824 */ /* 0x000fe200078e02ff */
[----:B------:R-:W-:Y:S01]  /*fd50*/  ISETP.GT.AND P2, PT, R4, 0x1a, PT ;  /* 0x0000001a0400780c */ /* 0x000fe20003f44270 */
[----:B------:R-:W-:Y:S01]  /*fd60*/  IMAD R17, R17, 0xe, RZ ;  /* 0x0000000e11117824 */ /* 0x000fe200078e02ff */
[----:B------:R-:W-:Y:S01]  /*fd70*/  SHF.R.S32.HI R32, RZ, 0x1f, R32 ;  /* 0x0000001fff207819 */ /* 0x000fe20000011420 */
[----:B------:R1:W-:Y:S01]  /*fd80*/  LDGSTS.E [R7+0x10c00], [R8.64], P5 ;  /* 0x10c0000008077fae */ /* 0x0003e2000a921844 */
[----:B------:R-:W-:-:S03]  /*fd90*/  SHF.R.S32.HI R37, RZ, 0x1f, R37 ;  /* 0x0000001fff257819 */ /* 0x000fc60000011425 */
[----:B------:R-:W-:Y:S01]  /*fda0*/  STL.64 [R1+0xb0], R116 ;  /* 0x0000b07401007387 */ /* 0x000fe20000100a00 */
[----:B-1----:R-:W-:Y:S02]  /*fdb0*/  SEL R13, R16, RZ, !P1 ;  /* 0x000000ff100d7207 */ /* 0x002fe40004800000 */
[----:B------:R-:W-:Y:S02]  /*fdc0*/  SEL R16, RZ, 0x4, !P2 ;  /* 0x00000004ff107807 */ /* 0x000fe40005000000 */
[CC--:B------:R-:W-:Y:S01]  /*fdd0*/  LEA R12, P6, R20.reuse, R5.reuse, 0x2 ;  /* 0x00000005140c7211 */ /* 0x0c0fe200078c10ff */
[----:B------:R1:W-:Y:S01]  /*fde0*/  STL.64 [R1+0xb8], R118 ;  /* 0x0000b87601007387 */ /* 0x0003e20000100a00 */
[----:B------:R-:W-:Y:S02]  /*fdf0*/  SHF.L.U64.HI R20, R20, 0x2, R32 ;  /* 0x0000000214147819 */ /* 0x000fe40000010220 */
[C---:B------:R-:W-:Y:S02]  /*fe00*/  LEA R8, P2, R17.reuse, R5, 0x2 ;  /* 0x0000000511087211 */ /* 0x040fe400078410ff */
[----:B------:R-:W-:Y:S01]  /*fe10*/  SHF.L.U64.HI R17, R17, 0x2, R37 ;  /* 0x0000000211117819 */ /* 0x000fe20000010225 */
[----:B------:R-:W-:Y:S01]  /*fe20*/  IMAD.MOV.U32 R32, RZ, RZ, c[0x0][0x188] ;  /* 0x00006200ff207624 */ /* 0x000fe200078e00ff */
[----:B------:R-:W-:Y:S01]  /*fe30*/  ISETP.NE.U32.AND P5, PT, R13, RZ, PT ;  /* 0x000000ff0d00720c */ /* 0x000fe20003fa5070 */
[----:B------:R-:W-:Y:S01]  /*fe40*/  IMAD.MOV.U32 R37, RZ, RZ, c[0x0][0x188] ;  /* 0x00006200ff257624 */ /* 0x000fe200078e00ff */
[----:B-1----:R-:W-:Y:S01]  /*fe50*/  HMMA.1688.F32.TF32 R116, R112, R38, R236 ;  /* 0x000000267074723c */ /* 0x002fe200000810ec */
[----:B------:R-:W-:-:S02]  /*fe60*/  IMAD.X R13, R6, 0x1, R20, P6 ;  /* 0x00000001060d7824 */ /* 0x000fc400030e0614 */
[----:B------:R-:W-:Y:S02]  /*fe70*/  IMAD.X R9, R6, 0x1, R17, P2 ;  /* 0x0000000106097824 */ /* 0x000fe400010e0611 */
[----:B------:R-:W-:Y:S01]  /*fe80*/  IMAD.MOV.U32 R20, RZ, RZ, c[0x0][0x188] ;  /* 0x00006200ff147624 */ /* 0x000fe200078e00ff */
[----:B------:R-:W-:Y:S01]  /*fe90*/  ISETP.GT.AND P6, PT, R4, 0x1e, PT ;  /* 0x0000001e0400780c */ /* 0x000fe20003fc4270 */
[----:B------:R-:W-:Y:S01]  /*fea0*/  IMAD.MOV.U32 R17, RZ, RZ, c[0x0][0x188] ;  /* 0x00006200ff117624 */ /* 0x000fe200078e00ff */
[----:B------:R-:W-:Y:S01]  /*feb0*/  HMMA.1688.F32.TF32 R136, R100, R10, R144 ;  /* 0x0000000a6488723c */ /* 0x000fe20000081090 */
[----:B------:R-:W-:Y:S01]  /*fec0*/  IMAD R32, R32, 0x12, RZ ;  /* 0x0000001220207824 */ /* 0x000fe200078e02ff */
[----:B------:R1:W-:Y:S01]  /*fed0*/  LDGSTS.E [R7+0x11400], [R12.64], P4 ;  /* 0x114000000c077fae */ /* 0x0003e2000a121844 */
[----:B------:R-:W-:Y:S02]  /*fee0*/  IMAD R37, R37, 0x16, RZ ;  /* 0x0000001625257824 */ /* 0x000fe400078e02ff */
[----:B------:R-:W-:Y:S01]  /*fef0*/  IMAD R20, R20, 0x12, RZ ;  /* 0x0000001214147824 */ /* 0x000fe200078e02ff */
[----:B------:R-:W-:Y:S01]  /*ff00*/  SHF.R.S32.HI R32, RZ, 0x1f, R32 ;  /* 0x0000001fff207819 */ /* 0x000fe20000011420 */
[----:B------:R-:W-:Y:S01]  /*ff10*/  IMAD R17, R17, 0x16, RZ ;  /* 0x0000001611117824 */ /* 0x000fe200078e02ff */
[----:B------:R-:W-:Y:S01]  /*ff20*/  SEL R11, RZ, 0x4, !P6 ;  /* 0x00000004ff0b7807 */ /* 0x000fe20007000000 */
[----:B------:R2:W-:Y:S01]  /*ff30*/  LDGSTS.E [R7+0x11c00], [R8.64], P3 ;  /* 0x11c0000008077fae */ /* 0x0005e20009921844 */
[----:B------:R-:W-:-:S02]  /*ff40*/  ISETP.GT.AND P4, PT, R4, 0x3, PT ;  /* 0x000000030400780c */ /* 0x000fc40003f84270 */
[----:B------:R-:W-:Y:S02]  /*ff50*/  SHF.R.S32.HI R37, RZ, 0x1f, R37 ;  /* 0x0000001fff257819 */ /* 0x000fe40000011425 */
[CC--:B------:R-:W-:Y:S02]  /*ff60*/  LEA R10, P6, R20.reuse, R5.reuse, 0x2 ;  /* 0x00000005140a7211 */ /* 0x0c0fe400078c10ff */
[----:B------:R-:W-:Y:S02]  /*ff70*/  SEL R11, R11, RZ, !P1 ;  /* 0x000000ff0b0b7207 */ /* 0x000fe40004800000 */
[----:B------:R-:W-:Y:S02]  /*ff80*/  SHF.L.U64.HI R20, R20, 0x2, R32 ;  /* 0x0000000214147819 */ /* 0x000fe40000010220 */
[----:B-1----:R-:W-:Y:S02]  /*ff90*/  SEL R12, RZ, 0x4, !P4 ;  /* 0x00000004ff0c7807 */ /* 0x002fe40006000000 */
[----:B--2---:R-:W-:-:S02]  /*ffa0*/  LEA R8, P3, R17, R5, 0x2 ;  /* 0x0000000511087211 */ /* 0x004fc400078610ff */
[----:B------:R-:W-:Y:S01]  /*ffb0*/  SHF.L.U64.HI R17, R17, 0x2, R37 ;  /* 0x0000000211117819 */ /* 0x000fe20000010225 */
[----:B------:R-:W-:Y:S01]  /*ffc0*/  IMAD.MOV.U32 R37, RZ, RZ, c[0x0][0x188] ;  /* 0x00006200ff257624 */ /* 0x000fe200078e00ff */
[----:B------:R-:W-:Y:S01]  /*ffd0*/  ISETP.NE.U32.AND P4, PT, R11, RZ, PT ;  /* 0x000000ff0b00720c */ /* 0x000fe20003f85070 */
[----:B------:R-:W-:Y:S01]  /*ffe0*/  IMAD.X R11, R6, 0x1, R20, P6 ;  /* 0x00000001060b7824 */ /* 0x000fe200030e0614 */
[----:B------:R-:W-:Y:S01]  /*fff0*/  SEL R12, R12, RZ, !P1 ;  /* 0x000000ff0c0c7207 */ /* 0x000fe20004800000 */
[----:B------:R-:W-:Y:S01]  /*10000*/  IMAD.X R9, R6, 0x1, R17, P3 ;  /* 0x0000000106097824 */ /* 0x000fe200018e0611 */
[----:B------:R-:W-:Y:S01]  /*10010*/  ISETP.GT.AND P6, PT, R4, 0x7, PT ;  /* 0x000000070400780c */ /* 0x000fe20003fc4270 */
[----:B------:R-:W-:Y:S02]  /*10020*/  IMAD.MOV.U32 R17, RZ, RZ, c[0x0][0x188] ;  /* 0x00006200ff117624 */ /* 0x000fe400078e00ff */
[----:B------:R-:W-:Y:S01]  /*10030*/  IMAD R37, R37, 0x1e, RZ ;  /* 0x0000001e25257824 */ /* 0x000fe200078e02ff */
[----:B------:R-:W-:Y:S01]  /*10040*/  STL.64 [R1+0xa0], R116 ;  /* 0x0000a07401007387 */ /* 0x000fe20000100a00 */
[----:B------:R-:W-:Y:S01]  /*10050*/  ISETP.NE.U32.AND P3, PT, R12, RZ, PT ;  /* 0x000000ff0c00720c */ /* 0x000fe20003f65070 */
[----:B------:R-:W-:Y:S01]  /*10060*/  IMAD R17, R17, 0x1e, RZ ;  /* 0x0000001e11117824 */ /* 0x000fe200078e02ff */
[----:B------:R-:W-:Y:S01]  /*10070*/  SEL R12, RZ, 0x4, !P6 ;  /* 0x00000004ff0c7807 */ /* 0x000fe20007000000 */
[----:B------:R1:W-:Y:S01]  /*10080*/  STL.64 [R1+0xa8], R118 ;  /* 0x0000a87601007387 */ /* 0x0003e20000100a00 */
[----:B------:R-:W-:Y:S01]  /*10090*/  HMMA.1688.F32.TF32 R132, R112, R30, R104 ;  /* 0x0000001e7084723c */ /* 0x000fe20000081068 */
[----:B------:R-:W-:-:S02]  /*100a0*/  SHF.R.S32.HI R37, RZ, 0x1f, R37 ;  /* 0x0000001fff257819 */ /* 0x000fc40000011425 */
[----:B------:R2:W-:Y:S01]  /*100b0*/  LDGSTS.E [R7+0x12400], [R10.64], P0 ;  /* 0x124000000a077fae */ /* 0x0005e20008121844 */
[----:B------:R-:W-:-:S03]  /*100c0*/  ISETP.GT.AND P0, PT, R4, 0xb, PT ;  /* 0x0000000b0400780c */ /* 0x000fc60003f04270 */
[----:B------:R4:W-:Y:S01]  /*100d0*/  LDGSTS.E [R7+0x12c00], [R8.64], P5 ;  /* 0x12c0000008077fae */ /* 0x0009e2000a921844 */
[----:B------:R-:W-:Y:S01]  /*100e0*/  HMMA.1688.F32.TF32 R104, R112, R22, R108 ;  /* 0x000000167068723c */ /* 0x000fe2000008106c */
[----:B------:R-:W-:-:S07]  /*100f0*/  IMAD.MOV.U32 R32, RZ, RZ, c[0x0][0x188] ;  /* 0x00006200ff207624 */ /* 0x000fce00078e00ff */
[----:B-1----:R-:W-:Y:S01]  /*10100*/  HMMA.1688.F32.TF32 R116, R112, R34, R232 ;  /* 0x000000227074723c */ /* 0x002fe200000810e8 */
[----:B--2---:R-:W-:Y:S02]  /*10110*/  SEL R11, R12, RZ, !P1 ;  /* 0x000000ff0c0b7207 */ /* 0x004fe40004800000 */
[----:B------:R-:W-:Y:S02]  /*10120*/  SEL R12, RZ, 0x4, !P0 ;  /* 0x00000004ff0c7807 */ /* 0x000fe40004000000 */
[C---:B----4-:R-:W-:Y:S02]  /*10130*/  LEA R8, P0, R17.reuse, R5, 0x2 ;  /* 0x0000000511087211 */ /* 0x050fe400078010ff */
[----:B------:R-:W-:Y:S02]  /*10140*/  SHF.L.U64.HI R17, R17, 0x2, R37 ;  /* 0x0000000211117819 */ /* 0x000fe40000010225 */
[----:B------:R-:W1:Y:S01]  /*10150*/  S2R R37, SR_TID.X ;  /* 0x0000000000257919 */ /* 0x000e620000002100 */
[----:B------:R-:W-:-:S02]  /*10160*/  IMAD.MOV.U32 R20, RZ, RZ, c[0x0][0x188] ;  /* 0x00006200ff147624 */ /* 0x000fc400078e00ff */
[----:B------:R-:W-:Y:S02]  /*10170*/  IMAD R32, R32, 0x1a, RZ ;  /* 0x0000001a20207824 */ /* 0x000fe400078e02ff */
[----:B------:R-:W-:-:S03]  /*10180*/  IMAD R20, R20, 0x1a, RZ ;  /* 0x0000001a14147824 */ /* 0x000fc600078e02ff */
[----:B------:R-:W-:Y:S02]  /*10190*/  SHF.R.S32.HI R32, RZ, 0x1f, R32 ;  /* 0x0000001fff207819 */ /* 0x000fe40000011420 */
[----:B------:R-:W-:Y:S02]  /*101a0*/  LEA R10, P6, R20, R5, 0x2 ;  /* 0x00000005140a7211 */ /* 0x000fe400078c10ff */
[----:B------:R-:W-:Y:S02]  /*101b0*/  SEL R16, R16, RZ, !P1 ;  /* 0x000000ff10107207 */ /* 0x000fe40004800000 */
[----:B------:R-:W-:Y:S01]  /*101c0*/  SHF.L.U64.HI R20, R20, 0x2, R32 ;  /* 0x0000000214147819 */ /* 0x000fe20000010220 */
[----:B------:R-:W-:Y:S01]  /*101d0*/  IMAD.MOV.U32 R32, RZ, RZ, c[0x0][0x188] ;  /* 0x00006200ff207624 */ /* 0x000fe200078e00ff */
[----:B------:R-:W-:Y:S01]  /*101e0*/  STL.64 [R1+0x90], R116 ;  /* 0x0000907401007387 */ /* 0x000fe20000100a00 */
[----:B------:R-:W-:Y:S02]  /*101f0*/  ISETP.NE.U32.AND P2, PT, R16, RZ, PT ;  /* 0x000000ff1000720c */ /* 0x000fe40003f45070 */
[----:B------:R-:W-:Y:S01]  /*10200*/  IMAD R32, R32, 0x3, RZ ;  /* 0x0000000320207824 */ /* 0x000fe200078e02ff */
[----:B------:R-:W-:Y:S01]  /*10210*/  STL.64 [R1+0x98], R118 ;  /* 0x0000987601007387 */ /* 0x000fe20000100a00 */
[----:B------:R-:W-:-:S03]  /*10220*/  ISETP.NE.U32.AND P5, PT, R11, RZ, PT ;  /* 0x000000ff0b00720c */ /* 0x000fc60003fa5070 */
[----:B------:R-:W-:Y:S01]  /*10230*/  STL.64 [R1+0x80], R104 ;  /* 0x0000806801007387 */ /* 0x000fe20000100a00 */
[----:B------:R-:W-:-:S03]  /*10240*/  IMAD.X R9, R6, 0x1, R17, P0 ;  /* 0x0000000106097824 */ /* 0x000fc600000e0611 */
[----:B------:R2:W-:Y:S01]  /*10250*/  STL.64 [R1+0x88], R106 ;  /* 0x0000886a01007387 */ /* 0x0005e20000100a00 */
[----:B------:R-:W-:Y:S01]  /*10260*/  SEL R12, R12, RZ, !P1 ;  /* 0x000000ff0c0c7207 */ /* 0x000fe20004800000 */
[----:B------:R-:W-:Y:S01]  /*10270*/  IMAD.X R11, R6, 0x1, R20, P6 ;  /* 0x00000001060b7824 */ /* 0x000fe200030e0614 */
[----:B------:R-:W-:Y:S01]  /*10280*/  ISETP.GT.AND P6, PT, R4, 0xf, PT ;  /* 0x0000000f0400780c */ /* 0x000fe20003fc4270 */
[----:B------:R-:W-:Y:S01]  /*10290*/  IMAD.MOV.U32 R17, RZ, RZ, c[0x0][0x188] ;  /* 0x00006200ff117624 */ /* 0x000fe200078e00ff */
[----:B------:R-:W-:Y:S02]  /*102a0*/  SHF.R.S32.HI R25, RZ, 0x1f, R32 ;  /* 0x0000001fff197819 */ /* 0x000fe40000011420 */
[----:B-1----:R-:W-:Y:S01]  /*102b0*/  LOP3.LUT R32, R37, 0x7f, RZ, 0xc0, !PT ;  /* 0x0000007f25207812 */ /* 0x002fe200078ec0ff */
[----:B--2---:R-:W-:Y:S01]  /*102c0*/  HMMA.1688.F32.TF32 R104, R100, R38, R152 ;  /* 0x000000266468723c */ /* 0x004fe20000081098 */
[----:B------:R-:W-:Y:S01]  /*102d0*/  IMAD.MOV.U32 R37, RZ, RZ, c[0x0][0x188] ;  /* 0x00006200ff257624 */ /* 0x000fe200078e00ff */
[----:B------:R-:W-:Y:S01]  /*102e0*/  ISETP.NE.U32.AND P0, PT, R12, RZ, PT ;  /* 0x000000ff0c00720c */ /* 0x000fe20003f05070 */
[----:B------:R-:W-:Y:S01]  /*102f0*/  IMAD R17, R17, 0x3, RZ ;  /* 0x0000000311117824 */ /* 0x000fe200078e02ff */
[----:B------:R-:W-:Y:S01]  /*10300*/  SEL R12, RZ, 0x4, !P6 ;  /* 0x00000004ff0c7807 */ /* 0x000fe20007000000 */
[----:B------:R-:W-:Y:S01]  /*10310*/  IMAD.MOV.U32 R13, RZ, RZ, c[0x0][0x188] ;  /* 0x00006200ff0d7624 */ /* 0x000fe200078e00ff */
[----:B------:R1:W-:Y:S01]  /*10320*/  LDGSTS.E [R7+0x13400], [R10.64], P2 ;  /* 0x134000000a077fae */ /* 0x0003e20009121844 */
[----:B------:R-:W-:Y:S01]  /*10330*/  IMAD R37, R37, 0x7, RZ ;  /* 0x0000000725257824 */ /* 0x000fe200078e02ff */
[----:B------:R-:W-:Y:S01]  /*10340*/  SHF.L.U64.HI R16, R17, 0x2, R25 ;  /* 0x0000000211107819 */ /* 0x000fe20000010219 */
[----:B------:R-:W-:Y:S01]  /*10350*/  IMAD R13, R13, 0x7, RZ ;  /* 0x000000070d0d7824 */ /* 0x000fe200078e02ff */
[----:B------:R2:W-:Y:S02]  /*10360*/  LDGSTS.E [R7+0x13c00], [R8.64], P4 ;  /* 0x13c0000008077fae */ /* 0x0005e4000a121844 */
[----:B------:R-:W-:Y:S01]  /*10370*/  SHF.R.S32.HI R37, RZ, 0x1f, R37 ;  /* 0x0000001fff257819 */ /* 0x000fe20000011425 */
[----:B------:R-:W-:Y:S01]  /*10380*/  IMAD.SHL.U32 R32, R32, 0x4, RZ ;  /* 0x0000000420207824 */ /* 0x000fe200078e00ff */
[----:B-1----:R-:W-:-:S02]  /*10390*/  SEL R11, R12, RZ, !P1 ;  /* 0x000000ff0c0b7207 */ /* 0x002fc40004800000 */
[----:B------:R-:W-:Y:S02]  /*103a0*/  LEA R10, P6, R17, R5, 0x2 ;  /* 0x00000005110a7211 */ /* 0x000fe400078c10ff */
[----:B------:R-:W-:-:S03]  /*103b0*/  ISETP.NE.U32.AND P2, PT, R11, RZ, PT ;  /* 0x000000ff0b00720c */ /* 0x000fc60003f45070 */
[----:B------:R-:W-:Y:S01]  /*103c0*/  IMAD.X R11, R6, 0x1, R16, P6 ;  /* 0x00000001060b7824 */ /* 0x000fe200030e0610 */
[C---:B--2---:R-:W-:Y:S02]  /*103d0*/  LEA R8, P6, R13.reuse, R5, 0x2 ;  /* 0x000000050d087211 */ /* 0x044fe400078c10ff */
[----:B------:R-:W-:Y:S01]  /*103e0*/  SHF.L.U64.HI R13, R13, 0x2, R37 ;  /* 0x000000020d0d7819 */ /* 0x000fe20000010225 */
[----:B------:R-:W-:Y:S01]  /*103f0*/  IMAD.MOV.U32 R37, RZ, RZ, c[0x0][0x188] ;  /* 0x00006200ff257624 */ /* 0x000fe200078e00ff */
[----:B------:R-:W-:Y:S01]  /*10400*/  LOP3.LUT R16, R32, 0x60, RZ, 0x3c, !PT ;  /* 0x0000006020107812 */ /* 0x000fe200078e3cff */
[----:B------:R-:W-:Y:S01]  /*10410*/  STL.64 [R1+0x40], R104 ;  /* 0x0000406801007387 */ /* 0x000fe20000100a00 */
[----:B------:R-:W-:Y:S01]  /*10420*/  ISETP.GT.AND P4, PT, R4, 0x13, PT ;  /* 0x000000130400780c */ /* 0x000fe20003f84270 */
[----:B------:R-:W-:Y:S02]  /*10430*/  IMAD.X R9, R6, 0x1, R13, P6 ;  /* 0x0000000106097824 */ /* 0x000fe400030e060d */
[----:B------:R1:W-:Y:S01]  /*10440*/  STL.64 [R1+0x48], R106 ;  /* 0x0000486a01007387 */ /* 0x0003e20000100a00 */
[----:B------:R-:W-:Y:S01]  /*10450*/  IMAD.MOV.U32 R13, RZ, RZ, c[0x0][0x188] ;  /* 0x00006200ff0d7624 */ /* 0x000fe200078e00ff */
[----:B------:R-:W-:Y:S01]  /*10460*/  HMMA.1688.F32.TF32 R180, R184, R26, R128 ;  /* 0x0000001ab8b4723c */ /* 0x000fe20000081080 */
[----:B------:R-:W-:Y:S01]  /*10470*/  IMAD R37, R37, 0xb, RZ ;  /* 0x0000000b25257824 */ /* 0x000fe200078e02ff */
[----:B------:R-:W-:Y:S01]  /*10480*/  SEL R12, RZ, 0x4, !P4 ;  /* 0x00000004ff0c7807 */ /* 0x000fe20006000000 */
[----:B------:R-:W-:Y:S01]  /*10490*/  IMAD R7, R3, 0x4000, R16 ;  /* 0x0000400003077824 */ /* 0x000fe200078e0210 */
[----:B------:R-:W2:Y:S01]  /*104a0*/  S2R R32, SR_TID.X ;  /* 0x0000000000207919 */ /* 0x000ea20000002100 */
[----:B------:R-:W-:Y:S01]  /*104b0*/  ISETP.GT.AND P4, PT, R4, 0x17, PT ;  /* 0x000000170400780c */ /* 0x000fe20003f84270 */
[----:B------:R-:W-:-:S02]  /*104c0*/  IMAD R13, R13, 0xb, RZ ;  /* 0x0000000b0d0d7824 */ /* 0x000fc400078e02ff */
[----:B------:R-:W-:Y:S01]  /*104d0*/  HMMA.1688.F32.TF32 R80, R68, R26, R216 ;  /* 0x0000001a4450723c */ /* 0x000fe200000810d8 */
[----:B------:R-:W-:Y:S01]  /*104e0*/  SHF.R.S32.HI R37, RZ, 0x1f, R37 ;  /* 0x0000001fff257819 */ /* 0x000fe20000011425 */
[----:B------:R4:W-:Y:S04]  /*104f0*/  LDGSTS.E [R7+0x10600], [R10.64], P3 ;  /* 0x106000000a077fae */ /* 0x0009e80009921844 */
[----:B------:R2:W-:Y:S02]  /*10500*/  LDGSTS.E [R7+0x10e00], [R8.64], P5 ;  /* 0x10e0000008077fae */ /* 0x0005e4000a921844 */
[----:B-1----:R-:W-:Y:S08]  /*10510*/  HMMA.1688.F32.TF32 R104, R100, R34, R156 ;  /* 0x000000226468723c */ /* 0x002ff0000008109c */
[----:B------:R-:W-:Y:S01]  /*10520*/  HMMA.1688.F32.TF32 R124, R112, R26, R228 ;  /* 0x0000001a707c723c */ /* 0x000fe200000810e4 */
[----:B----4-:R-:W-:-:S07]  /*10530*/  SEL R10, RZ, 0x4, !P4 ;  /* 0x00000004ff0a7807 */ /* 0x010fce0006000000 */
[----:B------:R-:W-:Y:S01]  /*10540*/  HMMA.1688.F32.TF32 R24, R100, R26, R160 ;  /* 0x0000001a6418723c */ /* 0x000fe200000810a0 */
[C---:B--2---:R-:W-:Y:S02]  /*10550*/  LEA R8, P4, R13.reuse, R5, 0x2 ;  /* 0x000000050d087211 */ /* 0x044fe400078810ff */
[----:B------:R-:W-:Y:S01]  /*10560*/  SHF.L.U64.HI R13, R13, 0x2, R37 ;  /* 0x000000020d0d7819 */ /* 0x000fe20000010225 */
[----:B------:R-:W-:-:S04]  /*10570*/  IMAD.MOV.U32 R37, RZ, RZ, c[0x0][0x188] ;  /* 0x00006200ff257624 */ /* 0x000fc800078e00ff */
[----:B------:R-:W-:Y:S02]  /*10580*/  IMAD.X R9, R6, 0x1, R13, P4 ;  /* 0x0000000106097824 */ /* 0x000fe400020e060d */
[----:B------:R-:W-:Y:S02]  /*10590*/  IMAD.MOV.U32 R13, RZ, RZ, c[0x0][0x188] ;  /* 0x00006200ff0d7624 */ /* 0x000fe400078e00ff */
[----:B------:R-:W-:Y:S01]  /*105a0*/  IMAD R37, R37, 0xf, RZ ;  /* 0x0000000f25257824 */ /* 0x000fe200078e02ff */
[----:B------:R-:W-:Y:S01]  /*105b0*/  SEL R10, R10, RZ, !P1 ;  /* 0x000000ff0a0a7207 */ /* 0x000fe20004800000 */
[----:B------:R-:W-:Y:S01]  /*105c0*/  IMAD R13, R13, 0xf, RZ ;  /* 0x0000000f0d0d7824 */ /* 0x000fe200078e02ff */
[----:B------:R-:W-:Y:S01]  /*105d0*/  ISETP.GT.AND P5, PT, R4, 0x1b, PT ;  /* 0x0000001b0400780c */ /* 0x000fe20003fa4270 */
[----:B------:R-:W-:Y:S01]  /*105e0*/  STL.64 [R1+0x10], R104 ;  /* 0x0000106801007387 */ /* 0x000fe20000100a00 */
[----:B------:R-:W-:Y:S02]  /*105f0*/  SHF.R.S32.HI R37, RZ, 0x1f, R37 ;  /* 0x0000001fff257819 */ /* 0x000fe40000011425 */
[----:B------:R-:W-:Y:S01]  /*10600*/  ISETP.NE.U32.AND P4, PT, R10, RZ, PT ;  /* 0x000000ff0a00720c */ /* 0x000fe20003f85070 */
[----:B------:R1:W-:Y:S01]  /*10610*/  LDGSTS.E [R7+0x11600], [R8.64], P0 ;  /* 0x1160000008077fae */ /* 0x0003e20008121844 */
[----:B------:R-:W-:Y:S01]  /*10620*/  SEL R10, RZ, 0x4, !P5 ;  /* 0x00000004ff0a7807 */ /* 0x000fe20006800000 */
[----:B------:R-:W-:Y:S01]  /*10630*/  HMMA.1688.F32.TF32 R140, R100, R14, R148 ;  /* 0x0000000e648c723c */ /* 0x000fe20000081094 */
[----:B------:R-:W-:Y:S01]  /*10640*/  ISETP.GT.AND P6, PT, R4, 0x1f, PT ;  /* 0x0000001f0400780c */ /* 0x000fe20003fc4270 */
[----:B------:R-:W-:Y:S04]  /*10650*/  STL.64 [R1+0x18], R106 ;  /* 0x0000186a01007387 */ /* 0x000fe80000100a00 */
[----:B------:R2:W-:Y:S01]  /*10660*/  STL.64 [R1], R24 ;  /* 0x0000001801007387 */ /* 0x0005e20000100a00 */
[----:B------:R-:W-:-:S02]  /*10670*/  LOP3.LUT R14, R32, 0x1f, RZ, 0xc0, !PT ;  /* 0x0000001f200e7812 */ /* 0x000fc400078ec0ff */
[C---:B-1----:R-:W-:Y:S02]  /*10680*/  LEA R8, P0, R13.reuse, R5, 0x2 ;  /* 0x000000050d087211 */ /* 0x042fe400078010ff */
[----:B------:R-:W-:Y:S01]  /*10690*/  SHF.L.U64.HI R13, R13, 0x2, R37 ;  /* 0x000000020d0d7819 */ /* 0x000fe20000010225 */
[----:B------:R-:W-:Y:S01]  /*106a0*/  IMAD.MOV.U32 R37, RZ, RZ, c[0x0][0x188] ;  /* 0x00006200ff257624 */ /* 0x000fe200078e00ff */
[----:B------:R-:W-:Y:S01]  /*106b0*/  SEL R9, R10, RZ, !P1 ;  /* 0x000000ff0a097207 */ /* 0x000fe20004800000 */
[----:B------:R-:W-:Y:S02]  /*106c0*/  IMAD.MOV.U32 R17, RZ, RZ, c[0x0][0x188] ;  /* 0x00006200ff117624 */ /* 0x000fe400078e00ff */
[----:B--2---:R-:W-:Y:S01]  /*106d0*/  IMAD.MOV.U32 R25, RZ, RZ, c[0x0][0x188] ;  /* 0x00006200ff197624 */ /* 0x004fe200078e00ff */
[----:B------:R-:W-:Y:S01]  /*106e0*/  SEL R11, RZ, 0x4, !P6 ;  /* 0x00000004ff0b7807 */ /* 0x000fe20007000000 */
[----:B------:R-:W-:Y:S01]  /*106f0*/  IMAD R37, R37, 0x13, RZ ;  /* 0x0000001325257824 */ /* 0x000fe200078e02ff */
[----:B------:R-:W-:Y:S01]  /*10700*/  ISETP.GE.AND P6, PT, R14, R4, PT ;  /* 0x000000040e00720c */ /* 0x000fe20003fc6270 */
[----:B------:R-:W-:-:S02]  /*10710*/  IMAD.MOV.U32 R20, RZ, RZ, c[0x0][0x188] ;  /* 0x00006200ff147624 */ /* 0x000fc400078e00ff */
[----:B------:R-:W-:Y:S01]  /*10720*/  IMAD R25, R25, 0x17, RZ ;  /* 0x0000001719197824 */ /* 0x000fe200078e02ff */
[----:B------:R-:W-:Y:S01]  /*10730*/  ISETP.NE.U32.AND P5, PT, R9, RZ, PT ;  /* 0x000000ff0900720c */ /* 0x000fe20003fa5070 */
[----:B------:R-:W-:Y:S01]  /*10740*/  IMAD.MOV.U32 R21, RZ, RZ, c[0x0][0x188] ;  /* 0x00006200ff157624 */ /* 0x000fe200078e00ff */
[----:B------:R-:W-:Y:S01]  /*10750*/  SEL R10, R11, RZ, !P1 ;  /* 0x000000ff0b0a7207 */ /* 0x000fe20004800000 */
[----:B------:R-:W-:Y:S01]  /*10760*/  IMAD.X R9, R6, 0x1, R13, P0 ;  /* 0x0000000106097824 */ /* 0x000fe200000e060d */
[C---:B------:R-:W-:Y:S01]  /*10770*/  HMMA.1688.F32.TF32 R72, R68.reuse, R30, R192 ;  /* 0x0000001e4448723c */ /* 0x040fe200000810c0 */
[----:B------:R-:W-:Y:S01]  /*10780*/  IMAD R17, R17, 0x13, RZ ;  /* 0x0000001311117824 */ /* 0x000fe200078e02ff */
[----:B------:R-:W-:Y:S01]  /*10790*/  SEL R16, RZ, 0x4, P6 ;  /* 0x00000004ff107807 */ /* 0x000fe20003000000 */
[----:B------:R-:W-:Y:S01]  /*107a0*/  IMAD R20, R20, 0x17, RZ ;  /* 0x0000001714147824 */ /* 0x000fe200078e02ff */
[----:B------:R-:W-:Y:S01]  /*107b0*/  SHF.R.S32.HI R37, RZ, 0x1f, R37 ;  /* 0x0000001fff257819 */ /* 0x000fe20000011425 */
[----:B------:R-:W-:Y:S01]  /*107c0*/  IMAD.MOV.U32 R24, RZ, RZ, c[0x0][0x188] ;  /* 0x00006200ff187624 */ /* 0x000fe200078e00ff */
[----:B------:R-:W-:Y:S01]  /*107d0*/  ISETP.NE.U32.AND P0, PT, R10, RZ, PT ;  /* 0x000000ff0a00720c */ /* 0x000fe20003f05070 */
[----:B------:R-:W-:Y:S01]  /*107e0*/  IMAD R21, R21, 0x1b, RZ ;  /* 0x0000001b15157824 */ /* 0x000fe200078e02ff */
[----:B------:R-:W-:Y:S01]  /*107f0*/  SHF.R.S32.HI R192, RZ, 0x1f, R25 ;  /* 0x0000001fffc07819 */ /* 0x000fe20000011419 */
[----:B------:R-:W-:Y:S01]  /*10800*/  HMMA.1688.F32.TF32 R84, R68, R34, R212 ;  /* 0x000000224454723c */ /* 0x000fe200000810d4 */
[----:B------:R-:W-:Y:S01]  /*10810*/  SEL R12, R12, RZ, !P1 ;  /* 0x000000ff0c0c7207 */ /* 0x000fe20004800000 */
[----:B------:R1:W-:Y:S01]  /*10820*/  LDGSTS.E [R7+0x11e00], [R8.64], P2 ;  /* 0x11e0000008077fae */ /* 0x0003e20009121844 */
[C---:B------:R-:W-:Y:S01]  /*10830*/  LEA R10, P6, R17.reuse, R5, 0x2 ;  /* 0x00000005110a7211 */ /* 0x040fe200078c10ff */
[----:B------:R-:W-:Y:S01]  /*10840*/  IMAD.MOV.U32 R25, RZ, RZ, c[0x0][0x188] ;  /* 0x00006200ff197624 */ /* 0x000fe200078e00ff */
[----:B------:R-:W-:Y:S01]  /*10850*/  SEL R16, R16, RZ, !P1 ;  /* 0x000000ff10107207 */ /* 0x000fe20004800000 */
[----:B------:R-:W-:Y:S01]  /*10860*/  IMAD R24, R24, 0x1b, RZ ;  /* 0x0000001b18187824 */ /* 0x000fe200078e02ff */
[----:B------:R-:W-:-:S02]  /*10870*/  SHF.L.U64.HI R17, R17, 0x2, R37 ;  /* 0x0000000211117819 */ /* 0x000fc40000010225 */
[C---:B------:R-:W-:Y:S01]  /*10880*/  SHF.L.U64.HI R34, R20.reuse, 0x2, R192 ;  /* 0x0000000214227819 */ /* 0x040fe200000102c0 */
[----:B------:R-:W-:Y:S01]  /*10890*/  IMAD.MOV.U32 R28, RZ, RZ, c[0x0][0x188] ;  /* 0x00006200ff1c7624 */ /* 0x000fe200078e00ff */
[----:B------:R-:W-:Y:S02]  /*108a0*/  SHF.R.S32.HI R192, RZ, 0x1f, R21 ;  /* 0x0000001fffc07819 */ /* 0x000fe40000011415 */
[-C--:B-1----:R-:W-:Y:S01]  /*108b0*/  LEA R8, P1, R20, R5.reuse, 0x2 ;  /* 0x0000000514087211 */ /* 0x082fe200078210ff */
[----:B------:R-:W-:Y:S02]  /*108c0*/  IMAD R25, R25, 0x1f, RZ ;  /* 0x0000001f19197824 */ /* 0x000fe400078e02ff */
[----:B------:R-:W-:Y:S01]  /*108d0*/  IMAD.X R11, R6, 0x1, R17, P6 ;  /* 0x00000001060b7824 */ /* 0x000fe200030e0611 */
[----:B------:R-:W-:Y:S01]  /*108e0*/  LEA R20, P6, R24, R5, 0x2 ;  /* 0x0000000518147211 */ /* 0x000fe200078c10ff */
[----:B------:R-:W-:Y:S01]  /*108f0*/  IMAD.X R9, R6, 0x1, R34, P1 ;  /* 0x0000000106097824 */ /* 0x000fe200008e0622 */
[----:B------:R-:W-:Y:S01]  /*10900*/  SHF.L.U64.HI R34, R24, 0x2, R192 ;  /* 0x0000000218227819 */ /* 0x000fe200000102c0 */
[----:B------:R-:W-:Y:S01]  /*10910*/  IMAD R28, R28, 0x1f, RZ ;  /* 0x0000001f1c1c7824 */ /* 0x000fe200078e02ff */
[----:B------:R1:W-:Y:S01]  /*10920*/  STL.64 [R1+0x8], R26 ;  /* 0x0000081a01007387 */ /* 0x0003e20000100a00 */
[----:B------:R-:W-:-:S03]  /*10930*/  SHF.R.S32.HI R192, RZ, 0x1f, R25 ;  /* 0x0000001fffc07819 */ /* 0x000fc60000011419 */
[----:B------:R-:W2:Y:S01]  /*10940*/  LDL.LU R32, [R1+0x470] ;  /* 0x0004700001207983 */ /* 0x000ea20000300800 */
[----:B------:R-:W-:Y:S01]  /*10950*/  IMAD.X R21, R6, 0x1, R34, P6 ;  /* 0x0000000106157824 */ /* 0x000fe200030e0622 */
[----:B---3--:R-:W-:Y:S01]  /*10960*/  HMMA.1688.F32.TF32 R76, R68, R18, R220 ;  /* 0x00000012444c723c */ /* 0x008fe200000810dc */
[----:B------:R-:W-:Y:S02]  /*10970*/  ISETP.NE.U32.AND P3, PT, R12, RZ, PT ;  /* 0x000000ff0c00720c */ /* 0x000fe40003f65070 */
[----:B------:R-:W-:Y:S01]  /*10980*/  ISETP.NE.U32.AND P2, PT, R16, RZ, PT ;  /* 0x000000ff1000720c */ /* 0x000fe20003f45070 */
[----:B-1----:R-:W3:Y:S01]  /*10990*/  LDL.LU R26, [R1+0x46c] ;  /* 0x00046c00011a7983 */ /* 0x002ee20000300800 */
[----:B------:R-:W-:-:S03]  /*109a0*/  LEA R24, P1, R28, R5, 0x2 ;  /* 0x000000051c187211 */ /* 0x000fc600078210ff */
[-C--:B------:R-:W-:Y:S01]  /*109b0*/  HMMA.1688.F32.TF32 R128, R112, R18.reuse, R224 ;  /* 0x000000127080723c */ /* 0x080fe200000810e0 */
[----:B------:R-:W-:Y:S01]  /*109c0*/  SHF.L.U64.HI R34, R28, 0x2, R192 ;  /* 0x000000021c227819 */ /* 0x000fe200000102c0 */
[----:B------:R-:W4:Y:S04]  /*109d0*/  LDL.LU R37, [R1+0x460] ;  /* 0x0004600001257983 */ /* 0x000f280000300800 */
[----:B------:R-:W2:Y:S02]  /*109e0*/  LDL.LU R27, [R1+0x45c] ;  /* 0x00045c00011b7983 */ /* 0x000ea40000300800 */
[----:B------:R-:W-:Y:S02]  /*109f0*/  HMMA.1688.F32.TF32 R228, R100, R18, R164 ;  /* 0x0000001264e4723c */ /* 0x000fe400000810a4 */
[----:B------:R-:W2:Y:S01]  /*10a00*/  LDL.LU R28, [R1+0x44c] ;  /* 0x00044c00011c7983 */ /* 0x000ea20000300800 */
[----:B------:R-:W-:Y:S01]  /*10a10*/  LOP3.LUT R252, R252, 0x60, RZ, 0xc0, !PT ;  /* 0x00000060fcfc7812 */ /* 0x000fe200078ec0ff */
[----:B------:R-:W-:-:S02]  /*10a20*/  IMAD.SHL.U32 R36, R36, 0x4, RZ ;  /* 0x0000000424247824 */ /* 0x000fc400078e00ff */
[----:B------:R-:W1:Y:S02]  /*10a30*/  S2R R194, SR_TID.X ;  /* 0x0000000000c27919 */ /* 0x000e640000002100 */
[----:B------:R-:W-:Y:S02]  /*10a40*/  HMMA.1688.F32.TF32 R12, R100, R30, R168 ;  /* 0x0000001e640c723c */ /* 0x000fe400000810a8 */
[----:B------:R1:W-:Y:S01]  /*10a50*/  LDGSTS.E [R7+0x12600], [R10.64], P3 ;  /* 0x126000000a077fae */ /* 0x0003e20009921844 */
[----:B------:R-:W-:-:S05]  /*10a60*/  IMAD.X R25, R6, 0x1, R34, P1 ;  /* 0x0000000106197824 */ /* 0x000fca00008e0622 */
[----:B------:R-:W-:Y:S01]  /*10a70*/  HMMA.1688.F32.TF32 R16, R100, R22, R176 ;  /* 0x000000166410723c */ /* 0x000fe200000810b0 */
[----:B------:R-:W2:Y:S04]  /*10a80*/  LDL.LU R101, [R1+0x450] ;  /* 0x0004500001657983 */ /* 0x000ea80000300800 */
        /* <DEDUP_REMOVED lines=10> */
[----:B------:R-:W2:Y:S01]  /*10b30*/  LDL.LU R221, [R1+0x2e0] ;  /* 0x0002e00001dd7983 */ /* 0x000ea20000300800 */
[----:B------:R-:W-:-:S03]  /*10b40*/  SHF.R.U32.HI R34, RZ, 0x1, R252 ;  /* 0x00000001ff227819 */ /* 0x000fc600000116fc */
[----:B------:R-:W2:Y:S01]  /*10b50*/  LDL.LU R222, [R1+0x2ac] ;  /* 0x0002ac0001de7983 */ /* 0x000ea20000300800 */
[----:B------:R-:W-:Y:S03]  /*10b60*/  HMMA.1688.F32.TF32 R68, R68, R22, R248 ;  /* 0x000000164444723c */ /* 0x000fe600000810f8 */
        /* <DEDUP_REMOVED lines=48> */
[----:B------:R-:W-:-:S03]  /*10e70*/  LOP3.LUT R34, R36, R34, RZ, 0x3c, !PT ;  /* 0x0000002224227212 */ /* 0x000fc600078e3cff */
[----:B------:R-:W3:Y:S04]  /*10e80*/  LDL.LU R102, [R1+0x414] ;  /* 0x0004140001667983 */ /* 0x000ee80000300800 */
[----:B------:R-:W3:Y:S04]  /*10e90*/  LDL.LU R100, [R1+0x41c] ;  /* 0x00041c0001647983 */ /* 0x000ee80000300800 */
[----:B------:R-:W3:Y:S04]  /*10ea0*/  LDL.LU R39, [R1+0x458] ;  /* 0x0004580001277983 */ /* 0x000ee80000300800 */
[----:B------:R-:W3:Y:S04]  /*10eb0*/  LDL.LU R38, [R1+0x424] ;  /* 0x0004240001267983 */ /* 0x000ee80000300800 */
[----:B------:R-:W3:Y:S01]  /*10ec0*/  LDL.LU R36, [R1+0x42c] ;  /* 0x00042c0001247983 */ /* 0x000ee20000300800 */
[----:B-1----:R-:W-:-:S03]  /*10ed0*/  LOP3.LUT R194, R194, 0x60, RZ, 0xc0, !PT ;  /* 0x00000060c2c27812 */ /* 0x002fc600078ec0ff */
[----:B------:R1:W-:Y:S04]  /*10ee0*/  LDGSTS.E [R7+0x12e00], [R8.64], P4 ;  /* 0x12e0000008077fae */ /* 0x0003e8000a121844 */
[----:B------:R4:W-:Y:S04]  /*10ef0*/  LDGSTS.E [R7+0x13600], [R20.64], P5 ;  /* 0x1360000014077fae */ /* 0x0009e8000a921844 */
[----:B------:R4:W-:Y:S01]  /*10f00*/  LDGSTS.E [R7+0x13e00], [R24.64], P0 ;  /* 0x13e0000018077fae */ /* 0x0009e20008121844 */
[----:B-1----:R-:W-:-:S03]  /*10f10*/  IMAD R8, R3, 0x8000, R34 ;  /* 0x0000800003087824 */ /* 0x002fc600078e0222 */
[----:B------:R-:W3:Y:S04]  /*10f20*/  LDL.LU R35, [R1+0x468] ;  /* 0x0004680001237983 */ /* 0x000ee80000300800 */
[----:B------:R-:W3:Y:S01]  /*10f30*/  LDL.LU R34, [R1+0x434] ;  /* 0x0004340001227983 */ /* 0x000ee20000300800 */
[----:B----4-:R-:W-:-:S03]  /*10f40*/  SHF.R.U32.HI R7, RZ, 0x1, R194 ;  /* 0x00000001ff077819 */ /* 0x010fc600000116c2 */
[----:B------:R-:W4:Y:S01]  /*10f50*/  LDL.LU R30, [R1+0x444] ;  /* 0x00044400011e7983 */ /* 0x000f220000300800 */
[----:B------:R-:W-:-:S03]  /*10f60*/  LOP3.LUT R7, R33, R7, RZ, 0x3c, !PT ;  /* 0x0000000721077212 */ /* 0x000fc600078e3cff */
[----:B------:R-:W4:Y:S01]  /*10f70*/  LDL.LU R25, [R1+0x454] ;  /* 0x0004540001197983 */ /* 0x000f220000300800 */
[----:B------:R-:W-:-:S03]  /*10f80*/  LOP3.LUT R7, R7, 0x40, RZ, 0x3c, !PT ;  /* 0x0000004007077812 */ /* 0x000fc600078e3cff */
[----:B------:R-:W4:Y:S04]  /*10f90*/  LDL.LU R24, [R1+0x464] ;  /* 0x0004640001187983 */ /* 0x000f280000300800 */
[----:B------:R-:W4:Y:S01]  /*10fa0*/  LDL.LU R202, [R1+0x2c4] ;  /* 0x0002c40001ca7983 */ /* 0x000f220000300800 */
[----:B------:R-:W-:-:S03]  /*10fb0*/  IMAD R7, R3, 0x8000, R7 ;  /* 0x0000800003077824 */ /* 0x000fc600078e0207 */
        /* <DEDUP_REMOVED lines=50> */
[----:B--2---:R-:W-:-:S02]  /*112e0*/  IADD3 R10, P3, R0, R32, RZ ;  /* 0x00000020000a7210 */ /* 0x004fc40007f7e0ff */
[----:B------:R-:W-:Y:S01]  /*112f0*/  IADD3 R22, P1, R0, R37, RZ ;  /* 0x0000002500167210 */ /* 0x000fe20007f3e0ff */
[----:B------:R-:W0:Y:S02]  /*11300*/  LDGDEPBAR ;  /* 0x00000000000079af */ /* 0x000e240000000000 */
[--C-:B---3--:R-:W-:Y:S01]  /*11310*/  IMAD.X R11, R26, 0x1, R2.reuse, P3 ;  /* 0x000000011a0b7824 */ /* 0x108fe200018e0602 */
[----:B------:R-:W-:Y:S01]  /*11320*/  IADD3 R20, P0, R0, R101, RZ ;  /* 0x0000006500147210 */ /* 0x000fe20007f1e0ff */
[----:B------:R-:W-:-:S03]  /*11330*/  IMAD.X R23, R27, 0x1, R2, P1 ;  /* 0x000000011b177824 */ /* 0x000fc600008e0602 */
[----:B------:R1:W-:Y:S01]  /*11340*/  LDGSTS.E [R8], [R10.64], P2 ;  /* 0x000000000a087fae */ /* 0x0003e20009121844 */
[----:B------:R-:W-:-:S03]  /*11350*/  IMAD.X R21, R28, 0x1, R2, P0 ;  /* 0x000000011c157824 */ /* 0x000fc600000e0602 */
[----:B------:R2:W-:Y:S04]  /*11360*/  LDGSTS.E [R8+0x400], [R22.64], P2 ;  /* 0x0040000016087fae */ /* 0x0005e80009121844 */
[----:B------:R3:W-:Y:S01]  /*11370*/  LDGSTS.E [R8+0x800], [R20.64], P2 ;  /* 0x0080000014087fae */ /* 0x0007e20009121844 */
[C---:B--2---:R-:W-:Y:S02]  /*11380*/  IADD3 R22, P0, R0.reuse, R109, RZ ;  /* 0x0000006d00167210 */ /* 0x044fe40007f1e0ff */
[----:B-1----:R-:W-:-:S05]  /*11390*/  IADD3 R10, P1, R0, R105, RZ ;  /* 0x00000069000a7210 */ /* 0x002fca0007f3e0ff */
[----:B------:R-:W-:Y:S01]  /*113a0*/  IMAD.X R11, R31, 0x1, R2, P1 ;  /* 0x000000011f0b7824 */ /* 0x000fe200008e0602 */
[----:B---3--:R-:W-:-:S04]  /*113b0*/  IADD3 R20, P1, R0, R113, RZ ;  /* 0x0000007100147210 */ /* 0x008fc80007f3e0ff */
[----:B------:R1:W-:Y:S01]  /*113c0*/  LDGSTS.E [R8+0xc00], [R10.64], P2 ;  /* 0x00c000000a087fae */ /* 0x0003e20009121844 */
[--C-:B------:R-:W-:Y:S02]  /*113d0*/  IMAD.X R21, R100, 0x1, R2.reuse, P1 ;  /* 0x0000000164157824 */ /* 0x100fe400008e0602 */
[----:B------:R-:W-:Y:S01]  /*113e0*/  IMAD.X R23, R36, 0x1, R2, P0 ;  /* 0x0000000124177824 */ /* 0x000fe200000e0602 */
[----:B-1----:R-:W-:-:S04]  /*113f0*/  IADD3 R10, P0, R0, R117, RZ ;  /* 0x00000075000a7210 */ /* 0x002fc80007f1e0ff */
[----:B------:R1:W-:Y:S01]  /*11400*/  LDGSTS.E [R8+0x1000], [R22.64], P2 ;  /* 0x0100000016087fae */ /* 0x0003e20009121844 */
[----:B------:R-:W-:-:S03]  /*11410*/  IMAD.X R11, R104, 0x1, R2, P0 ;  /* 0x00000001680b7824 */ /* 0x000fc600000e0602 */
[----:B------:R2:W-:Y:S04]  /*11420*/  LDGSTS.E [R8+0x1400], [R20.64], P2 ;  /* 0x0140000014087fae */ /* 0x0005e80009121844 */
[----:B------:R3:W-:Y:S01]  /*11430*/  LDGSTS.E [R8+0x1800], [R10.64], P2 ;  /* 0x018000000a087fae */ /* 0x0007e20009121844 */
[C---:B-1----:R-:W-:Y:S02]  /*11440*/  IADD3 R22, P1, R0.reuse, R121, RZ ;  /* 0x0000007900167210 */ /* 0x042fe40007f3e0ff */
[----:B--2---:R-:W-:-:S03]  /*11450*/  IADD3 R20, P0, R0, R145, RZ ;  /* 0x0000009100147210 */ /* 0x004fc60007f1e0ff */
[--C-:B------:R-:W-:Y:S01]  /*11460*/  IMAD.X R23, R108, 0x1, R2.reuse, P1 ;  /* 0x000000016c177824 */ /* 0x100fe200008e0602 */
[----:B---3--:R-:W-:Y:S01]  /*11470*/  IADD3 R10, P1, R0, R149, RZ ;  /* 0x00000095000a7210 */ /* 0x008fe20007f3e0ff */
[----:B------:R-:W-:-:S03]  /*11480*/  IMAD.X R21, R112, 0x1, R2, P0 ;  /* 0x0000000170157824 */ /* 0x000fc600000e0602 */
        /* <DEDUP_REMOVED lines=71> */
[----:B----4-:R-:W-:-:S03]  /*11900*/  IMAD.X R21, R24, 0x1, R2, P0 ;  /* 0x0000000118157824 */ /* 0x010fc600000e0602 */
        /* <DEDUP_REMOVED lines=75> */
[----:B------:R3:W-:Y:S04]  /*11dc0*/  LDGSTS.E [R7+0x6600], [R10.64], P2 ;  /* 0x066000000a077fae */ /* 0x0007e80009121844 */
[----:B---3--:R-:W3:Y:S01]  /*11dd0*/  LDL.LU R11, [R1+0x2b4] ;  /* 0x0002b400010b7983 */ /* 0x008ee20000300800 */
[C---:B-1----:R-:W-:Y:S02]  /*11de0*/  IADD3 R8, P0, R0.reuse, R216, RZ ;  /* 0x000000d800087210 */ /* 0x042fe40007f1e0ff */
[----:B--2---:R-:W-:-:S03]  /*11df0*/  IADD3 R20, P1, R0, R212, RZ ;  /* 0x000000d400147210 */ /* 0x004fc60007f3e0ff */
[----:B------:R-:W-:Y:S01]  /*11e00*/  IMAD.X R9, R202, 0x1, R2, P0 ;  /* 0x00000001ca097824 */ /* 0x000fe200000e0602 */
[----:B------:R-:W-:-:S04]  /*11e10*/  IADD3 R10, P0, R0, R209, RZ ;  /* 0x000000d1000a7210 */ /* 0x000fc80007f1e0ff */
[----:B------:R1:W-:Y:S02]  /*11e20*/  LDGSTS.E [R7+0x6a00], [R8.64], P2 ;  /* 0x06a0000008077fae */ /* 0x0003e40009121844 */
[----:B-1----:R-:W-:-:S05]  /*11e30*/  IADD3 R8, P3, R0, R3, RZ ;  /* 0x0000000300087210 */ /* 0x002fca0007f7e0ff */
[--C-:B------:R-:W-:Y:S01]  /*11e40*/  IMAD.X R9, R213, 0x1, R2.reuse, P3 ;  /* 0x00000001d5097824 */ /* 0x100fe200018e0602 */
[----:B------:R-:W-:Y:S01]  /*11e50*/  IADD3 R29, R29, 0x1, RZ ;  /* 0x000000011d1d7810 */ /* 0x000fe20007ffe0ff */
[--C-:B---3--:R-:W-:Y:S01]  /*11e60*/  IMAD.X R21, R11, 0x1, R2.reuse, P1 ;  /* 0x000000010b157824 */ /* 0x108fe200008e0602 */
[----:B------:R-:W-:Y:S01]  /*11e70*/  IADD3 R22, P1, R0, R207, RZ ;  /* 0x000000cf00167210 */ /* 0x000fe20007f3e0ff */
[----:B------:R-:W-:Y:S02]  /*11e80*/  IMAD.MOV.U32 R23, RZ, RZ, R11 ;  /* 0x000000ffff177224 */ /* 0x000fe400078e000b */
[----:B------:R-:W-:Y:S01]  /*11e90*/  IMAD.X R11, R204, 0x1, R2, P0 ;  /* 0x00000001cc0b7824 */ /* 0x000fe200000e0602 */
[----:B------:R1:W-:Y:S04]  /*11ea0*/  LDGSTS.E [R7+0x6e00], [R20.64], P2 ;  /* 0x06e0000014077fae */ /* 0x0003e80009121844 */
[----:B------:R2:W-:Y:S01]  /*11eb0*/  LDGSTS.E [R7+0x7200], [R10.64], P2 ;  /* 0x072000000a077fae */ /* 0x0005e20009121844 */
[----:B-1----:R-:W-:-:S02]  /*11ec0*/  IMAD.MOV.U32 R21, RZ, RZ, R23 ;  /* 0x000000ffff157224 */ /* 0x002fc400078e0017 */
[----:B------:R-:W-:Y:S01]  /*11ed0*/  IMAD.X R23, R217, 0x1, R2, P1 ;  /* 0x00000001d9177824 */ /* 0x000fe200008e0602 */
[----:B------:R-:W-:-:S04]  /*11ee0*/  IADD3 R20, P0, R0, R33, RZ ;  /* 0x0000002100147210 */ /* 0x000fc80007f1e0ff */
[----:B------:R1:W-:Y:S04]  /*11ef0*/  LDGSTS.E [R7+0x7600], [R22.64], P2 ;  /* 0x0760000016077fae */ /* 0x0003e80009121844 */
[----:B------:R3:W-:Y:S02]  /*11f00*/  LDGSTS.E [R7+0x7a00], [R8.64], P2 ;  /* 0x07a0000008077fae */ /* 0x0007e40009121844 */
[----:B---3--:R-:W-:Y:S02]  /*11f10*/  IMAD.MOV.U32 R9, RZ, RZ, R33 ;  /* 0x000000ffff097224 */ /* 0x008fe400078e0021 */
[----:B------:R-:W-:-:S04]  /*11f20*/  IMAD.MOV.U32 R33, RZ, RZ, c[0x0][0x18c] ;  /* 0x00006300ff217624 */ /* 0x000fc800078e00ff */
[----:B------:R-:W-:-:S04]  /*11f30*/  IMAD.SHL.U32 R33, R33, 0x20, RZ ;  /* 0x0000002021217824 */ /* 0x000fc800078e00ff */
[----:B------:R-:W-:Y:S02]  /*11f40*/  IMAD.SHL.U32 R33, R33, 0x4, RZ ;  /* 0x0000000421217824 */ /* 0x000fe400078e00ff */
[----:B--2---:R-:W-:Y:S02]  /*11f50*/  IMAD.MOV.U32 R11, RZ, RZ, R202 ;  /* 0x000000ffff0b7224 */ /* 0x004fe400078e00ca */
[----:B------:R-:W-:Y:S01]  /*11f60*/  IMAD.MOV.U32 R10, RZ, RZ, R21 ;  /* 0x000000ffff0a7224 */ /* 0x000fe200078e0015 */
[-C--:B------:R-:W-:Y:S01]  /*11f70*/  IADD3 R205, P6, R205, R33.reuse, RZ ;  /* 0x00000021cdcd7210 */ /* 0x080fe20007fde0ff */
[----:B------:R2:W5:Y:S01]  /*11f80*/  LDL.LU R202, [R1+0x59c] ;  /* 0x00059c0001ca7983 */ /* 0x0005620000300800 */
[----:B------:R-:W-:Y:S01]  /*11f90*/  IMAD.X R21, R203, 0x1, R2, P0 ;  /* 0x00000001cb157824 */ /* 0x000fe200000e0602 */
[-C--:B------:R-:W-:Y:S01]  /*11fa0*/  IADD3 R9, P5, R9, R33.reuse, RZ ;  /* 0x0000002109097210 */ /* 0x080fe20007fbe0ff */
[----:B-1----:R-:W-:Y:S01]  /*11fb0*/  IMAD.MOV.U32 R22, RZ, RZ, R203 ;  /* 0x000000ffff167224 */ /* 0x002fe200078e00cb */
[----:B------:R-:W-:Y:S01]  /*11fc0*/  IADD3 R3, P0, R3, R33, RZ ;  /* 0x0000002103037210 */ /* 0x000fe20007f1e0ff */
[----:B------:R2:W5:Y:S01]  /*11fd0*/  LDL.LU R203, [R1+0x598] ;  /* 0x0005980001cb7983 */ /* 0x0005620000300800 */
[----:B------:R-:W-:-:S03]  /*11fe0*/  IMAD.MOV.U32 R23, RZ, RZ, R204 ;  /* 0x000000ffff177224 */ /* 0x000fc600078e00cc */
[----:B------:R2:W5:Y:S04]  /*11ff0*/  LDL.LU R204, [R1+0x594] ;  /* 0x0005940001cc7983 */ /* 0x0005680000300800 */
[----:B------:R1:W-:Y:S01]  /*12000*/  STL [R1+0x280], R205 ;  /* 0x000280cd01007387 */ /* 0x0003e20000100800 */
[----:B------:R-:W-:-:S03]  /*12010*/  IADD3 R206, P1, R206, R33, RZ ;  /* 0x00000021cece7210 */ /* 0x000fc60007f3e0ff */
[----:B------:R3:W-:Y:S04]  /*12020*/  LDGSTS.E [R7+0x7e00], [R20.64], P2 ;  /* 0x07e0000014077fae */ /* 0x0007e80009121844 */
[----:B-1----:R2:W5:Y:S04]  /*12030*/  LDL.LU R205, [R1+0x590] ;  /* 0x0005900001cd7983 */ /* 0x0025680000300800 */
[----:B------:R-:W-:Y:S04]  /*12040*/  STL [R1+0x278], R9 ;  /* 0x0002780901007387 */ /* 0x000fe80000100800 */
[----:B------:R-:W-:Y:S04]  /*12050*/  STL [R1+0x270], R29 ;  /* 0x0002701d01007387 */ /* 0x000fe80000100800 */
[----:B------:R1:W-:Y:S01]  /*12060*/  STL [R1+0x288], R3 ;  /* 0x0002880301007387 */ /* 0x0003e20000100800 */
[----:B------:R-:W-:-:S02]  /*12070*/  IADD3 R207, P2, R207, R33, RZ ;  /* 0x00000021cfcf7210 */ /* 0x000fc40007f5e0ff */
[-C--:B------:R-:W-:Y:S02]  /*12080*/  IADD3 R208, P3, R208, R33.reuse, RZ ;  /* 0x00000021d0d07210 */ /* 0x080fe40007f7e0ff */
[-C--:B------:R-:W-:Y:S01]  /*12090*/  IADD3 R209, P4, R209, R33.reuse, RZ ;  /* 0x00000021d1d17210 */ /* 0x080fe20007f9e0ff */
[----:B---3--:R-:W-:Y:S01]  /*120a0*/  IMAD.MOV.U32 R7, RZ, RZ, c[0x0][0x188] ;  /* 0x00006200ff077624 */ /* 0x008fe200078e00ff */
[----:B------:R-:W0:Y:S04]  /*120b0*/  LDGDEPBAR ;  /* 0x00000000000079af */ /* 0x000e280000000000 */
[----:B-1----:R-:W3:Y:S04]  /*120c0*/  LDL.LU R3, [R1+0x58c] ;  /* 0x00058c0001037983 */ /* 0x002ee80000300800 */
[----:B------:R1:W-:Y:S04]  /*120d0*/  STL [R1+0x290], R206 ;  /* 0x000290ce01007387 */ /* 0x0003e80000100800 */
[----:B-1----:R2:W5:Y:S04]  /*120e0*/  LDL.LU R206, [R1+0x588] ;  /* 0x0005880001ce7983 */ /* 0x0025680000300800 */
[----:B------:R1:W-:Y:S04]  /*120f0*/  STL [R1+0x298], R207 ;  /* 0x000298cf01007387 */ /* 0x0003e80000100800 */
[----:B-1----:R2:W5:Y:S04]  /*12100*/  LDL.LU R207, [R1+0x584] ;  /* 0x0005840001cf7983 */ /* 0x0025680000300800 */
[----:B------:R1:W-:Y:S04]  /*12110*/  STL [R1+0x2a0], R208 ;  /* 0x0002a0d001007387 */ /* 0x0003e80000100800 */
[----:B-1----:R2:W5:Y:S04]  /*12120*/  LDL.LU R208, [R1+0x580] ;  /* 0x0005800001d07983 */ /* 0x0025680000300800 */
[----:B------:R1:W-:Y:S04]  /*12130*/  STL [R1+0x2a8], R209 ;  /* 0x0002a8d101007387 */ /* 0x0003e80000100800 */
[----:B-1----:R2:W5:Y:S01]  /*12140*/  LDL.LU R209, [R1+0x57c] ;  /* 0x00057c0001d17983 */ /* 0x0025620000300800 */
[----:B------:R-:W-:Y:S01]  /*12150*/  IMAD.SHL.U32 R7, R7, 0x20, RZ ;  /* 0x0000002007077824 */ /* 0x000fe200078e00ff */
[----:B------:R-:W-:Y:S01]  /*12160*/  IADD3 R4, R4, -0x20, RZ ;  /* 0xffffffe004047810 */ /* 0x000fe20007ffe0ff */
[--C-:B---3--:R-:W-:Y:S01]  /*12170*/  IMAD.X R22, R22, 0x1, R3.reuse, P5 ;  /* 0x0000000116167824 */ /* 0x108fe200028e0603 */
[-C--:B------:R-:W-:Y:S01]  /*12180*/  IADD3 R210, P5, R210, R33.reuse, RZ ;  /* 0x00000021d2d27210 */ /* 0x080fe20007fbe0ff */
[--C-:B------:R-:W-:Y:S01]  /*12190*/  IMAD.X R211, R211, 0x1, R3.reuse, P6 ;  /* 0x00000001d3d37824 */ /* 0x100fe200030e0603 */
[----:B------:R-:W-:Y:S01]  /*121a0*/  IADD3 R212, P6, R212, R33, RZ ;  /* 0x00000021d4d47210 */ /* 0x000fe20007fde0ff */
[----:B------:R-:W-:-:S02]  /*121b0*/  IMAD.X R213, R213, 0x1, R3, P0 ;  /* 0x00000001d5d57824 */ /* 0x000fc400000e0603 */
[----:B------:R1:W-:Y:S01]  /*121c0*/  STL [R1+0x2b0], R210 ;  /* 0x0002b0d201007387 */ /* 0x0003e20000100800 */
[-C--:B------:R-:W-:Y:S01]  /*121d0*/  IADD3 R214, P0, R214, R33.reuse, RZ ;  /* 0x00000021d6d67210 */ /* 0x080fe20007f1e0ff */
[--C-:B------:R-:W-:Y:S01]  /*121e0*/  IMAD.X R215, R215, 0x1, R3.reuse, P1 ;  /* 0x00000001d7d77824 */ /* 0x100fe200008e0603 */
[-C--:B------:R-:W-:Y:S01]  /*121f0*/  IADD3 R216, P1, R216, R33.reuse, RZ ;  /* 0x00000021d8d87210 */ /* 0x080fe20007f3e0ff */
[----:B-1----:R2:W5:Y:S04]  /*12200*/  LDL.LU R210, [R1+0x578] ;  /* 0x0005780001d27983 */ /* 0x0025680000300800 */
[----:B------:R-:W-:Y:S04]  /*12210*/  STL [R1+0x274], R22 ;  /* 0x0002741601007387 */ /* 0x000fe80000100800 */
[----:B------:R1:W-:Y:S01]  /*12220*/  STL [R1+0x27c], R211 ;  /* 0x00027cd301007387 */ /* 0x0003e20000100800 */
[----:B------:R-:W-:Y:S01]  /*12230*/  IMAD.X R217, R217, 0x1, R3, P2 ;  /* 0x00000001d9d97824 */ /* 0x000fe200010e0603 */
[----:B------:R-:W-:-:S02]  /*12240*/  IADD3 R218, P2, R218, R33, RZ ;  /* 0x00000021dada7210 */ /* 0x000fc40007f5e0ff */
[----:B-1----:R2:W5:Y:S04]  /*12250*/  LDL.LU R211, [R1+0x574] ;  /* 0x0005740001d37983 */ /* 0x0025680000300800 */
[----:B------:R1:W-:Y:S01]  /*12260*/  STL [R1+0x2b8], R212 ;  /* 0x0002b8d401007387 */ /* 0x0003e20000100800 */
[----:B------:R-:W-:-:S03]  /*12270*/  IMAD.X R219, R219, 0x1, R3, P3 ;  /* 0x00000001dbdb7824 */ /* 0x000fc600018e0603 */
[----:B-1----:R2:W5:Y:S04]  /*12280*/  LDL.LU R212, [R1+0x570] ;  /* 0x0005700001d47983 */ /* 0x0025680000300800 */
[----:B------:R1:W-:Y:S01]  /*12290*/  STL [R1+0x284], R213 ;  /* 0x000284d501007387 */ /* 0x0003e20000100800 */
[----:B------:R-:W-:-:S03]  /*122a0*/  IADD3 R220, P3, R220, R33, RZ ;  /* 0x00000021dcdc7210 */ /* 0x000fc60007f7e0ff */
[----:B-1----:R2:W5:Y:S04]  /*122b0*/  LDL.LU R213, [R1+0x56c] ;  /* 0x00056c0001d57983 */ /* 0x0025680000300800 */
[----:B------:R1:W-:Y:S01]  /*122c0*/  STL [R1+0x2c0], R214 ;  /* 0x0002c0d601007387 */ /* 0x0003e20000100800 */
[--C-:B------:R-:W-:Y:S01]  /*122d0*/  IMAD.X R23, R23, 0x1, R3.reuse, P4 ;  /* 0x0000000117177824 */ /* 0x100fe200020e0603 */
[----:B------:R-:W-:Y:S02]  /*122e0*/  IADD3 R221, P4, R221, R33, RZ ;  /* 0x00000021dddd7210 */ /* 0x000fe40007f9e0ff */
        /* <DEDUP_REMOVED lines=23> */
[----:B------:R-:W-:Y:S04]  /*12460*/  STL [R1+0x2a4], R23 ;  /* 0x0002a41701007387 */ /* 0x000fe80000100800 */
[----:B------:R1:W-:Y:S01]  /*12470*/  STL [R1+0x2ac], R222 ;  /* 0x0002acde01007387 */ /* 0x0003e20000100800 */
[----:B------:R-:W-:-:S03]  /*12480*/  IMAD.X R252, R252, 0x1, R3, P2 ;  /* 0x00000001fcfc7824 */ /* 0x000fc600010e0603 */
[----:B-1----:R2:W5:Y:S04]  /*12490*/  LDL.LU R222, [R1+0x548] ;  /* 0x0005480001de7983 */ /* 0x0025680000300800 */
[----:B------:R1:W-:Y:S01]  /*124a0*/  STL [R1+0x2e8], R223 ;  /* 0x0002e8df01007387 */ /* 0x0003e20000100800 */
[-C--:B------:R-:W-:Y:S01]  /*124b0*/  IADD3 R251, P2, R251, R33.reuse, RZ ;  /* 0x00000021fbfb7210 */ /* 0x080fe20007f5e0ff */
[--C-:B------:R-:W-:Y:S02]  /*124c0*/  IMAD.X R250, R250, 0x1, R3.reuse, P3 ;  /* 0x00000001fafa7824 */ /* 0x100fe400018e0603 */
[----:B-1----:R2:W5:Y:S04]  /*124d0*/  LDL.LU R223, [R1+0x544] ;  /* 0x0005440001df7983 */ /* 0x0025680000300800 */
[----:B------:R1:W-:Y:S01]  /*124e0*/  STL [R1+0x2f0], R192 ;  /* 0x0002f0c001007387 */ /* 0x0003e20000100800 */
[----:B------:R-:W-:Y:S01]  /*124f0*/  IADD3 R249, P3, R249, R33, RZ ;  /* 0x00000021f9f97210 */ /* 0x000fe20007f7e0ff */
[----:B------:R-:W-:-:S02]  /*12500*/  IMAD.X R248, R248, 0x1, R3, P4 ;  /* 0x00000001f8f87824 */ /* 0x000fc400020e0603 */
[----:B-1----:R2:W5:Y:S04]  /*12510*/  LDL.LU R192, [R1+0x540] ;  /* 0x0005400001c07983 */ /* 0x0025680000300800 */
[----:B------:R-:W-:Y:S04]  /*12520*/  STL [R1+0x2b4], R10 ;  /* 0x0002b40a01007387 */ /* 0x000fe80000100800 */
[----:B------:R1:W-:Y:S01]  /*12530*/  STL [R1+0x2bc], R193 ;  /* 0x0002bcc101007387 */ /* 0x0003e20000100800 */
[----:B------:R-:W-:Y:S01]  /*12540*/  IADD3 R247, P4, R247, R33, RZ ;  /* 0x00000021f7f77210 */ /* 0x000fe20007f9e0ff */
[----:B------:R-:W-:-:S02]  /*12550*/  IMAD.X R246, R246, 0x1, R3, P5 ;  /* 0x00000001f6f67824 */ /* 0x000fc400028e0603 */
        /* <DEDUP_REMOVED lines=10> */
[----:B------:R-:W-:Y:S04]  /*12600*/  STL [R1+0x2cc], R252 ;  /* 0x0002ccfc01007387 */ /* 0x000fe80000100800 */
[----:B------:R-:W-:Y:S04]  /*12610*/  STL [R1+0x308], R251 ;  /* 0x000308fb01007387 */ /* 0x000fe80000100800 */
[----:B------:R-:W-:Y:S01]  /*12620*/  STL [R1+0x2d4], R250 ;  /* 0x0002d4fa01007387 */ /* 0x000fe20000100800 */
[----:B------:R-:W-:-:S03]  /*12630*/  IADD3 R241, P0, R241, R33, RZ ;  /* 0x00000021f1f17210 */ /* 0x000fc60007f1e0ff */
[----:B------:R-:W-:Y:S01]  /*12640*/  STL [R1+0x310], R249 ;  /* 0x000310f901007387 */ /* 0x000fe20000100800 */
[----:B------:R-:W-:-:S03]  /*12650*/  IMAD.X R240, R240, 0x1, R3, P1 ;  /* 0x00000001f0f07824 */ /* 0x000fc600008e0603 */
        /* <DEDUP_REMOVED lines=150> */
[----:B------:R-:W-:Y:S04]  /*12fc0*/  STL [R1+0x440], R105 ;  /* 0x0004406901007387 */ /* 0x000fe80000100800 */
[----:B------:R-:W-:Y:S04]  /*12fd0*/  STL [R1+0x40c], R104 ;  /* 0x00040c6801007387 */ /* 0x000fe80000100800 */
[----:B------:R-:W-:Y:S04]  /*12fe0*/  STL [R1+0x448], R103 ;  /* 0x0004486701007387 */ /* 0x000fe80000100800 */
[----:B------:R-:W-:Y:S04]  /*12ff0*/  STL [R1+0x414], R102 ;  /* 0x0004146601007387 */ /* 0x000fe80000100800 */
[----:B------:R-:W-:Y:S04]  /*13000*/  STL [R1+0x450], R101 ;  /* 0x0004506501007387 */ /* 0x000fe80000100800 */
[----:B------:R-:W-:Y:S04]  /*13010*/  STL [R1+0x41c], R100 ;  /* 0x00041c6401007387 */ /* 0x000fe80000100800 */
[----:B------:R-:W-:Y:S01]  /*13020*/  STL [R1+0x458], R39 ;  /* 0x0004582701007387 */ /* 0x000fe20000100800 */
[----:B------:R-:W-:-:S03]  /*13030*/  IMAD.X R36, R36, 0x1, R3, P4 ;  /* 0x0000000124247824 */ /* 0x000fc600020e0603 */
[----:B------:R-:W-:Y:S01]  /*13040*/  STL [R1+0x424], R38 ;  /* 0x0004242601007387 */ /* 0x000fe20000100800 */
[----:B------:R-:W-:-:S03]  /*13050*/  IADD3 R35, P4, R35, R33, RZ ;  /* 0x0000002123237210 */ /* 0x000fc60007f9e0ff */
[----:B------:R1:W-:Y:S01]  /*13060*/  STL [R1+0x460], R37 ;  /* 0x0004602501007387 */ /* 0x0003e20000100800 */
[--C-:B------:R-:W-:Y:S01]  /*13070*/  IMAD.X R34, R34, 0x1, R3.reuse, P5 ;  /* 0x0000000122227824 */ /* 0x100fe200028e0603 */
[----:B------:R-:W-:Y:S01]  /*13080*/  IADD3 R32, P5, R32, R33, RZ ;  /* 0x0000002120207210 */ /* 0x000fe20007fbe0ff */
[----:B------:R-:W-:Y:S01]  /*13090*/  IMAD.X R31, R31, 0x1, R3, P6 ;  /* 0x000000011f1f7824 */ /* 0x000fe200030e0603 */
[----:B------:R2:W-:Y:S01]  /*130a0*/  STL [R1+0x42c], R36 ;  /* 0x00042c2401007387 */ /* 0x0005e20000100800 */
[----:B-1----:R-:W-:-:S03]  /*130b0*/  IMAD.MOV.U32 R37, RZ, RZ, 0x1f ;  /* 0x0000001fff257424 */ /* 0x002fc600078e00ff */
[----:B------:R2:W-:Y:S01]  /*130c0*/  STL [R1+0x468], R35 ;  /* 0x0004682301007387 */ /* 0x0005e20000100800 */
[--C-:B------:R-:W-:Y:S01]  /*130d0*/  IMAD.X R30, R30, 0x1, R3.reuse, P0 ;  /* 0x000000011e1e7824 */ /* 0x100fe200000e0603 */
[----:B------:R-:W-:Y:S01]  /*130e0*/  IADD3 R37, R37, c[0x0][0x180], RZ ;  /* 0x0000600025257a10 */ /* 0x000fe20007ffe0ff */
[--C-:B------:R-:W-:Y:S01]  /*130f0*/  IMAD.X R28, R28, 0x1, R3.reuse, P1 ;  /* 0x000000011c1c7824 */ /* 0x100fe200008e0603 */
[----:B------:R2:W-:Y:S01]  /*13100*/  STL [R1+0x434], R34 ;  /* 0x0004342201007387 */ /* 0x0005e20000100800 */
[----:B------:R-:W-:Y:S01]  /*13110*/  IMAD.X R25, R25, 0x1, R3, P2 ;  /* 0x0000000119197824 */ /* 0x000fe200010e0603 */
[----:B------:R-:W-:Y:S01]  /*13120*/  SHF.R.S32.HI R8, RZ, 0x1f, R37 ;  /* 0x0000001fff087819 */ /* 0x000fe20000011425 */
[--C-:B------:R-:W-:Y:S01]  /*13130*/  IMAD.X R27, R27, 0x1, R3.reuse, P3 ;  /* 0x000000011b1b7824 */ /* 0x100fe200018e0603 */
[----:B------:R2:W-:Y:S01]  /*13140*/  STL [R1+0x470], R32 ;  /* 0x0004702001007387 */ /* 0x0005e20000100800 */
[--C-:B------:R-:W-:Y:S02]  /*13150*/  IMAD.X R26, R26, 0x1, R3.reuse, P5 ;  /* 0x000000011a1a7824 */ /* 0x100fe400028e0603 */
[----:B------:R-:W-:Y:S01]  /*13160*/  IMAD.X R24, R24, 0x1, R3, P4 ;  /* 0x0000000118187824 */ /* 0x000fe200020e0603 */
[----:B------:R2:W-:Y:S01]  /*13170*/  STL [R1+0x43c], R31 ;  /* 0x00043c1f01007387 */ /* 0x0005e20000100800 */
[----:B------:R-:W-:-:S03]  /*13180*/  LEA.HI R8, R8, R37, RZ, 0x5 ;  /* 0x0000002508087211 */ /* 0x000fc600078f28ff */
[----:B------:R2:W-:Y:S04]  /*13190*/  STL [R1+0x444], R30 ;  /* 0x0004441e01007387 */ /* 0x0005e80000100800 */
[----:B------:R2:W-:Y:S04]  /*131a0*/  STL [R1+0x44c], R28 ;  /* 0x00044c1c01007387 */ /* 0x0005e80000100800 */
[----:B------:R2:W-:Y:S01]  /*131b0*/  STL [R1+0x454], R25 ;  /* 0x0004541901007387 */ /* 0x0005e20000100800 */
[----:B------:R-:W-:-:S03]  /*131c0*/  SHF.R.S32.HI R8, RZ, 0x5, R8 ;  /* 0x00000005ff087819 */ /* 0x000fc60000011408 */
[----:B------:R2:W-:Y:S01]  /*131d0*/  STL [R1+0x45c], R27 ;  /* 0x00045c1b01007387 */ /* 0x0005e20000100800 */
[----:B------:R-:W-:-:S03]  /*131e0*/  IMAD.MOV.U32 R37, RZ, RZ, c[0x0][0x188] ;  /* 0x00006200ff257624 */ /* 0x000fc600078e00ff */
[----:B------:R2:W-:Y:S04]  /*131f0*/  STL [R1+0x46c], R26 ;  /* 0x00046c1a01007387 */ /* 0x0005e80000100800 */
[----:B------:R2:W-:Y:S01]  /*13200*/  STL [R1+0x464], R24 ;  /* 0x0004641801007387 */ /* 0x0005e20000100800 */
[----:B------:R-:W-:Y:S01]  /*13210*/  ISETP.NE.U32.AND P0, PT, R8, R29, PT ;  /* 0x0000001d0800720c */ /* 0x000fe20003f05070 */
[----:B------:R-:W-:Y:S01]  /*13220*/  IMAD.SHL.U32 R37, R37, 0x20, RZ ;  /* 0x0000002025257824 */ /* 0x000fe200078e00ff */
[----:B------:R-:W-:-:S04]  /*13230*/  LEA R5, P6, R7, R5, 0x2 ;  /* 0x0000000507057211 */ /* 0x000fc800078c10ff */
[----:B------:R-:W-:-:S04]  /*13240*/  SHF.R.S32.HI R37, RZ, 0x1f, R37 ;  /* 0x0000001fff257819 */ /* 0x000fc80000011425 */
[----:B------:R-:W-:-:S05]  /*13250*/  SHF.L.U64.HI R7, R7, 0x2, R37 ;  /* 0x0000000207077819 */ /* 0x000fca0000010225 */
[----:B------:R-:W-:Y:S01]  /*13260*/  IMAD.X R6, R6, 0x1, R7, P6 ;  /* 0x0000000106067824 */ /* 0x000fe200030e0607 */
[----:B--2---:R-:W-:Y:S01]  /*13270*/  @!P0 CALL.REL.NOINC `(.L_x_0) ;  /* 0x0000001000008944 */ /* 0x004fe20003c00000 */
[----:B------:R-:W-:Y:S05]  /*13280*/  BRA `(.L_x_1) ;  /* 0xffff7f8000007947 */ /* 0x000fea000383ffff */
.L_x_0:
[----:B-1----:R-:W2:Y:S01]  /*13290*/  LDL.LU R250, [R1+0x514] ;  /* 0x0005140001fa7983 */ /* 0x002ea20000300800 */
[----:B------:R-:W-:-:S04]  /*132a0*/  DEPBAR.LE SB0, 0x0 ;  /* 0x000080000000791a */ /* 0x000fc80000000000 */
[----:B------:R-:W3:Y:S04]  /*132b0*/  LDL.LU R252, [R1+0x25c] ;  /* 0x00025c0001fc7983 */ /* 0x000ee80000300800 */
[----:B------:R-:W1:Y:S02]  /*132c0*/  S2R R7, SR_TID.X ;  /* 0x0000000000077919 */ /* 0x000e640000002100 */
[C---:B-1----:R-:W-:Y:S01]  /*132d0*/  IMAD.SHL.U32 R0, R7.reuse, 0x400, RZ ;  /* 0x0000040007007824 */ /* 0x042fe200078e00ff */
[C---:B------:R-:W-:Y:S01]  /*132e0*/  LOP3.LUT R8, R7.reuse, 0x60, RZ, 0xc0, !PT ;  /* 0x0000006007087812 */ /* 0x040fe200078ec0ff */
[----:B------:R-:W-:-:S03]  /*132f0*/  IMAD.SHL.U32 R3, R7, 0x20, RZ ;  /* 0x0000002007037824 */ /* 0x000fc600078e00ff */
[----:B------:R-:W-:Y:S01]  /*13300*/  LOP3.LUT R0, R0, 0x6000, RZ, 0xc0, !PT ;  /* 0x0000600000007812 */ /* 0x000fe200078ec0ff */
[----:B------:R-:W-:Y:S01]  /*13310*/  IMAD.SHL.U32 R4, R7, 0x4, RZ ;  /* 0x0000000407047824 */ /* 0x000fe200078e00ff */
[----:B------:R-:W-:Y:S01]  /*13320*/  LOP3.LUT R3, R3, 0x60, RZ, 0xc0, !PT ;  /* 0x0000006003037812 */ /* 0x000fe200078ec0ff */
[C---:B------:R-:W-:Y:S02]  /*13330*/  IMAD.SHL.U32 R2, R7.reuse, 0x1000, RZ ;  /* 0x0000100007027824 */ /* 0x040fe400078e00ff */
[----:B------:R-:W-:Y:S02]  /*13340*/  IMAD R0, R8, 0x40, R0 ;  /* 0x0000004008007824 */ /* 0x000fe400078e0200 */
[----:B------:R-:W4:Y:S01]  /*13350*/  LDL.LU R8, [R1+0x150] ;  /* 0x0001500001087983 */ /* 0x000f220000300800 */
[----:B------:R-:W-:Y:S02]  /*13360*/  LOP3.LUT R7, R7, 0x7f, RZ, 0xc0, !PT ;  /* 0x0000007f07077812 */ /* 0x000fe400078ec0ff */
[----:B------:R-:W-:Y:S01]  /*13370*/  LOP3.LUT R2, R2, 0x6000, RZ, 0xc0, !PT ;  /* 0x0000600002027812 */ /* 0x000fe200078ec0ff */
[----:B------:R-:W4:Y:S01]  /*13380*/  LDL.LU R9, [R1+0x154] ;  /* 0x0001540001097983 */ /* 0x000f220000300800 */
[----:B------:R-:W-:-:S03]  /*13390*/  LOP3.LUT R3, R3, 0x70, R4, 0x78, !PT ;  /* 0x0000007003037812 */ /* 0x000fc600078e7804 */
[----:B------:R-:W4:Y:S04]  /*133a0*/  LDL.LU R10, [R1+0x140] ;  /* 0x00014000010a7983 */ /* 0x000f280000300800 */
[----:B------:R-:W4:Y:S01]  /*133b0*/  LDL.LU R11, [R1+0x144] ;  /* 0x00014400010b7983 */ /* 0x000f220000300800 */
[----:B------:R-:W-:-:S03]  /*133c0*/  IMAD R2, R7, 0x10, R2 ;  /* 0x0000001007027824 */ /* 0x000fc600078e0202 */
[----:B------:R-:W-:Y:S01]  /*133d0*/  BAR.SYNC.DEFER_BLOCKING 0x0 ;  /* 0x0000000000007b1d */ /* 0x000fe20000010000 */
[----:B------:R-:W-:Y:S02]  /*133e0*/  IMAD.IADD R0, R3, 0x1, R0 ;  /* 0x0000000103007824 */ /* 0x000fe400078e0200 */
[----:B-----5:R-:W-:Y:S01]  /*133f0*/  IMAD.MOV.U32 R7, RZ, RZ, R221 ;  /* 0x000000ffff077224 */ /* 0x020fe200078e00dd */
[----:B--2---:R-:W-:Y:S02]  /*13400*/  ISETP.GE.AND P0, PT, R250, c[0x0][0x178], PT ;  /* 0x00005e00fa007a0c */ /* 0x004fe40003f06270 */
[C---:B---3--:R-:W-:Y:S02]  /*13410*/  IADD3 R4, R252.reuse, 0x2, RZ ;  /* 0x00000002fc047810 */ /* 0x048fe40007ffe0ff */
[C---:B------:R-:W-:Y:S02]  /*13420*/  IADD3 R5, R252.reuse, 0x3, RZ ;  /* 0x00000003fc057810 */ /* 0x040fe40007ffe0ff */
[----:B------:R-:W-:-:S02]  /*13430*/  IADD3 R6, R252, 0x4, RZ ;  /* 0x00000004fc067810 */ /* 0x000fc40007ffe0ff */
[----:B------:R-:W-:Y:S01]  /*13440*/  ISETP.LT.AND P1, PT, R4, c[0x0][0x17c], !P0 ;  /* 0x00005f0004007a0c */ /* 0x000fe20004721270 */
[----:B------:R-:W-:Y:S01]  /*13450*/  IMAD.MOV.U32 R4, RZ, RZ, R192 ;  /* 0x000000ffff047224 */ /* 0x000fe200078e00c0 */
[----:B------:R-:W-:Y:S01]  /*13460*/  ISETP.LT.AND P4, PT, R5, c[0x0][0x17c], !P0 ;  /* 0x00005f0005007a0c */ /* 0x000fe20004781270 */
[----:B------:R-:W-:Y:S01]  /*13470*/  IMAD.MOV.U32 R5, RZ, RZ, R193 ;  /* 0x000000ffff057224 */ /* 0x000fe200078e00c1 */
[----:B------:R-:W-:Y:S01]  /*13480*/  ISETP.LT.AND P2, PT, R6, c[0x0][0x17c], !P0 ;  /* 0x00005f0006007a0c */ /* 0x000fe20004741270 */
[----:B------:R-:W-:-:S05]  /*13490*/  IMAD.MOV.U32 R6, RZ, RZ, R220 ;  /* 0x000000ffff067224 */ /* 0x000fca00078e00dc */
[----:B------:R1:W-:Y:S04]  /*134a0*/  STS.128 [R0], R4 ;  /* 0x0000000400007388 */ /* 0x0003e80000000c00 */
[----:B-1----:R-:W2:Y:S04]  /*134b0*/  LDL.LU R4, [R1+0x158] ;  /* 0x0001580001047983 */ /* 0x002ea80000300800 */
[----:B------:R-:W2:Y:S04]  /*134c0*/  LDL.LU R5, [R1+0x15c] ;  /* 0x00015c0001057983 */ /* 0x000ea80000300800 */
[----:B------:R-:W2:Y:S04]  /*134d0*/  LDL.LU R6, [R1+0x148] ;  /* 0x0001480001067983 */ /* 0x000ea80000300800 */
[----:B------:R-:W2:Y:S01]  /*134e0*/  LDL.LU R7, [R1+0x14c] ;  /* 0x00014c0001077983 */ /* 0x000ea20000300800 */
[----:B------:R-:W-:-:S02]  /*134f0*/  IMAD.MOV.U32 R20, RZ, RZ, R40 ;  /* 0x000000ffff147224 */ /* 0x000fc400078e0028 */
[----:B------:R-:W-:Y:S02]  /*13500*/  IMAD.MOV.U32 R21, RZ, RZ, R41 ;  /* 0x000000ffff157224 */ /* 0x000fe400078e0029 */
[----:B------:R-:W-:Y:S02]  /*13510*/  IMAD.MOV.U32 R22, RZ, RZ, R64 ;  /* 0x000000ffff167224 */ /* 0x000fe400078e0040 */
[----:B------:R-:W-:Y:S01]  /*13520*/  IMAD.MOV.U32 R23, RZ, RZ, R65 ;  /* 0x000000ffff177224 */ /* 0x000fe200078e0041 */
[----:B----4-:R1:W-:Y:S04]  /*13530*/  STS.128 [R0+0x200], R8 ;  /* 0x0002000800007388 */ /* 0x0103e80000000c00 */
[----:B------:R3:W-:Y:S04]  /*13540*/  STS.128 [R0+0x100], R20 ;  /* 0x0001001400007388 */ /* 0x0007e80000000c00 */
[----:B-1----:R-:W4:Y:S04]  /*13550*/  LDL.LU R8, [R1+0x240] ;  /* 0x0002400001087983 */ /* 0x002f280000300800 */
[----:B------:R-:W4:Y:S04]  /*13560*/  LDL.LU R9, [R1+0x244] ;  /* 0x0002440001097983 */ /* 0x000f280000300800 */
[----:B------:R-:W4:Y:S04]  /*13570*/  LDL.LU R10, [R1+0x230] ;  /* 0x00023000010a7983 */ /* 0x000f280000300800 */
[----:B------:R-:W4:Y:S04]  /*13580*/  LDL.LU R11, [R1+0x234] ;  /* 0x00023400010b7983 */ /* 0x000f280000300800 */
[----:B---3--:R-:W3:Y:S04]  /*13590*/  LDL.LU R20, [R1+0x248] ;  /* 0x0002480001147983 */ /* 0x008ee80000300800 */
        /* <DEDUP_REMOVED lines=15> */
[----:B--2---:R1:W-:Y:S02]  /*13690*/  STS.128 [R0+0x280], R4 ;  /* 0x0002800400007388 */ /* 0x0043e40000000c00 */
[----:B-1----:R-:W-:-:S02]  /*136a0*/  IMAD.MOV.U32 R4, RZ, RZ, R92 ;  /* 0x000000ffff047224 */ /* 0x002fc400078e005c */
[----:B------:R-:W-:Y:S02]  /*136b0*/  IMAD.MOV.U32 R5, RZ, RZ, R93 ;  /* 0x000000ffff057224 */ /* 0x000fe400078e005d */
[----:B------:R-:W-:Y:S02]  /*136c0*/  IMAD.MOV.U32 R6, RZ, RZ, R88 ;  /* 0x000000ffff067224 */ /* 0x000fe400078e0058 */
[----:B------:R-:W-:-:S05]  /*136d0*/  IMAD.MOV.U32 R7, RZ, RZ, R89 ;  /* 0x000000ffff077224 */ /* 0x000fca00078e0059 */
[----:B------:R1:W-:Y:S04]  /*136e0*/  STS.128 [R0+0x300], R4 ;  /* 0x0003000400007388 */ /* 0x0003e80000000c00 */
[----:B-1----:R-:W2:Y:S04]  /*136f0*/  LDL.LU R4, [R1+0x1c8] ;  /* 0x0001c80001047983 */ /* 0x002ea80000300800 */
[----:B------:R-:W2:Y:S04]  /*13700*/  LDL.LU R5, [R1+0x1cc] ;  /* 0x0001cc0001057983 */ /* 0x000ea80000300800 */
[----:B------:R-:W2:Y:S04]  /*13710*/  LDL.LU R6, [R1+0x1b8] ;  /* 0x0001b80001067983 */ /* 0x000ea80000300800 */
[----:B------:R-:W2:Y:S01]  /*13720*/  LDL.LU R7, [R1+0x1bc] ;  /* 0x0001bc0001077983 */ /* 0x000ea20000300800 */
[----:B------:R-:W-:-:S03]  /*13730*/  IMAD.MOV.U32 R220, RZ, RZ, R194 ;  /* 0x000000ffffdc7224 */ /* 0x000fc600078e00c2 */
[----:B----4-:R1:W-:Y:S01]  /*13740*/  STS.128 [R0+0x400], R8 ;  /* 0x0004000800007388 */ /* 0x0103e20000000c00 */
[----:B------:R-:W-:Y:S02]  /*13750*/  IMAD.MOV.U32 R221, RZ, RZ, R195 ;  /* 0x000000ffffdd7224 */ /* 0x000fe400078e00c3 */
[----:B------:R-:W-:Y:S02]  /*13760*/  IMAD.MOV.U32 R64, RZ, RZ, R42 ;  /* 0x000000ffff407224 */ /* 0x000fe400078e002a */
[----:B------:R-:W-:Y:S02]  /*13770*/  IMAD.MOV.U32 R65, RZ, RZ, R43 ;  /* 0x000000ffff417224 */ /* 0x000fe400078e002b */
[----:B------:R-:W-:Y:S02]  /*13780*/  IMAD.MOV.U32 R88, RZ, RZ, R94 ;  /* 0x000000ffff587224 */ /* 0x000fe400078e005e */
[----:B------:R-:W-:Y:S01]  /*13790*/  IMAD.MOV.U32 R89, RZ, RZ, R95 ;  /* 0x000000ffff597224 */ /* 0x000fe200078e005f */
[----:B------:R-:W-:Y:S01]  /*137a0*/  STS.128 [R0+0x80], R220 ;  /* 0x000080dc00007388 */ /* 0x000fe20000000c00 */
[----:B-1----:R-:W-:-:S02]  /*137b0*/  IMAD.MOV.U32 R10, RZ, RZ, R140 ;  /* 0x000000ffff0a7224 */ /* 0x002fc400078e008c */
[----:B------:R-:W-:Y:S02]  /*137c0*/  IMAD.MOV.U32 R11, RZ, RZ, R141 ;  /* 0x000000ffff0b7224 */ /* 0x000fe400078e008d */
[----:B------:R-:W-:Y:S02]  /*137d0*/  IMAD.MOV.U32 R8, RZ, RZ, R136 ;  /* 0x000000ffff087224 */ /* 0x000fe400078e0088 */
[----:B------:R-:W-:Y:S02]  /*137e0*/  IMAD.MOV.U32 R9, RZ, RZ, R137 ;  /* 0x000000ffff097224 */ /* 0x000fe400078e0089 */
[----:B------:R-:W-:Y:S02]  /*137f0*/  IMAD.MOV.U32 R140, RZ, RZ, R138 ;  /* 0x000000ffff8c7224 */ /* 0x000fe400078e008a */
[----:B------:R-:W-:Y:S01]  /*13800*/  IMAD.MOV.U32 R141, RZ, RZ, R139 ;  /* 0x000000ffff8d7224 */ /* 0x000fe200078e008b */
[----:B------:R-:W-:Y:S04]  /*13810*/  STS.128 [R0+0x180], R64 ;  /* 0x0001804000007388 */ /* 0x000fe80000000c00 */
[----:B------:R-:W-:Y:S04]  /*13820*/  STS.128 [R0+0x380], R88 ;  /* 0x0003805800007388 */ /* 0x000fe80000000c00 */
[----:B---3--:R-:W-:Y:S04]  /*13830*/  STS.128 [R0+0x480], R20 ;  /* 0x0004801400007388 */ /* 0x008fe80000000c00 */
[----:B------:R-:W-:Y:S04]  /*13840*/  STS.128 [R0+0x500], R24 ;  /* 0x0005001800007388 */ /* 0x000fe80000000c00 */
[----:B------:R-:W-:Y:S04]  /*13850*/  STS.128 [R0+0x580], R28 ;  /* 0x0005801c00007388 */ /* 0x000fe80000000c00 */
[----:B------:R-:W-:Y:S04]  /*13860*/  STS.128 [R0+0x600], R32 ;  /* 0x0006002000007388 */ /* 0x000fe80000000c00 */
[----:B------:R-:W-:Y:S04]  /*13870*/  STS.128 [R0+0x700], R8 ;  /* 0x0007000800007388 */ /* 0x000fe80000000c00 */
[----:B------:R-:W-:Y:S01]  /*13880*/  STS.128 [R0+0x780], R140 ;  /* 0x0007808c00007388 */ /* 0x000fe20000000c00 */
[----:B------:R-:W-:-:S02]  /*13890*/  IADD3 R3, R252, 0x1, RZ ;  /* 0x00000001fc037810 */ /* 0x000fc40007ffe0ff */
[C---:B------:R-:W-:Y:S02]  /*138a0*/  LOP3.LUT R249, R2.reuse, 0x20, RZ, 0x3c, !PT ;  /* 0x0000002002f97812 */ /* 0x040fe400078e3cff */
[----:B------:R-:W-:Y:S02]  /*138b0*/  ISETP.LT.AND P3, PT, R3, c[0x0][0x17c], !P0 ;  /* 0x00005f0003007a0c */ /* 0x000fe40004761270 */
[C---:B------:R-:W-:Y:S02]  /*138c0*/  LOP3.LUT R248, R2.reuse, 0x40, RZ, 0x3c, !PT ;  /* 0x0000004002f87812 */ /* 0x040fe400078e3cff */
[----:B------:R-:W-:Y:S01]  /*138d0*/  LOP3.LUT R3, R2, 0x60, RZ, 0x3c, !PT ;  /* 0x0000006002037812 */ /* 0x000fe200078e3cff */
[----:B------:R-:W-:Y:S02]  /*138e0*/  IMAD.MOV.U32 R92, RZ, RZ, R216 ;  /* 0x000000ffff5c7224 */ /* 0x000fe400078e00d8 */
[----:B------:R-:W-:Y:S02]  /*138f0*/  IMAD.MOV.U32 R93, RZ, RZ, R217 ;  /* 0x000000ffff5d7224 */ /* 0x000fe400078e00d9 */
[----:B------:R-:W-:-:S02]  /*13900*/  IMAD.MOV.U32 R94, RZ, RZ, R212 ;  /* 0x000000ffff5e7224 */ /* 0x000fc400078e00d4 */
[----:B------:R-:W-:Y:S01]  /*13910*/  IMAD.MOV.U32 R95, RZ, RZ, R213 ;  /* 0x000000ffff5f7224 */ /* 0x000fe200078e00d5 */
[----:B--2---:R-:W-:Y:S04]  /*13920*/  STS.128 [R0+0x680], R4 ;  /* 0x0006800400007388 */ /* 0x004fe80000000c00 */
[----:B------:R-:W-:Y:S06]  /*13930*/  BAR.SYNC.DEFER_BLOCKING 0x0 ;  /* 0x0000000000007b1d */ /* 0x000fec0000010000 */
[----:B------:R-:W1:Y:S04]  /*13940*/  LDS.128 R244, [R2] ;  /* 0x0000000002f47984 */ /* 0x000e680000000c00 */
[----:B------:R-:W-:Y:S04]  /*13950*/  LDS.128 R240, [R2+0x800] ;  /* 0x0008000002f07984 */ /* 0x000fe80000000c00 */
[----:B------:R-:W-:Y:S04]  /*13960*/  LDS.128 R236, [R2+0x1000] ;  /* 0x0010000002ec7984 */ /* 0x000fe80000000c00 */
[----:B------:R-:W-:Y:S04]  /*13970*/  LDS.128 R232, [R2+0x1800] ;  /* 0x0018000002e87984 */ /* 0x000fe80000000c00 */
[----:B------:R-:W2:Y:S04]  /*13980*/  LDS.128 R224, [R249] ;  /* 0x00000000f9e07984 */ /* 0x000ea80000000c00 */
[----:B------:R-:W-:Y:S04]  /*13990*/  LDS.128 R220, [R249+0x800] ;  /* 0x00080000f9dc7984 */ /* 0x000fe80000000c00 */
[----:B------:R-:W-:Y:S04]  /*139a0*/  LDS.128 R32, [R249+0x1000] ;  /* 0x00100000f9207984 */ /* 0x000fe80000000c00 */
[----:B------:R-:W-:Y:S04]  /*139b0*/  LDS.128 R20, [R249+0x1800] ;  /* 0x00180000f9147984 */ /* 0x000fe80000000c00 */
[----:B------:R-:W3:Y:S04]  /*139c0*/  LDS.128 R64, [R248] ;  /* 0x00000000f8407984 */ /* 0x000ee80000000c00 */
[----:B------:R-:W-:Y:S04]  /*139d0*/  LDS.128 R36, [R248+0x800] ;  /* 0x00080000f8247984 */ /* 0x000fe80000000c00 */
[----:B------:R-:W-:Y:S04]  /*139e0*/  LDS.128 R24, [R248+0x1000] ;  /* 0x00100000f8187984 */ /* 0x000fe80000000c00 */
[----:B------:R-:W-:Y:S04]  /*139f0*/  LDS.128 R4, [R248+0x1800] ;  /* 0x00180000f8047984 */ /* 0x000fe80000000c00 */
[----:B------:R-:W4:Y:S04]  /*13a00*/  LDS.128 R88, [R3] ;  /* 0x0000000003587984 */ /* 0x000f280000000c00 */
[----:B------:R-:W1:Y:S04]  /*13a10*/  LDS.128 R40, [R3+0x800] ;  /* 0x0008000003287984 */ /* 0x000e680000000c00 */
[----:B------:R-:W1:Y:S04]  /*13a20*/  LDS.128 R28, [R3+0x1000] ;  /* 0x00100000031c7984 */ /* 0x000e680000000c00 */
[----:B------:R-:W1:Y:S04]  /*13a30*/  LDS.128 R8, [R3+0x1800] ;  /* 0x0018000003087984 */ /* 0x000e680000000c00 */
[----:B------:R-:W-:Y:S06]  /*13a40*/  BAR.SYNC.DEFER_BLOCKING 0x0 ;  /* 0x0000000000007b1d */ /* 0x000fec0000010000 */
[----:B------:R1:W-:Y:S02]  /*13a50*/  STS.128 [R0], R92 ;  /* 0x0000005c00007388 */ /* 0x0003e40000000c00 */
[----:B-1----:R-:W-:-:S02]  /*13a60*/  IMAD.MOV.U32 R92, RZ, RZ, R44 ;  /* 0x000000ffff5c7224 */ /* 0x002fc400078e002c */
[----:B------:R-:W-:Y:S01]  /*13a70*/  IMAD.MOV.U32 R93, RZ, RZ, R45 ;  /* 0x000000ffff5d7224 */ /* 0x000fe200078e002d */
[----:B------:R-:W2:Y:S01]  /*13a80*/  LDL.LU R44, [R1+0x130] ;  /* 0x00013000012c7983 */ /* 0x000ea20000300800 */
[----:B------:R-:W-:Y:S02]  /*13a90*/  IMAD.MOV.U32 R94, RZ, RZ, R60 ;  /* 0x000000ffff5e7224 */ /* 0x000fe400078e003c */
[----:B------:R-:W-:Y:S01]  /*13aa0*/  IMAD.MOV.U32 R95, RZ, RZ, R61 ;  /* 0x000000ffff5f7224 */ /* 0x000fe200078e003d */
[----:B------:R-:W2:Y:S01]  /*13ab0*/  LDL.LU R45, [R1+0x134] ;  /* 0x00013400012d7983 */ /* 0x000ea20000300800 */
[----:B------:R-:W-:Y:S02]  /*13ac0*/  IMAD.MOV.U32 R60, RZ, RZ, R46 ;  /* 0x000000ffff3c7224 */ /* 0x000fe400078e002e */
[----:B------:R-:W-:Y:S01]  /*13ad0*/  IMAD.MOV.U32 R61, RZ, RZ, R47 ;  /* 0x000000ffff3d7224 */ /* 0x000fe200078e002f */
[----:B------:R-:W2:Y:S04]  /*13ae0*/  LDL.LU R46, [R1+0x120] ;  /* 0x00012000012e7983 */ /* 0x000ea80000300800 */
[----:B------:R-:W2:Y:S04]  /*13af0*/  LDL.LU R47, [R1+0x124] ;  /* 0x00012400012f7983 */ /* 0x000ea80000300800 */
[----:B------:R-:W3:Y:S04]  /*13b00*/  LDL.LU R100, [R1+0x138] ;  /* 0x0001380001647983 */ /* 0x000ee80000300800 */
[----:B------:R-:W3:Y:S04]  /*13b10*/  LDL.LU R101, [R1+0x13c] ;  /* 0x00013c0001657983 */ /* 0x000ee80000300800 */
[----:B------:R-:W3:Y:S04]  /*13b20*/  LDL.LU R102, [R1+0x128] ;  /* 0x0001280001667983 */ /* 0x000ee80000300800 */
[----:B------:R-:W3:Y:S04]  /*13b30*/  LDL.LU R103, [R1+0x12c] ;  /* 0x00012c0001677983 */ /* 0x000ee80000300800 */
[----:B------:R1:W-:Y:S04]  /*13b40*/  STS.128 [R0+0x180], R60 ;  /* 0x0001803c00007388 */ /* 0x0003e80000000c00 */
[----:B------:R4:W-:Y:S04]  /*13b50*/  STS.128 [R0+0x100], R92 ;  /* 0x0001005c00007388 */ /* 0x0009e80000000c00 */
[----:B-1----:R-:W3:Y:S04]  /*13b60*/  LDL.LU R60, [R1+0x220] ;  /* 0x00022000013c7983 */ /* 0x002ee80000300800 */
[----:B------:R-:W3:Y:S04]  /*13b70*/  LDL.LU R61, [R1+0x224] ;  /* 0x00022400013d7983 */ /* 0x000ee80000300800 */
[----:B------:R-:W3:Y:S04]  /*13b80*/  LDL.LU R62, [R1+0x210] ;  /* 0x00021000013e7983 */ /* 0x000ee80000300800 */
[----:B------:R-:W3:Y:S04]  /*13b90*/  LDL.LU R63, [R1+0x214] ;  /* 0x00021400013f7983 */ /* 0x000ee80000300800 */
[----:B----4-:R-:W4:Y:S04]  /*13ba0*/  LDL.LU R92, [R1+0x228] ;  /* 0x00022800015c7983 */ /* 0x010f280000300800 */
[----:B------:R-:W4:Y:S04]  /*13bb0*/  LDL.LU R93, [R1+0x22c] ;  /* 0x00022c00015d7983 */ /* 0x000f280000300800 */
[----:B------:R-:W4:Y:S04]  /*13bc0*/  LDL.LU R94, [R1+0x218] ;  /* 0x00021800015e7983 */ /* 0x000f280000300800 */
[----:B------:R-:W4:Y:S04]  /*13bd0*/  LDL.LU R95, [R1+0x21c] ;  /* 0x00021c00015f7983 */ /* 0x000f280000300800 */
[----:B--2---:R1:W-:Y:S02]  /*13be0*/  STS.128 [R0+0x200], R44 ;  /* 0x0002002c00007388 */ /* 0x0043e40000000c00 */
        /* <DEDUP_REMOVED lines=10> */
[----:B------:R-:W2:Y:S04]  /*13c90*/  LDL.LU R104, [R1+0xa8] ;  /* 0x0000a80001687983 */ /* 0x000ea80000300800 */
[----:B------:R-:W2:Y:S04]  /*13ca0*/  LDL.LU R105, [R1+0xac] ;  /* 0x0000ac0001697983 */ /* 0x000ea80000300800 */
[----:B------:R-:W2:Y:S04]  /*13cb0*/  LDL.LU R106, [R1+0x98] ;  /* 0x00009800016a7983 */ /* 0x000ea80000300800 */
[----:B---3--:R1:W-:Y:S04]  /*13cc0*/  STS.128 [R0+0x280], R100 ;  /* 0x0002806400007388 */ /* 0x0083e80000000c00 */
[----:B------:R-:W3:Y:S04]  /*13cd0*/  LDL.LU R107, [R1+0x9c] ;  /* 0x00009c00016b7983 */ /* 0x000ee80000300800 */
        /* <DEDUP_REMOVED lines=8> */
[----:B------:R1:W-:Y:S04]  /*13d60*/  STS.128 [R0+0x400], R60 ;  /* 0x0004003c00007388 */ /* 0x0003e80000000c00 */
[----:B------:R-:W4:Y:S04]  /*13d70*/  LDL.LU R47, [R1+0x19c] ;  /* 0x00019c00012f7983 */ /* 0x000f280000300800 */
[----:B------:R1:W-:Y:S04]  /*13d80*/  STS.128 [R0+0x480], R92 ;  /* 0x0004805c00007388 */ /* 0x0003e80000000c00 */
[----:B-1----:R-:W4:Y:S04]  /*13d90*/  LDL.LU R60, [R1+0x40] ;  /* 0x00004000013c7983 */ /* 0x002f280000300800 */
[----:B------:R-:W4:Y:S04]  /*13da0*/  LDL.LU R61, [R1+0x44] ;  /* 0x00004400013d7983 */ /* 0x000f280000300800 */
[----:B------:R-:W4:Y:S04]  /*13db0*/  LDL.LU R62, [R1+0x10] ;  /* 0x00001000013e7983 */ /* 0x000f280000300800 */
[----:B------:R-:W4:Y:S04]  /*13dc0*/  LDL.LU R63, [R1+0x14] ;  /* 0x00001400013f7983 */ /* 0x000f280000300800 */
[----:B------:R-:W4:Y:S04]  /*13dd0*/  LDL.LU R92, [R1+0x48] ;  /* 0x00004800015c7983 */ /* 0x000f280000300800 */
[----:B------:R-:W4:Y:S04]  /*13de0*/  LDL.LU R93, [R1+0x4c] ;  /* 0x00004c00015d7983 */ /* 0x000f280000300800 */
[----:B------:R-:W4:Y:S04]  /*13df0*/  LDL.LU R94, [R1+0x18] ;  /* 0x00001800015e7983 */ /* 0x000f280000300800 */
[----:B------:R-:W4:Y:S01]  /*13e00*/  LDL.LU R95, [R1+0x1c] ;  /* 0x00001c00015f7983 */ /* 0x000f220000300800 */
[----:B------:R-:W-:-:S02]  /*13e10*/  IMAD.MOV.U32 R212, RZ, RZ, R218 ;  /* 0x000000ffffd47224 */ /* 0x000fc400078e00da */
[----:B------:R-:W-:Y:S01]  /*13e20*/  IMAD.MOV.U32 R213, RZ, RZ, R219 ;  /* 0x000000ffffd57224 */ /* 0x000fe200078e00db */
[----:B------:R-:W-:Y:S04]  /*13e30*/  STS.128 [R0+0x380], R84 ;  /* 0x0003805400007388 */ /* 0x000fe80000000c00 */
[----:B------:R-:W-:Y:S01]  /*13e40*/  STS.128 [R0+0x80], R212 ;  /* 0x000080d400007388 */ /* 0x000fe20000000c00 */
[----:B------:R-:W-:Y:S02]  /*13e50*/  IMAD.MOV.U32 R156, RZ, RZ, R208 ;  /* 0x000000ffff9c7224 */ /* 0x000fe400078e00d0 */
[----:B------:R-:W-:Y:S02]  /*13e60*/  IMAD.MOV.U32 R157, RZ, RZ, R209 ;  /* 0x000000ffff9d7224 */ /* 0x000fe400078e00d1 */
[----:B------:R-:W-:-:S02]  /*13e70*/  IMAD.MOV.U32 R158, RZ, RZ, R204 ;  /* 0x000000ffff9e7224 */ /* 0x000fc400078e00cc */
[----:B------:R-:W-:Y:S01]  /*13e80*/  IMAD.MOV.U32 R159, RZ, RZ, R205 ;  /* 0x000000ffff9f7224 */ /* 0x000fe200078e00cd */
[----:B--2---:R-:W-:Y:S04]  /*13e90*/  STS.128 [R0+0x500], R96 ;  /* 0x0005006000007388 */ /* 0x004fe80000000c00 */
[----:B---3--:R-:W-:Y:S04]  /*13ea0*/  STS.128 [R0+0x580], R104 ;  /* 0x0005806800007388 */ /* 0x008fe80000000c00 */
[----:B------:R-:W-:Y:S04]  /*13eb0*/  STS.128 [R0+0x600], R100 ;  /* 0x0006006400007388 */ /* 0x000fe80000000c00 */
[----:B----4-:R-:W-:Y:S04]  /*13ec0*/  STS.128 [R0+0x680], R44 ;  /* 0x0006802c00007388 */ /* 0x010fe80000000c00 */
[----:B------:R-:W-:Y:S04]  /*13ed0*/  STS.128 [R0+0x700], R60 ;  /* 0x0007003c00007388 */ /* 0x000fe80000000c00 */
[----:B------:R-:W-:Y:S04]  /*13ee0*/  STS.128 [R0+0x780], R92 ;  /* 0x0007805c00007388 */ /* 0x000fe80000000c00 */
        /* <DEDUP_REMOVED lines=34> */
[----:B-1----:R-:W3:Y:S04]  /*14110*/  LDL.LU R52, [R1+0x200] ;  /* 0x0002000001347983 */ /* 0x002ee80000300800 */
[----:B------:R-:W3:Y:S04]  /*14120*/  LDL.LU R53, [R1+0x204] ;  /* 0x0002040001357983 */ /* 0x000ee80000300800 */
[----:B------:R-:W3:Y:S04]  /*14130*/  LDL.LU R54, [R1+0x1f0] ;  /* 0x0001f00001367983 */ /* 0x000ee80000300800 */
[----:B------:R-:W3:Y:S04]  /*14140*/  LDL.LU R55, [R1+0x1f4] ;  /* 0x0001f40001377983 */ /* 0x000ee80000300800 */
[----:B------:R1:W-:Y:S02]  /*14150*/  STS.128 [R0+0x100], R156 ;  /* 0x0001009c00007388 */ /* 0x0003e40000000c00 */
[----:B-1----:R-:W-:-:S02]  /*14160*/  IMAD.MOV.U32 R158, RZ, RZ, R128 ;  /* 0x000000ffff9e7224 */ /* 0x002fc400078e0080 */
[----:B------:R-:W-:Y:S02]  /*14170*/  IMAD.MOV.U32 R159, RZ, RZ, R129 ;  /* 0x000000ffff9f7224 */ /* 0x000fe400078e0081 */
[----:B------:R-:W-:Y:S02]  /*14180*/  IMAD.MOV.U32 R128, RZ, RZ, R126 ;  /* 0x000000ffff807224 */ /* 0x000fe400078e007e */
[----:B------:R-:W-:Y:S01]  /*14190*/  IMAD.MOV.U32 R129, RZ, RZ, R127 ;  /* 0x000000ffff817224 */ /* 0x000fe200078e007f */
[----:B--2---:R1:W-:Y:S02]  /*141a0*/  STS.128 [R0+0x200], R48 ;  /* 0x0002003000007388 */ /* 0x0043e40000000c00 */
[----:B-1----:R-:W-:Y:S02]  /*141b0*/  IMAD.MOV.U32 R48, RZ, RZ, R80 ;  /* 0x000000ffff307224 */ /* 0x002fe400078e0050 */
[----:B------:R-:W-:Y:S01]  /*141c0*/  IMAD.MOV.U32 R49, RZ, RZ, R81 ;  /* 0x000000ffff317224 */ /* 0x000fe200078e0051 */
[----:B------:R-:W2:Y:S01]  /*141d0*/  LDL.LU R80, [R1+0x208] ;  /* 0x0002080001507983 */ /* 0x000ea20000300800 */
[----:B------:R-:W-:-:S02]  /*141e0*/  IMAD.MOV.U32 R50, RZ, RZ, R76 ;  /* 0x000000ffff327224 */ /* 0x000fc400078e004c */
        /* <DEDUP_REMOVED lines=8> */
[----:B---3--:R1:W-:Y:S04]  /*14270*/  STS.128 [R0+0x400], R52 ;  /* 0x0004003400007388 */ /* 0x0083e80000000c00 */
[----:B-1----:R-:W3:Y:S04]  /*14280*/  LDL.LU R54, [R1+0x188] ;  /* 0x0001880001367983 */ /* 0x002ee80000300800 */
[----:B------:R-:W3:Y:S04]  /*14290*/  LDL.LU R55, [R1+0x18c] ;  /* 0x00018c0001377983 */ /* 0x000ee80000300800 */
[----:B------:R1:W-:Y:S04]  /*142a0*/  STS.128 [R0+0x380], R76 ;  /* 0x0003804c00007388 */ /* 0x0003e80000000c00 */
[----:B-1----:R-:W2:Y:S01]  /*142b0*/  LDL.LU R76, [R1] ;  /* 0x00000000014c7983 */ /* 0x002ea20000300800 */
[----:B------:R-:W-:-:S02]  /*142c0*/  IMAD.MOV.U32 R78, RZ, RZ, R228 ;  /* 0x000000ffff4e7224 */ /* 0x000fc400078e00e4 */
[----:B------:R-:W-:Y:S01]  /*142d0*/  IMAD.MOV.U32 R79, RZ, RZ, R229 ;  /* 0x000000ffff4f7224 */ /* 0x000fe200078e00e5 */
[----:B------:R-:W2:Y:S04]  /*142e0*/  LDL.LU R77, [R1+0x4] ;  /* 0x00000400014d7983 */ /* 0x000ea80000300800 */
[----:B------:R-:W2:Y:S04]  /*142f0*/  LDL.LU R228, [R1+0x8] ;  /* 0x0000080001e47983 */ /* 0x000ea80000300800 */
[----:B------:R-:W2:Y:S01]  /*14300*/  LDL.LU R229, [R1+0xc] ;  /* 0x00000c0001e57983 */ /* 0x000ea20000300800 */
        /* <DEDUP_REMOVED lines=8> */
[----:B------:R-:W-:Y:S04]  /*14390*/  STS.128 [R0+0x80], R204 ;  /* 0x000080cc00007388 */ /* 0x000fe80000000c00 */
[----:B---3--:R1:W-:Y:S02]  /*143a0*/  STS.128 [R0+0x680], R52 ;  /* 0x0006803400007388 */ /* 0x0083e40000000c00 */
[----:B-1----:R-:W-:Y:S02]  /*143b0*/  IMAD.MOV.U32 R52, RZ, RZ, R56 ;  /* 0x000000ffff347224 */ /* 0x002fe400078e0038 */
[----:B------:R-:W-:Y:S01]  /*143c0*/  IMAD.MOV.U32 R53, RZ, RZ, R57 ;  /* 0x000000ffff357224 */ /* 0x000fe200078e0039 */
[----:B------:R-:W3:Y:S04]  /*143d0*/  LDL.LU R56, [R1+0xd0] ;  /* 0x0000d00001387983 */ /* 0x000ee80000300800 */
[----:B------:R-:W3:Y:S04]  /*143e0*/  LDL.LU R57, [R1+0xd4] ;  /* 0x0000d40001397983 */ /* 0x000ee80000300800 */
[----:B------:R-:W-:Y:S04]  /*143f0*/  STS.128 [R0+0x280], R160 ;  /* 0x000280a000007388 */ /* 0x000fe80000000c00 */
[----:B------:R1:W-:Y:S04]  /*14400*/  STS.128 [R0+0x300], R48 ;  /* 0x0003003000007388 */ /* 0x0003e80000000c00 */
[----:B--2---:R-:W-:Y:S04]  /*14410*/  STS.128 [R0+0x480], R80 ;  /* 0x0004805000007388 */ /* 0x004fe80000000c00 */
[----:B------:R-:W-:Y:S04]  /*14420*/  STS.128 [R0+0x500], R156 ;  /* 0x0005009c00007388 */ /* 0x000fe80000000c00 */
[----:B------:R-:W-:Y:S04]  /*14430*/  STS.128 [R0+0x580], R128 ;  /* 0x0005808000007388 */ /* 0x000fe80000000c00 */
[----:B------:R-:W-:Y:S04]  /*14440*/  STS.128 [R0+0x600], R124 ;  /* 0x0006007c00007388 */ /* 0x000fe80000000c00 */
[----:B------:R-:W-:Y:S04]  /*14450*/  STS.128 [R0+0x700], R76 ;  /* 0x0007004c00007388 */ /* 0x000fe80000000c00 */
[----:B------:R-:W-:Y:S04]  /*14460*/  STS.128 [R0+0x780], R228 ;  /* 0x000780e400007388 */ /* 0x000fe80000000c00 */
[----:B------:R-:W-:Y:S01]  /*14470*/  BAR.SYNC.DEFER_BLOCKING 0x0 ;  /* 0x0000000000007b1d */ /* 0x000fe20000010000 */
[----:B-1----:R-:W-:-:S02]  /*14480*/  IMAD.MOV.U32 R50, RZ, RZ, R188 ;  /* 0x000000ffff327224 */ /* 0x002fc400078e00bc */
[----:B------:R-:W-:Y:S02]  /*14490*/  IMAD.MOV.U32 R51, RZ, RZ, R189 ;  /* 0x000000ffff337224 */ /* 0x000fe400078e00bd */
[----:B------:R-:W-:Y:S02]  /*144a0*/  IMAD.MOV.U32 R48, RZ, RZ, R200 ;  /* 0x000000ffff307224 */ /* 0x000fe400078e00c8 */
[----:B------:R-:W-:Y:S02]  /*144b0*/  IMAD.MOV.U32 R49, RZ, RZ, R201 ;  /* 0x000000ffff317224 */ /* 0x000fe400078e00c9 */
[----:B------:R-:W-:Y:S02]  /*144c0*/  IMAD.MOV.U32 R188, RZ, RZ, R202 ;  /* 0x000000ffffbc7224 */ /* 0x000fe400078e00ca */
[----:B------:R-:W-:Y:S01]  /*144d0*/  IMAD.MOV.U32 R189, RZ, RZ, R203 ;  /* 0x000000ffffbd7224 */ /* 0x000fe200078e00cb */
        /* <DEDUP_REMOVED lines=8> */
[----:B------:R-:W1:Y:S04]  /*14560*/  LDS.128 R176, [R248] ;  /* 0x00000000f8b07984 */ /* 0x000e680000000c00 */
[----:B------:R-:W-:Y:S04]  /*14570*/  LDS.128 R180, [R248+0x800] ;  /* 0x00080000f8b47984 */ /* 0x000fe80000000c00 */
[----:B------:R-:W-:Y:S04]  /*14580*/  LDS.128 R184, [R248+0x1000] ;  /* 0x00100000f8b87984 */ /* 0x000fe80000000c00 */
[----:B------:R-:W-:Y:S04]  /*14590*/  LDS.128 R192, [R248+0x1800] ;  /* 0x00180000f8c07984 */ /* 0x000fe80000000c00 */
[----:B------:R-:W1:Y:S04]  /*145a0*/  LDS.128 R200, [R3] ;  /* 0x0000000003c87984 */ /* 0x000e680000000c00 */
[----:B------:R-:W1:Y:S04]  /*145b0*/  LDS.128 R204, [R3+0x800] ;  /* 0x0008000003cc7984 */ /* 0x000e680000000c00 */
[----:B------:R-:W1:Y:S04]  /*145c0*/  LDS.128 R208, [R3+0x1000] ;  /* 0x0010000003d07984 */ /* 0x000e680000000c00 */
[----:B------:R-:W1:Y:S04]  /*145d0*/  LDS.128 R212, [R3+0x1800] ;  /* 0x0018000003d47984 */ /* 0x000e680000000c00 */
[----:B------:R-:W-:Y:S01]  /*145e0*/  BAR.SYNC.DEFER_BLOCKING 0x0 ;  /* 0x0000000000007b1d */ /* 0x000fe20000010000 */
[----:B------:R-:W-:-:S02]  /*145f0*/  IMAD.MOV.U32 R54, RZ, RZ, R196 ;  /* 0x000000ffff367224 */ /* 0x000fc400078e00c4 */
[----:B------:R-:W-:Y:S02]  /*14600*/  IMAD.MOV.U32 R55, RZ, RZ, R197 ;  /* 0x000000ffff377224 */ /* 0x000fe400078e00c5 */
[----:B------:R-:W-:Y:S02]  /*14610*/  IMAD.MOV.U32 R196, RZ, RZ, R58 ;  /* 0x000000ffffc47224 */ /* 0x000fe400078e003a */
[----:B------:R-:W-:Y:S02]  /*14620*/  IMAD.MOV.U32 R197, RZ, RZ, R59 ;  /* 0x000000ffffc57224 */ /* 0x000fe400078e003b */
[----:B------:R-:W-:Y:S02]  /*14630*/  IMAD.MOV.U32 R58, RZ, RZ, R172 ;  /* 0x000000ffff3a7224 */ /* 0x000fe400078e00ac */
[----:B------:R-:W-:Y:S01]  /*14640*/  IMAD.MOV.U32 R59, RZ, RZ, R173 ;  /* 0x000000ffff3b7224 */ /* 0x000fe200078e00ad */
[----:B------:R-:W2:Y:S04]  /*14650*/  LDL.LU R172, [R1+0xd8] ;  /* 0x0000d80001ac7983 */ /* 0x000ea80000300800 */
[----:B------:R-:W2:Y:S04]  /*14660*/  LDL.LU R173, [R1+0xdc] ;  /* 0x0000dc0001ad7983 */ /* 0x000ea80000300800 */
[----:B------:R1:W-:Y:S04]  /*14670*/  STS.128 [R0+0x100], R52 ;  /* 0x0001003400007388 */ /* 0x0003e80000000c00 */
[----:B-1----:R-:W2:Y:S04]  /*14680*/  LDL.LU R52, [R1+0x1e0] ;  /* 0x0001e00001347983 */ /* 0x002ea80000300800 */
[----:B------:R-:W2:Y:S04]  /*14690*/  LDL.LU R53, [R1+0x1e4] ;  /* 0x0001e40001357983 */ /* 0x000ea80000300800 */
[----:B------:R-:W2:Y:S04]  /*146a0*/  LDL.LU R54, [R1+0x1d0] ;  /* 0x0001d00001367983 */ /* 0x000ea80000300800 */
[----:B------:R-:W2:Y:S04]  /*146b0*/  LDL.LU R55, [R1+0x1d4] ;  /* 0x0001d40001377983 */ /* 0x000ea80000300800 */
[----:B---3--:R1:W-:Y:S04]  /*146c0*/  STS.128 [R0+0x200], R56 ;  /* 0x0002003800007388 */ /* 0x0083e80000000c00 */
[----:B-1----:R-:W3:Y:S04]  /*146d0*/  LDL.LU R56, [R1+0x1e8] ;  /* 0x0001e80001387983 */ /* 0x002ee80000300800 */
[----:B------:R-:W3:Y:S04]  /*146e0*/  LDL.LU R57, [R1+0x1ec] ;  /* 0x0001ec0001397983 */ /* 0x000ee80000300800 */
[----:B------:R-:W3:Y:S04]  /*146f0*/  LDL.LU R58, [R1+0x1d8] ;  /* 0x0001d800013a7983 */ /* 0x000ee80000300800 */
[----:B------:R-:W3:Y:S04]  /*14700*/  LDL.LU R59, [R1+0x1dc] ;  /* 0x0001dc00013b7983 */ /* 0x000ee80000300800 */
[----:B------:R1:W-:Y:S02]  /*14710*/  STS.128 [R0], R48 ;  /* 0x0000003000007388 */ /* 0x0003e40000000c00 */
[----:B-1----:R-:W-:-:S02]  /*14720*/  IMAD.MOV.U32 R50, RZ, RZ, R68 ;  /* 0x000000ffff327224 */ /* 0x002fc400078e0044 */
[----:B------:R-:W-:Y:S02]  /*14730*/  IMAD.MOV.U32 R51, RZ, RZ, R69 ;  /* 0x000000ffff337224 */ /* 0x000fe400078e0045 */
[----:B------:R-:W-:Y:S02]  /*14740*/  IMAD.MOV.U32 R68, RZ, RZ, R74 ;  /* 0x000000ffff447224 */ /* 0x000fe400078e004a */
[----:B------:R-:W-:Y:S01]  /*14750*/  IMAD.MOV.U32 R69, RZ, RZ, R75 ;  /* 0x000000ffff457224 */ /* 0x000fe200078e004b */
[----:B------:R-:W2:Y:S01]  /*14760*/  LDL.LU R74, [R1+0x80] ;  /* 0x00008000014a7983 */ /* 0x000ea20000300800 */
[----:B------:R-:W-:Y:S02]  /*14770*/  IMAD.MOV.U32 R48, RZ, RZ, R72 ;  /* 0x000000ffff307224 */ /* 0x000fe400078e0048 */
[----:B------:R-:W-:Y:S01]  /*14780*/  IMAD.MOV.U32 R49, RZ, RZ, R73 ;  /* 0x000000ffff317224 */ /* 0x000fe200078e0049 */
[----:B------:R-:W2:Y:S01]  /*14790*/  LDL.LU R75, [R1+0x84] ;  /* 0x00008400014b7983 */ /* 0x000ea20000300800 */
[----:B------:R-:W-:-:S02]  /*147a0*/  IMAD.MOV.U32 R72, RZ, RZ, R132 ;  /* 0x000000ffff487224 */ /* 0x000fc400078e0084 */
[----:B------:R-:W-:Y:S02]  /*147b0*/  IMAD.MOV.U32 R73, RZ, RZ, R133 ;  /* 0x000000ffff497224 */ /* 0x000fe400078e0085 */
[----:B------:R-:W-:Y:S01]  /*147c0*/  IMAD.MOV.U32 R132, RZ, RZ, R134 ;  /* 0x000000ffff847224 */ /* 0x000fe200078e0086 */
[----:B------:R1:W-:Y:S01]  /*147d0*/  STS.128 [R0+0x380], R68 ;  /* 0x0003804400007388 */ /* 0x0003e20000000c00 */
[----:B------:R-:W-:-:S03]  /*147e0*/  IMAD.MOV.U32 R133, RZ, RZ, R135 ;  /* 0x000000ffff857224 */ /* 0x000fc600078e0087 */
[----:B------:R-:W4:Y:S04]  /*147f0*/  LDL.LU R134, [R1+0x88] ;  /* 0x0000880001867983 */ /* 0x000f280000300800 */
[----:B------:R-:W4:Y:S04]  /*14800*/  LDL.LU R135, [R1+0x8c] ;  /* 0x00008c0001877983 */ /* 0x000f280000300800 */
[----:B-1----:R-:W4:Y:S04]  /*14810*/  LDL.LU R68, [R1+0x170] ;  /* 0x0001700001447983 */ /* 0x002f280000300800 */
[----:B------:R-:W4:Y:S04]  /*14820*/  LDL.LU R69, [R1+0x174] ;  /* 0x0001740001457983 */ /* 0x000f280000300800 */
[----:B------:R-:W4:Y:S04]  /*14830*/  LDL.LU R70, [R1+0x160] ;  /* 0x0001600001467983 */ /* 0x000f280000300800 */
[----:B------:R-:W4:Y:S04]  /*14840*/  LDL.LU R71, [R1+0x164] ;  /* 0x0001640001477983 */ /* 0x000f280000300800 */
[----:B---3--:R1:W-:Y:S04]  /*14850*/  STS.128 [R0+0x480], R56 ;  /* 0x0004803800007388 */ /* 0x0083e80000000c00 */
[----:B-1----:R-:W3:Y:S04]  /*14860*/  LDL.LU R56, [R1+0x178] ;  /* 0x0001780001387983 */ /* 0x002ee80000300800 */
[----:B------:R-:W3:Y:S04]  /*14870*/  LDL.LU R57, [R1+0x17c] ;  /* 0x00017c0001397983 */ /* 0x000ee80000300800 */
[----:B------:R-:W3:Y:S04]  /*14880*/  LDL.LU R58, [R1+0x168] ;  /* 0x00016800013a7983 */ /* 0x000ee80000300800 */
[----:B------:R-:W3:Y:S04]  /*14890*/  LDL.LU R59, [R1+0x16c] ;  /* 0x00016c00013b7983 */ /* 0x000ee80000300800 */
[----:B--2---:R1:W-:Y:S04]  /*148a0*/  STS.128 [R0+0x400], R52 ;  /* 0x0004003400007388 */ /* 0x0043e80000000c00 */
[----:B------:R2:W-:Y:S04]  /*148b0*/  STS.128 [R0+0x80], R188 ;  /* 0x000080bc00007388 */ /* 0x0005e80000000c00 */
[----:B------:R-:W-:Y:S01]  /*148c0*/  STS.128 [R0+0x180], R196 ;  /* 0x000180c400007388 */ /* 0x000fe20000000c00 */
[----:B-1----:R-:W-:-:S02]  /*148d0*/  IMAD.MOV.U32 R54, RZ, RZ, R16 ;  /* 0x000000ffff367224 */ /* 0x002fc400078e0010 */
[----:B------:R-:W-:Y:S02]  /*148e0*/  IMAD.MOV.U32 R55, RZ, RZ, R17 ;  /* 0x000000ffff377224 */ /* 0x000fe400078e0011 */
[----:B------:R-:W-:Y:S02]  /*148f0*/  IMAD.MOV.U32 R52, RZ, RZ, R12 ;  /* 0x000000ffff347224 */ /* 0x000fe400078e000c */
[----:B------:R-:W-:Y:S02]  /*14900*/  IMAD.MOV.U32 R53, RZ, RZ, R13 ;  /* 0x000000ffff357224 */ /* 0x000fe400078e000d */
[----:B------:R-:W-:Y:S02]  /*14910*/  IMAD.MOV.U32 R16, RZ, RZ, R14 ;  /* 0x000000ffff107224 */ /* 0x000fe400078e000e */
[----:B------:R-:W-:Y:S01]  /*14920*/  IMAD.MOV.U32 R17, RZ, RZ, R15 ;  /* 0x000000ffff117224 */ /* 0x000fe200078e000f */
[----:B------:R-:W-:Y:S01]  /*14930*/  STS.128 [R0+0x280], R172 ;  /* 0x000280ac00007388 */ /* 0x000fe20000000c00 */
[----:B--2---:R-:W-:-:S03]  /*14940*/  IMAD R188, R250, c[0x0][0x194], RZ ;  /* 0x00006500fabc7a24 */ /* 0x004fc600078e02ff */
[----:B------:R1:W-:Y:S04]  /*14950*/  STS.128 [R0+0x300], R48 ;  /* 0x0003003000007388 */ /* 0x0003e80000000c00 */
[----:B------:R-:W-:Y:S04]  /*14960*/  STS.128 [R0+0x500], R72 ;  /* 0x0005004800007388 */ /* 0x000fe80000000c00 */
[----:B----4-:R-:W-:Y:S04]  /*14970*/  STS.128 [R0+0x580], R132 ;  /* 0x0005808400007388 */ /* 0x010fe80000000c00 */
[----:B------:R2:W-:Y:S04]  /*14980*/  STS.128 [R0+0x600], R68 ;  /* 0x0006004400007388 */ /* 0x0005e80000000c00 */
[----:B------:R4:W-:Y:S04]  /*14990*/  STS.128 [R0+0x700], R52 ;  /* 0x0007003400007388 */ /* 0x0009e80000000c00 */
[----:B------:R2:W-:Y:S01]  /*149a0*/  STS.128 [R0+0x780], R16 ;  /* 0x0007801000007388 */ /* 0x0005e20000000c00 */
[----:B-1----:R-:W-:Y:S01]  /*149b0*/  IMAD R51, R252, c[0x0][0x198], RZ ;  /* 0x00006600fc337a24 */ /* 0x002fe200078e02ff */
[----:B------:R-:W-:-:S02]  /*149c0*/  LEA R48, P6, R188, c[0x0][0x170], 0x2 ;  /* 0x00005c00bc307a11 */ /* 0x000fc400078c10ff */
[----:B------:R-:W-:Y:S02]  /*149d0*/  ISETP.LT.AND P5, PT, R252, c[0x0][0x17c], !P0 ;  /* 0x00005f00fc007a0c */ /* 0x000fe400047a1270 */
[----:B------:R-:W-:Y:S02]  /*149e0*/  LEA.HI.X.SX32 R49, R188, c[0x0][0x174], 0x2, P6 ;  /* 0x00005d00bc317a11 */ /* 0x000fe400030f16ff */
[CC--:B------:R-:W-:Y:S02]  /*149f0*/  LEA R50, P6, R51.reuse, R48.reuse, 0x2 ;  /* 0x0000003033327211 */ /* 0x0c0fe400078c10ff */
[C---:B------:R-:W-:Y:S02]  /*14a00*/  IADD3 R172, R51.reuse, c[0x0][0x198], RZ ;  /* 0x0000660033ac7a10 */ /* 0x040fe40007ffe0ff */
[----:B------:R-:W-:Y:S02]  /*14a10*/  LEA.HI.X.SX32 R51, R51, R49, 0x2, P6 ;  /* 0x0000003133337211 */ /* 0x000fe400030f16ff */
[----:B------:R-:W-:-:S02]  /*14a20*/  LEA R12, P6, R172, R48, 0x2 ;  /* 0x00000030ac0c7211 */ /* 0x000fc400078c10ff */
[C---:B------:R-:W-:Y:S02]  /*14a30*/  IADD3 R15, R172.reuse, c[0x0][0x198], RZ ;  /* 0x00006600ac0f7a10 */ /* 0x040fe40007ffe0ff */
[----:B------:R-:W-:Y:S02]  /*14a40*/  LEA.HI.X.SX32 R13, R172, R49, 0x2, P6 ;  /* 0x00000031ac0d7211 */ /* 0x000fe400030f16ff */
[----:B--2---:R-:W-:Y:S02]  /*14a50*/  IADD3 R68, R15, c[0x0][0x198], RZ ;  /* 0x000066000f447a10 */ /* 0x004fe40007ffe0ff */
[C---:B----4-:R-:W-:Y:S02]  /*14a60*/  IADD3 R52, R252.reuse, 0x6, RZ ;  /* 0x00000006fc347810 */ /* 0x050fe40007ffe0ff */
[C---:B------:R-:W-:Y:S02]  /*14a70*/  IADD3 R17, R252.reuse, 0x7, RZ ;  /* 0x00000007fc117810 */ /* 0x040fe40007ffe0ff */
[C---:B------:R-:W-:Y:S01]  /*14a80*/  IADD3 R19, R252.reuse, 0x9, RZ ;  /* 0x00000009fc137810 */ /* 0x040fe20007ffe0ff */
[----:B---3--:R1:W-:Y:S04]  /*14a90*/  STS.128 [R0+0x680], R56 ;  /* 0x0006803800007388 */ /* 0x0083e80000000c00 */
[----:B------:R-:W-:Y:S01]  /*14aa0*/  BAR.SYNC.DEFER_BLOCKING 0x0 ;  /* 0x0000000000007b1d */ /* 0x000fe20000010000 */
[----:B-1----:R-:W-:-:S02]  /*14ab0*/  IADD3 R57, R252, 0x5, RZ ;  /* 0x00000005fc397810 */ /* 0x002fc40007ffe0ff */
[----:B------:R-:W-:-:S03]  /*14ac0*/  LEA R56, P6, R68, R48, 0x2 ;  /* 0x0000003044387211 */ /* 0x000fc600078c10ff */
[----:B------:R-:W-:Y:S04]  /*14ad0*/  @P5 STG.E [R50.64], R244 ;  /* 0x000000f432005986 */ /* 0x000fe8000c101904 */
[----:B------:R1:W-:Y:S01]  /*14ae0*/  @P3 STG.E [R12.64], R245 ;  /* 0x000000f50c003986 */ /* 0x0003e2000c101904 */
[----:B------:R-:W-:Y:S02]  /*14af0*/  LEA R14, P3, R15, R48, 0x2 ;  /* 0x000000300f0e7211 */ /* 0x000fe400078610ff */
[----:B------:R-:W-:Y:S02]  /*14b00*/  ISETP.LT.AND P5, PT, R57, c[0x0][0x17c], !P0 ;  /* 0x00005f0039007a0c */ /* 0x000fe400047a1270 */
[-C--:B------:R-:W-:Y:S02]  /*14b10*/  LEA.HI.X.SX32 R15, R15, R49.reuse, 0x2, P3 ;  /* 0x000000310f0f7211 */ /* 0x080fe400018f16ff */
[----:B------:R-:W-:-:S02]  /*14b20*/  LEA.HI.X.SX32 R57, R68, R49, 0x2, P6 ;  /* 0x0000003144397211 */ /* 0x000fc400030f16ff */
[----:B------:R-:W-:Y:S01]  /*14b30*/  IADD3 R68, R68, c[0x0][0x198], RZ ;  /* 0x0000660044447a10 */ /* 0x000fe20007ffe0ff */
[----:B------:R2:W-:Y:S03]  /*14b40*/  @P1 STG.E [R14.64], R224 ;  /* 0x000000e00e001986 */ /* 0x0005e6000c101904 */
[C---:B------:R-:W-:Y:S02]  /*14b50*/  IADD3 R18, R68.reuse, c[0x0][0x198], RZ ;  /* 0x0000660044127a10 */ /* 0x040fe40007ffe0ff */
[-C--:B-1----:R-:W-:Y:S02]  /*14b60*/  LEA R12, P1, R68, R48.reuse, 0x2 ;  /* 0x00000030440c7211 */ /* 0x082fe400078210ff */
[C---:B------:R-:W-:Y:S02]  /*14b70*/  IADD3 R50, R18.reuse, c[0x0][0x198], RZ ;  /* 0x0000660012327a10 */ /* 0x040fe40007ffe0ff */
[----:B------:R-:W-:-:S02]  /*14b80*/  LEA R16, P6, R18, R48, 0x2 ;  /* 0x0000003012107211 */ /* 0x000fc400078c10ff */
[-C--:B------:R-:W-:Y:S01]  /*14b90*/  LEA.HI.X.SX32 R13, R68, R49.reuse, 0x2, P1 ;  /* 0x00000031440d7211 */ /* 0x080fe200008f16ff */
[----:B------:R-:W-:Y:S01]  /*14ba0*/  @P4 STG.E [R56.64], R225 ;  /* 0x000000e138004986 */ /* 0x000fe2000c101904 */
[----:B------:R-:W-:Y:S02]  /*14bb0*/  ISETP.LT.AND P3, PT, R52, c[0x0][0x17c], !P0 ;  /* 0x00005f0034007a0c */ /* 0x000fe40004761270 */
[----:B------:R-:W-:Y:S02]  /*14bc0*/  ISETP.LT.AND P4, PT, R17, c[0x0][0x17c], !P0 ;  /* 0x00005f0011007a0c */ /* 0x000fe40004781270 */
[----:B------:R-:W-:Y:S01]  /*14bd0*/  IADD3 R51, R50, c[0x0][0x198], RZ ;  /* 0x0000660032337a10 */ /* 0x000fe20007ffe0ff */
[----:B------:R1:W-:Y:S01]  /*14be0*/  @P2 STG.E [R12.64], R64 ;  /* 0x000000400c002986 */ /* 0x0003e2000c101904 */
[----:B------:R-:W-:Y:S02]  /*14bf0*/  LEA.HI.X.SX32 R17, R18, R49, 0x2, P6 ;  /* 0x0000003112117211 */ /* 0x000fe400030f16ff */
[-C--:B--2---:R-:W-:Y:S01]  /*14c00*/  LEA R14, P2, R50, R48.reuse, 0x2 ;  /* 0x00000030320e7211 */ /* 0x084fe200078410ff */
[----:B------:R-:W-:Y:S01]  /*14c10*/  LDS.128 R56, [R3] ;  /* 0x0000000003387984 */ /* 0x000fe20000000c00 */
[----:B------:R-:W-:-:S02]  /*14c20*/  LEA R18, P6, R51, R48, 0x2 ;  /* 0x0000003033127211 */ /* 0x000fc400078c10ff */
[----:B------:R-:W-:Y:S01]  /*14c30*/  IADD3 R0, R252, 0x8, RZ ;  /* 0x00000008fc007810 */ /* 0x000fe20007ffe0ff */
[----:B------:R2:W-:Y:S01]  /*14c40*/  @P5 STG.E [R16.64], R65 ;  /* 0x0000004110005986 */ /* 0x0005e2000c101904 */
[-C--:B------:R-:W-:Y:S02]  /*14c50*/  LEA.HI.X.SX32 R15, R50, R49.reuse, 0x2, P2 ;  /* 0x00000031320f7211 */ /* 0x080fe400010f16ff */
[----:B------:R-:W-:Y:S01]  /*14c60*/  ISETP.LT.AND P5, PT, R19, c[0x0][0x17c], !P0 ;  /* 0x00005f0013007a0c */ /* 0x000fe200047a1270 */
[----:B------:R-:W-:Y:S01]  /*14c70*/  LDS.128 R52, [R2+0x800] ;  /* 0x0008000002347984 */ /* 0x000fe20000000c00 */
[C---:B------:R-:W-:Y:S02]  /*14c80*/  LEA.HI.X.SX32 R19, R51.reuse, R49, 0x2, P6 ;  /* 0x0000003133137211 */ /* 0x040fe400030f16ff */
[----:B------:R-:W-:Y:S01]  /*14c90*/  IADD3 R51, R51, c[0x0][0x198], RZ ;  /* 0x0000660033337a10 */ /* 0x000fe20007ffe0ff */
[----:B------:R3:W-:Y:S01]  /*14ca0*/  @P3 STG.E [R14.64], R88 ;  /* 0x000000580e003986 */ /* 0x0007e2000c101904 */
[----:B------:R-:W-:-:S02]  /*14cb0*/  ISETP.LT.AND P1, PT, R0, c[0x0][0x17c], !P0 ;  /* 0x00005f0000007a0c */ /* 0x000fc40004721270 */
[C---:B------:R-:W-:Y:S02]  /*14cc0*/  IADD3 R50, R51.reuse, c[0x0][0x198], RZ ;  /* 0x0000660033327a10 */ /* 0x040fe40007ffe0ff */
[CC--:B-1----:R-:W-:Y:S02]  /*14cd0*/  LEA R12, P3, R51.reuse, R48.reuse, 0x2 ;  /* 0x00000030330c7211 */ /* 0x0c2fe400078610ff */
[C---:B--2---:R-:W-:Y:S02]  /*14ce0*/  IADD3 R17, R252.reuse, 0xb, RZ ;  /* 0x0000000bfc117810 */ /* 0x044fe40007ffe0ff */
[----:B------:R-:W-:Y:S02]  /*14cf0*/  IADD3 R0, R252, 0xa, RZ ;  /* 0x0000000afc007810 */ /* 0x000fe40007ffe0ff */
[C---:B------:R-:W-:Y:S02]  /*14d00*/  LEA R16, P6, R50.reuse, R48, 0x2 ;  /* 0x0000003032107211 */ /* 0x040fe400078c10ff */
[----:B------:R-:W-:Y:S01]  /*14d10*/  LEA.HI.X.SX32 R13, R51, R49, 0x2, P3 ;  /* 0x00000031330d7211 */ /* 0x000fe200018f16ff */
[----:B------:R1:W-:Y:S01]  /*14d20*/  @P4 STG.E [R18.64], R89 ;  /* 0x0000005912004986 */ /* 0x0003e2000c101904 */
[----:B------:R-:W-:-:S02]  /*14d30*/  IADD3 R51, R50, c[0x0][0x198], RZ ;  /* 0x0000660032337a10 */ /* 0x000fc40007ffe0ff */
[----:B------:R-:W-:Y:S02]  /*14d40*/  ISETP.LT.AND P4, PT, R17, c[0x0][0x17c], !P0 ;  /* 0x00005f0011007a0c */ /* 0x000fe40004781270 */
[----:B------:R-:W-:Y:S02]  /*14d50*/  ISETP.LT.AND P2, PT, R0, c[0x0][0x17c], !P0 ;  /* 0x00005f0000007a0c */ /* 0x000fe40004741270 */
[----:B------:R-:W-:Y:S02]  /*14d60*/  LEA.HI.X.SX32 R17, R50, R49, 0x2, P6 ;  /* 0x0000003132117211 */ /* 0x000fe400030f16ff */
[C---:B------:R-:W-:Y:S01]  /*14d70*/  IADD3 R50, R51.reuse, c[0x0][0x198], RZ ;  /* 0x0000660033327a10 */ /* 0x040fe20007ffe0ff */
[----:B------:R2:W-:Y:S01]  /*14d80*/  @P1 STG.E [R12.64], R240 ;  /* 0x000000f00c001986 */ /* 0x0005e2000c101904 */
[----:B---3--:R-:W-:Y:S02]  /*14d90*/  LEA R14, P1, R51, R48, 0x2 ;  /* 0x00000030330e7211 */ /* 0x008fe400078210ff */
[----:B-1----:R-:W-:-:S02]  /*14da0*/  IADD3 R19, R252, 0xd, RZ ;  /* 0x0000000dfc137810 */ /* 0x002fc40007ffe0ff */
[C---:B------:R-:W-:Y:S01]  /*14db0*/  LEA R18, P6, R50.reuse, R48, 0x2 ;  /* 0x0000003032127211 */ /* 0x040fe200078c10ff */
[----:B------:R1:W-:Y:S01]  /*14dc0*/  @P5 STG.E [R16.64], R241 ;  /* 0x000000f110005986 */ /* 0x0003e2000c101904 */
[-C--:B------:R-:W-:Y:S02]  /*14dd0*/  LEA.HI.X.SX32 R15, R51, R49.reuse, 0x2, P1 ;  /* 0x00000031330f7211 */ /* 0x080fe400008f16ff */
[----:B------:R-:W-:Y:S02]  /*14de0*/  ISETP.LT.AND P5, PT, R19, c[0x0][0x17c], !P0 ;  /* 0x00005f0013007a0c */ /* 0x000fe400047a1270 */
[----:B------:R-:W-:Y:S02]  /*14df0*/  LEA.HI.X.SX32 R19, R50, R49, 0x2, P6 ;  /* 0x0000003132137211 */ /* 0x000fe400030f16ff */
[----:B------:R-:W-:Y:S02]  /*14e00*/  IADD3 R0, R252, 0xc, RZ ;  /* 0x0000000cfc007810 */ /* 0x000fe40007ffe0ff */
[----:B------:R-:W-:Y:S01]  /*14e10*/  IADD3 R50, R50, c[0x0][0x198], RZ ;  /* 0x0000660032327a10 */ /* 0x000fe20007ffe0ff */
[----:B------:R-:W-:Y:S01]  /*14e20*/  @P2 STG.E [R14.64], R220 ;  /* 0x000000dc0e002986 */ /* 0x000fe2000c101904 */
[----:B------:R-:W-:-:S02]  /*14e30*/  ISETP.LT.AND P3, PT, R0, c[0x0][0x17c], !P0 ;  /* 0x00005f0000007a0c */ /* 0x000fc40004761270 */
[C---:B------:R-:W-:Y:S02]  /*14e40*/  IADD3 R51, R50.reuse, c[0x0][0x198], RZ ;  /* 0x0000660032337a10 */ /* 0x040fe40007ffe0ff */
[-C--:B--2---:R-:W-:Y:S02]  /*14e50*/  LEA R12, P2, R50, R48.reuse, 0x2 ;  /* 0x00000030320c7211 */ /* 0x084fe400078410ff */
[----:B-1----:R-:W-:Y:S02]  /*14e60*/  IADD3 R17, R252, 0xf, RZ ;  /* 0x0000000ffc117810 */ /* 0x002fe40007ffe0ff */
[C---:B------:R-:W-:Y:S02]  /*14e70*/  LEA R16, P6, R51.reuse, R48, 0x2 ;  /* 0x0000003033107211 */ /* 0x040fe400078c10ff */
[----:B------:R-:W-:Y:S01]  /*14e80*/  LEA.HI.X.SX32 R13, R50, R49, 0x2, P2 ;  /* 0x00000031320d7211 */ /* 0x000fe200010f16ff */
[----:B------:R1:W-:Y:S01]  /*14e90*/  @P4 STG.E [R18.64], R221 ;  /* 0x000000dd12004986 */ /* 0x0003e2000c101904 */
[----:B------:R-:W-:-:S02]  /*14ea0*/  IADD3 R50, R51, c[0x0][0x198], RZ ;  /* 0x0000660033327a10 */ /* 0x000fc40007ffe0ff */
[----:B------:R-:W-:Y:S02]  /*14eb0*/  IADD3 R0, R252, 0xe, RZ ;  /* 0x0000000efc007810 */ /* 0x000fe40007ffe0ff */
[----:B------:R-:W-:Y:S02]  /*14ec0*/  ISETP.LT.AND P4, PT, R17, c[0x0][0x17c], !P0 ;  /* 0x00005f0011007a0c */ /* 0x000fe40004781270 */
[----:B------:R-:W-:Y:S02]  /*14ed0*/  LEA.HI.X.SX32 R17, R51, R49, 0x2, P6 ;  /* 0x0000003133117211 */ /* 0x000fe400030f16ff */
[----:B------:R-:W-:Y:S02]  /*14ee0*/  IADD3 R51, R50, c[0x0][0x198], RZ ;  /* 0x0000660032337a10 */ /* 0x000fe40007ffe0ff */
[----:B------:R-:W-:Y:S01]  /*14ef0*/  ISETP.LT.AND P1, PT, R0, c[0x0][0x17c], !P0 ;  /* 0x00005f0000007a0c */ /* 0x000fe20004721270 */
[----:B------:R2:W-:Y:S01]  /*14f00*/  @P3 STG.E [R12.64], R36 ;  /* 0x000000240c003986 */ /* 0x0005e2000c101904 */
[----:B-1----:R-:W-:-:S02]  /*14f10*/  IADD3 R19, R252, 0x11, RZ ;  /* 0x00000011fc137810 */ /* 0x002fc40007ffe0ff */
[-C--:B------:R-:W-:Y:S01]  /*14f20*/  LEA R18, P6, R51, R48.reuse, 0x2 ;  /* 0x0000003033127211 */ /* 0x080fe200078c10ff */
[----:B------:R1:W-:Y:S01]  /*14f30*/  @P5 STG.E [R16.64], R37 ;  /* 0x0000002510005986 */ /* 0x0003e2000c101904 */
[----:B------:R-:W-:Y:S02]  /*14f40*/  LEA R14, P3, R50, R48, 0x2 ;  /* 0x00000030320e7211 */ /* 0x000fe400078610ff */
[----:B------:R-:W-:Y:S02]  /*14f50*/  IADD3 R0, R252, 0x10, RZ ;  /* 0x00000010fc007810 */ /* 0x000fe40007ffe0ff */
[----:B------:R-:W-:Y:S02]  /*14f60*/  ISETP.LT.AND P5, PT, R19, c[0x0][0x17c], !P0 ;  /* 0x00005f0013007a0c */ /* 0x000fe400047a1270 */
[-C--:B------:R-:W-:Y:S02]  /*14f70*/  LEA.HI.X.SX32 R19, R51, R49.reuse, 0x2, P6 ;  /* 0x0000003133137211 */ /* 0x080fe400030f16ff */
[----:B------:R-:W-:-:S02]  /*14f80*/  LEA.HI.X.SX32 R15, R50, R49, 0x2, P3 ;  /* 0x00000031320f7211 */ /* 0x000fc400018f16ff */
[----:B------:R-:W-:Y:S02]  /*14f90*/  IADD3 R51, R51, c[0x0][0x198], RZ ;  /* 0x0000660033337a10 */ /* 0x000fe40007ffe0ff */
[----:B------:R-:W-:Y:S01]  /*14fa0*/  ISETP.LT.AND P2, PT, R0, c[0x0][0x17c], !P0 ;  /* 0x00005f0000007a0c */ /* 0x000fe20004741270 */
[----:B------:R3:W-:Y:S01]  /*14fb0*/  @P1 STG.E [R14.64], R40 ;  /* 0x000000280e001986 */ /* 0x0007e2000c101904 */
[C---:B--2---:R-:W-:Y:S02]  /*14fc0*/  IADD3 R36, R51.reuse, c[0x0][0x198], RZ ;  /* 0x0000660033247a10 */ /* 0x044fe40007ffe0ff */
[----:B------:R-:W-:Y:S02]  /*14fd0*/  LEA R12, P1, R51, R48, 0x2 ;  /* 0x00000030330c7211 */ /* 0x000fe400078210ff */
[C---:B-1----:R-:W-:Y:S02]  /*14fe0*/  IADD3 R17, R252.reuse, 0x13, RZ ;  /* 0x00000013fc117810 */ /* 0x042fe40007ffe0ff */
[----:B------:R-:W-:-:S02]  /*14ff0*/  IADD3 R0, R252, 0x12, RZ ;  /* 0x00000012fc007810 */ /* 0x000fc40007ffe0ff */
[C---:B------:R-:W-:Y:S01]  /*15000*/  LEA R16, P6, R36.reuse, R48, 0x2 ;  /* 0x0000003024107211 */ /* 0x040fe200078c10ff */
[----:B------:R1:W-:Y:S01]  /*15010*/  @P4 STG.E [R18.64], R41 ;  /* 0x0000002912004986 */ /* 0x0003e2000c101904 */
[----:B------:R-:W-:Y:S02]  /*15020*/  IADD3 R37, R36, c[0x0][0x198], RZ ;  /* 0x0000660024257a10 */ /* 0x000fe40007ffe0ff */
[-C--:B------:R-:W-:Y:S02]  /*15030*/  LEA.HI.X.SX32 R13, R51, R49.reuse, 0x2, P1 ;  /* 0x00000031330d7211 */ /* 0x080fe400008f16ff */
[----:B------:R-:W-:Y:S02]  /*15040*/  ISETP.LT.AND P4, PT, R17, c[0x0][0x17c], !P0 ;  /* 0x00005f0011007a0c */ /* 0x000fe40004781270 */
[----:B------:R-:W-:Y:S02]  /*15050*/  ISETP.LT.AND P3, PT, R0, c[0x0][0x17c], !P0 ;  /* 0x00005f0000007a0c */ /* 0x000fe40004761270 */
[----:B------:R-:W-:-:S02]  /*15060*/  LEA.HI.X.SX32 R17, R36, R49, 0x2, P6 ;  /* 0x0000003124117211 */ /* 0x000fc400030f16ff */
[C---:B------:R-:W-:Y:S01]  /*15070*/  IADD3 R36, R37.reuse, c[0x0][0x198], RZ ;  /* 0x0000660025247a10 */ /* 0x040fe20007ffe0ff */
[----:B------:R2:W-:Y:S01]  /*15080*/  @P2 STG.E [R12.64], R236 ;  /* 0x000000ec0c002986 */ /* 0x0005e2000c101904 */
[CC--:B---3--:R-:W-:Y:S02]  /*15090*/  LEA R14, P2, R37.reuse, R48.reuse, 0x2 ;  /* 0x00000030250e7211 */ /* 0x0c8fe400078410ff */
[----:B-1----:R-:W-:Y:S02]  /*150a0*/  IADD3 R19, R252, 0x15, RZ ;  /* 0x00000015fc137810 */ /* 0x002fe40007ffe0ff */
[----:B------:R-:W-:Y:S01]  /*150b0*/  LEA R18, P6, R36, R48, 0x2 ;  /* 0x0000003024127211 */ /* 0x000fe200078c10ff */
[----:B------:R1:W-:Y:S01]  /*150c0*/  @P5 STG.E [R16.64], R237 ;  /* 0x000000ed10005986 */ /* 0x0003e2000c101904 */
[----:B------:R-:W-:Y:S02]  /*150d0*/  LEA.HI.X.SX32 R15, R37, R49, 0x2, P2 ;  /* 0x00000031250f7211 */ /* 0x000fe400010f16ff */
[----:B------:R-:W-:-:S02]  /*150e0*/  ISETP.LT.AND P5, PT, R19, c[0x0][0x17c], !P0 ;  /* 0x00005f0013007a0c */ /* 0x000fc400047a1270 */
[----:B------:R-:W-:Y:S02]  /*150f0*/  LEA.HI.X.SX32 R19, R36, R49, 0x2, P6 ;  /* 0x0000003124137211 */ /* 0x000fe400030f16ff */
[----:B------:R-:W-:Y:S02]  /*15100*/  IADD3 R0, R252, 0x14, RZ ;  /* 0x00000014fc007810 */ /* 0x000fe40007ffe0ff */
[----:B------:R-:W-:Y:S01]  /*15110*/  IADD3 R36, R36, c[0x0][0x198], RZ ;  /* 0x0000660024247a10 */ /* 0x000fe20007ffe0ff */
[----:B------:R3:W-:Y:S01]  /*15120*/  @P3 STG.E [R14.64], R32 ;  /* 0x000000200e003986 */ /* 0x0007e2000c101904 */
[----:B------:R-:W-:Y:S02]  /*15130*/  ISETP.LT.AND P1, PT, R0, c[0x0][0x17c], !P0 ;  /* 0x00005f0000007a0c */ /* 0x000fe40004721270 */
[C---:B--2---:R-:W-:Y:S02]  /*15140*/  LEA R12, P3, R36.reuse, R48, 0x2 ;  /* 0x00000030240c7211 */ /* 0x044fe400078610ff */
[----:B------:R-:W-:-:S02]  /*15150*/  IADD3 R37, R36, c[0x0][0x198], RZ ;  /* 0x0000660024257a10 */ /* 0x000fc40007ffe0ff */
[----:B------:R-:W-:Y:S02]  /*15160*/  LEA.HI.X.SX32 R13, R36, R49, 0x2, P3 ;  /* 0x00000031240d7211 */ /* 0x000fe400018f16ff */
[C---:B-1----:R-:W-:Y:S02]  /*15170*/  IADD3 R17, R252.reuse, 0x17, RZ ;  /* 0x00000017fc117810 */ /* 0x042fe40007ffe0ff */
[C---:B------:R-:W-:Y:S02]  /*15180*/  IADD3 R36, R37.reuse, c[0x0][0x198], RZ ;  /* 0x0000660025247a10 */ /* 0x040fe40007ffe0ff */
[----:B------:R-:W-:Y:S02]  /*15190*/  IADD3 R0, R252, 0x16, RZ ;  /* 0x00000016fc007810 */ /* 0x000fe40007ffe0ff */
[----:B------:R-:W-:Y:S01]  /*151a0*/  LEA R16, P6, R37, R48, 0x2 ;  /* 0x0000003025107211 */ /* 0x000fe200078c10ff */
[----:B------:R1:W-:Y:S01]  /*151b0*/  @P4 STG.E [R18.64], R33 ;  /* 0x0000002112004986 */ /* 0x0003e2000c101904 */
[----:B------:R-:W-:-:S02]  /*151c0*/  ISETP.LT.AND P4, PT, R17, c[0x0][0x17c], !P0 ;  /* 0x00005f0011007a0c */ /* 0x000fc40004781270 */
[----:B---3--:R-:W-:Y:S02]  /*151d0*/  IADD3 R32, R36, c[0x0][0x198], RZ ;  /* 0x0000660024207a10 */ /* 0x008fe40007ffe0ff */
[----:B------:R-:W-:Y:S02]  /*151e0*/  ISETP.LT.AND P2, PT, R0, c[0x0][0x17c], !P0 ;  /* 0x00005f0000007a0c */ /* 0x000fe40004741270 */
[----:B------:R-:W-:Y:S01]  /*151f0*/  LEA.HI.X.SX32 R17, R37, R49, 0x2, P6 ;  /* 0x0000003125117211 */ /* 0x000fe200030f16ff */
[----:B------:R2:W-:Y:S01]  /*15200*/  @P1 STG.E [R12.64], R24 ;  /* 0x000000180c001986 */ /* 0x0005e2000c101904 */
[-C--:B------:R-:W-:Y:S02]  /*15210*/  LEA R14, P1, R36, R48.reuse, 0x2 ;  /* 0x00000030240e7211 */ /* 0x080fe400078210ff */
[----:B-1----:R-:W-:Y:S02]  /*15220*/  IADD3 R19, R252, 0x19, RZ ;  /* 0x00000019fc137810 */ /* 0x002fe40007ffe0ff */
[----:B------:R-:W-:Y:S01]  /*15230*/  LEA R18, P6, R32, R48, 0x2 ;  /* 0x0000003020127211 */ /* 0x000fe200078c10ff */
[----:B------:R1:W-:Y:S01]  /*15240*/  @P5 STG.E [R16.64], R25 ;  /* 0x0000001910005986 */ /* 0x0003e2000c101904 */
[----:B------:R-:W-:-:S02]  /*15250*/  IADD3 R0, R252, 0x18, RZ ;  /* 0x00000018fc007810 */ /* 0x000fc40007ffe0ff */
[----:B------:R-:W-:Y:S02]  /*15260*/  ISETP.LT.AND P5, PT, R19, c[0x0][0x17c], !P0 ;  /* 0x00005f0013007a0c */ /* 0x000fe400047a1270 */
[-C--:B------:R-:W-:Y:S02]  /*15270*/  LEA.HI.X.SX32 R19, R32, R49.reuse, 0x2, P6 ;  /* 0x0000003120137211 */ /* 0x080fe400030f16ff */
[----:B------:R-:W-:Y:S02]  /*15280*/  LEA.HI.X.SX32 R15, R36, R49, 0x2, P1 ;  /* 0x00000031240f7211 */ /* 0x000fe400008f16ff */
[----:B------:R-:W-:Y:S02]  /*15290*/  IADD3 R32, R32, c[0x0][0x198], RZ ;  /* 0x0000660020207a10 */ /* 0x000fe40007ffe0ff */
[----:B------:R-:W-:Y:S01]  /*152a0*/  ISETP.LT.AND P3, PT, R0, c[0x0][0x17c], !P0 ;  /* 0x00005f0000007a0c */ /* 0x000fe20004761270 */
[----:B------:R3:W-:Y:S01]  /*152b0*/  @P2 STG.E [R14.64], R28 ;  /* 0x0000001c0e002986 */ /* 0x0007e2000c101904 */
[----:B--2---:R-:W-:-:S02]  /*152c0*/  IADD3 R24, R32, c[0x0][0x198], RZ ;  /* 0x0000660020187a10 */ /* 0x004fc40007ffe0ff */
[-C--:B------:R-:W-:Y:S02]  /*152d0*/  LEA R12, P2, R32, R48.reuse, 0x2 ;  /* 0x00000030200c7211 */ /* 0x080fe400078410ff */
[C---:B-1----:R-:W-:Y:S02]  /*152e0*/  IADD3 R17, R252.reuse, 0x1b, RZ ;  /* 0x0000001bfc117810 */ /* 0x042fe40007ffe0ff */
[----:B------:R-:W-:Y:S02]  /*152f0*/  IADD3 R0, R252, 0x1a, RZ ;  /* 0x0000001afc007810 */ /* 0x000fe40007ffe0ff */
[C---:B------:R-:W-:Y:S01]  /*15300*/  LEA R16, P6, R24.reuse, R48, 0x2 ;  /* 0x0000003018107211 */ /* 0x040fe200078c10ff */
[----:B------:R1:W-:Y:S01]  /*15310*/  @P4 STG.E [R18.64], R29 ;  /* 0x0000001d12004986 */ /* 0x0003e2000c101904 */
[----:B------:R-:W-:Y:S02]  /*15320*/  IADD3 R25, R24, c[0x0][0x198], RZ ;  /* 0x0000660018197a10 */ /* 0x000fe40007ffe0ff */
[----:B------:R-:W-:-:S02]  /*15330*/  LEA.HI.X.SX32 R13, R32, R49, 0x2, P2 ;  /* 0x00000031200d7211 */ /* 0x000fc400010f16ff */
        /* <DEDUP_REMOVED lines=14> */
[----:B------:R3:W-:Y:S01]  /*15420*/  @P1 STG.E [R14.64], R20 ;  /* 0x000000140e001986 */ /* 0x0007e2000c101904 */
[----:B------:R-:W-:-:S02]  /*15430*/  ISETP.LT.AND P2, PT, R0, c[0x0][0x17c], !P0 ;  /* 0x00005f0000007a0c */ /* 0x000fc40004741270 */
[C---:B--2---:R-:W-:Y:S02]  /*15440*/  LEA R12, P1, R24.reuse, R48, 0x2 ;  /* 0x00000030180c7211 */ /* 0x044fe400078210ff */
[C---:B------:R-:W-:Y:S02]  /*15450*/  IADD3 R25, R24.reuse, c[0x0][0x198], RZ ;  /* 0x0000660018197a10 */ /* 0x040fe40007ffe0ff */
[----:B------:R-:W-:Y:S02]  /*15460*/  LEA.HI.X.SX32 R13, R24, R49, 0x2, P1 ;  /* 0x00000031180d7211 */ /* 0x000fe400008f16ff */
[C---:B-1----:R-:W-:Y:S02]  /*15470*/  IADD3 R17, R252.reuse, 0x1f, RZ ;  /* 0x0000001ffc117810 */ /* 0x042fe40007ffe0ff */
[----:B------:R-:W-:Y:S02]  /*15480*/  IADD3 R24, R25, c[0x0][0x198], RZ ;  /* 0x0000660019187a10 */ /* 0x000fe40007ffe0ff */
[----:B------:R-:W-:-:S02]  /*15490*/  IADD3 R0, R252, 0x1e, RZ ;  /* 0x0000001efc007810 */ /* 0x000fc40007ffe0ff */
[-C--:B------:R-:W-:Y:S01]  /*154a0*/  LEA R16, P6, R25, R48.reuse, 0x2 ;  /* 0x0000003019107211 */ /* 0x080fe200078c10ff */
[----:B------:R1:W-:Y:S01]  /*154b0*/  @P4 STG.E [R18.64], R21 ;  /* 0x0000001512004986 */ /* 0x0003e2000c101904 */
[----:B------:R-:W-:Y:S02]  /*154c0*/  ISETP.LT.AND P4, PT, R17, c[0x0][0x17c], !P0 ;  /* 0x00005f0011007a0c */ /* 0x000fe40004781270 */
[----:B---3--:R-:W-:Y:S02]  /*154d0*/  IADD3 R20, R24, c[0x0][0x198], RZ ;  /* 0x0000660018147a10 */ /* 0x008fe40007ffe0ff */
[----:B------:R-:W-:Y:S02]  /*154e0*/  ISETP.LT.AND P3, PT, R0, c[0x0][0x17c], !P0 ;  /* 0x00005f0000007a0c */ /* 0x000fe40004761270 */
[----:B------:R-:W-:Y:S01]  /*154f0*/  LEA.HI.X.SX32 R17, R25, R49, 0x2, P6 ;  /* 0x0000003119117211 */ /* 0x000fe200030f16ff */
[----:B------:R-:W-:Y:S01]  /*15500*/  @P2 STG.E [R12.64], R4 ;  /* 0x000000040c002986 */ /* 0x000fe2000c101904 */
[----:B------:R-:W-:-:S02]  /*15510*/  LEA R14, P2, R24, R48, 0x2 ;  /* 0x00000030180e7211 */ /* 0x000fc400078410ff */
[----:B-1----:R-:W-:Y:S02]  /*15520*/  IADD3 R19, R252, 0x21, RZ ;  /* 0x00000021fc137810 */ /* 0x002fe40007ffe0ff */
[----:B------:R-:W-:Y:S01]  /*15530*/  LEA R18, P6, R20, R48, 0x2 ;  /* 0x0000003014127211 */ /* 0x000fe200078c10ff */
[----:B------:R1:W-:Y:S01]  /*15540*/  @P5 STG.E [R16.64], R5 ;  /* 0x0000000510005986 */ /* 0x0003e2000c101904 */
[----:B------:R-:W-:Y:S02]  /*15550*/  IADD3 R0, R252, 0x20, RZ ;  /* 0x00000020fc007810 */ /* 0x000fe40007ffe0ff */
[----:B------:R-:W-:Y:S02]  /*15560*/  ISETP.LT.AND P5, PT, R19, c[0x0][0x17c], !P0 ;  /* 0x00005f0013007a0c */ /* 0x000fe400047a1270 */
[-C--:B------:R-:W-:Y:S02]  /*15570*/  LEA.HI.X.SX32 R19, R20, R49.reuse, 0x2, P6 ;  /* 0x0000003114137211 */ /* 0x080fe400030f16ff */
[----:B------:R-:W-:-:S02]  /*15580*/  LEA.HI.X.SX32 R15, R24, R49, 0x2, P2 ;  /* 0x00000031180f7211 */ /* 0x000fc400010f16ff */
[----:B------:R-:W-:Y:S02]  /*15590*/  IADD3 R20, R20, c[0x0][0x198], RZ ;  /* 0x0000660014147a10 */ /* 0x000fe40007ffe0ff */
[----:B------:R-:W-:Y:S01]  /*155a0*/  ISETP.LT.AND P1, PT, R0, c[0x0][0x17c], !P0 ;  /* 0x00005f0000007a0c */ /* 0x000fe20004721270 */
[----:B------:R2:W-:Y:S01]  /*155b0*/  @P3 STG.E [R14.64], R8 ;  /* 0x000000080e003986 */ /* 0x0005e2000c101904 */
[C---:B-1----:R-:W-:Y:S02]  /*155c0*/  IADD3 R16, R20.reuse, c[0x0][0x198], RZ ;  /* 0x0000660014107a10 */ /* 0x042fe40007ffe0ff */
[----:B------:R-:W-:Y:S02]  /*155d0*/  LEA R4, P3, R20, R48, 0x2 ;  /* 0x0000003014047211 */ /* 0x000fe400078610ff */
[C---:B------:R-:W-:Y:S02]  /*155e0*/  IADD3 R13, R252.reuse, 0x23, RZ ;  /* 0x00000023fc0d7810 */ /* 0x040fe40007ffe0ff */
        /* <DEDUP_REMOVED lines=10> */
[CC--:B--2---:R-:W-:Y:S02]  /*15690*/  LEA R8, P1, R17.reuse, R48.reuse, 0x2 ;  /* 0x0000003011087211 */ /* 0x0c4fe400078210ff */
[----:B------:R-:W-:Y:S02]  /*156a0*/  IADD3 R15, R252, 0x25, RZ ;  /* 0x00000025fc0f7810 */ /* 0x000fe40007ffe0ff */
[----:B------:R-:W-:Y:S01]  /*156b0*/  LEA R14, P6, R16, R48, 0x2 ;  /* 0x00000030100e7211 */ /* 0x000fe200078c10ff */
[----:B------:R2:W-:Y:S01]  /*156c0*/  @P5 STG.E [R12.64], R247 ;  /* 0x000000f70c005986 */ /* 0x0005e2000c101904 */
[----:B------:R-:W-:Y:S02]  /*156d0*/  IADD3 R0, R252, 0x24, RZ ;  /* 0x00000024fc007810 */ /* 0x000fe40007ffe0ff */
[----:B-1----:R-:W-:-:S02]  /*156e0*/  LEA.HI.X.SX32 R9, R17, R49, 0x2, P1 ;  /* 0x0000003111097211 */ /* 0x002fc400008f16ff */
[----:B------:R-:W-:Y:S02]  /*156f0*/  ISETP.LT.AND P5, PT, R15, c[0x0][0x17c], !P0 ;  /* 0x00005f000f007a0c */ /* 0x000fe400047a1270 */
[C---:B------:R-:W-:Y:S02]  /*15700*/  LEA.HI.X.SX32 R15, R16.reuse, R49, 0x2, P6 ;  /* 0x00000031100f7211 */ /* 0x040fe400030f16ff */
[----:B------:R-:W-:Y:S01]  /*15710*/  IADD3 R16, R16, c[0x0][0x198], RZ ;  /* 0x0000660010107a10 */ /* 0x000fe20007ffe0ff */
[----:B------:R1:W-:Y:S01]  /*15720*/  @P2 STG.E [R8.64], R226 ;  /* 0x000000e208002986 */ /* 0x0003e2000c101904 */
[----:B------:R-:W-:Y:S02]  /*15730*/  ISETP.LT.AND P3, PT, R0, c[0x0][0x17c], !P0 ;  /* 0x00005f0000007a0c */ /* 0x000fe40004761270 */
[C---:B------:R-:W-:Y:S02]  /*15740*/  IADD3 R17, R16.reuse, c[0x0][0x198], RZ ;  /* 0x0000660010117a10 */ /* 0x040fe40007ffe0ff */
[----:B---3--:R-:W-:-:S02]  /*15750*/  LEA R4, P2, R16, R48, 0x2 ;  /* 0x0000003010047211 */ /* 0x008fc400078410ff */
[C---:B--2---:R-:W-:Y:S02]  /*15760*/  IADD3 R13, R252.reuse, 0x27, RZ ;  /* 0x00000027fc0d7810 */ /* 0x044fe40007ffe0ff */
[----:B------:R-:W-:Y:S02]  /*15770*/  IADD3 R0, R252, 0x26, RZ ;  /* 0x00000026fc007810 */ /* 0x000fe40007ffe0ff */
[C---:B------:R-:W-:Y:S02]  /*15780*/  LEA R12, P6, R17.reuse, R48, 0x2 ;  /* 0x00000030110c7211 */ /* 0x040fe400078c10ff */
[----:B------:R-:W-:Y:S01]  /*15790*/  LEA.HI.X.SX32 R5, R16, R49, 0x2, P2 ;  /* 0x0000003110057211 */ /* 0x000fe200010f16ff */
[----:B------:R2:W-:Y:S01]  /*157a0*/  @P4 STG.E [R14.64], R227 ;  /* 0x000000e30e004986 */ /* 0x0005e2000c101904 */
[----:B------:R-:W-:Y:S02]  /*157b0*/  IADD3 R16, R17, c[0x0][0x198], RZ ;  /* 0x0000660011107a10 */ /* 0x000fe40007ffe0ff */
[----:B------:R-:W-:-:S02]  /*157c0*/  ISETP.LT.AND P4, PT, R13, c[0x0][0x17c], !P0 ;  /* 0x00005f000d007a0c */ /* 0x000fc40004781270 */
[----:B------:R-:W-:Y:S02]  /*157d0*/  ISETP.LT.AND P1, PT, R0, c[0x0][0x17c], !P0 ;  /* 0x00005f0000007a0c */ /* 0x000fe40004721270 */
[----:B------:R-:W-:Y:S02]  /*157e0*/  LEA.HI.X.SX32 R13, R17, R49, 0x2, P6 ;  /* 0x00000031110d7211 */ /* 0x000fe400030f16ff */
[C---:B------:R-:W-:Y:S01]  /*157f0*/  IADD3 R17, R16.reuse, c[0x0][0x198], RZ ;  /* 0x0000660010117a10 */ /* 0x040fe20007ffe0ff */
[----:B------:R3:W-:Y:S01]  /*15800*/  @P3 STG.E [R4.64], R66 ;  /* 0x0000004204003986 */ /* 0x0007e2000c101904 */
[-C--:B-1----:R-:W-:Y:S02]  /*15810*/  LEA R8, P3, R16, R48.reuse, 0x2 ;  /* 0x0000003010087211 */ /* 0x082fe400078610ff */
[C---:B--2---:R-:W-:Y:S02]  /*15820*/  IADD3 R15, R252.reuse, 0x29, RZ ;  /* 0x00000029fc0f7810 */ /* 0x044fe40007ffe0ff */
[----:B------:R-:W-:Y:S01]  /*15830*/  LEA R14, P6, R17, R48, 0x2 ;  /* 0x00000030110e7211 */ /* 0x000fe200078c10ff */
[----:B------:R1:W-:Y:S01]  /*15840*/  @P5 STG.E [R12.64], R67 ;  /* 0x000000430c005986 */ /* 0x0003e2000c101904 */
[----:B------:R-:W-:-:S02]  /*15850*/  IADD3 R0, R252, 0x28, RZ ;  /* 0x00000028fc007810 */ /* 0x000fc40007ffe0ff */
[-C--:B------:R-:W-:Y:S01]  /*15860*/  LEA.HI.X.SX32 R9, R16, R49.reuse, 0x2, P3 ;  /* 0x0000003110097211 */ /* 0x080fe200018f16ff */
[----:B------:R-:W-:Y:S01]  /*15870*/  LDS.128 R64, [R249] ;  /* 0x00000000f9407984 */ /* 0x000fe20000000c00 */
[----:B------:R-:W-:Y:S02]  /*15880*/  ISETP.LT.AND P5, PT, R15, c[0x0][0x17c], !P0 ;  /* 0x00005f000f007a0c */ /* 0x000fe400047a1270 */
[C---:B------:R-:W-:Y:S02]  /*15890*/  LEA.HI.X.SX32 R15, R17.reuse, R49, 0x2, P6 ;  /* 0x00000031110f7211 */ /* 0x040fe400030f16ff */
[----:B------:R-:W-:Y:S01]  /*158a0*/  IADD3 R17, R17, c[0x0][0x198], RZ ;  /* 0x0000660011117a10 */ /* 0x000fe20007ffe0ff */
[----:B------:R2:W-:Y:S01]  /*158b0*/  @P1 STG.E [R8.64], R90 ;  /* 0x0000005a08001986 */ /* 0x0005e2000c101904 */
[----:B------:R-:W-:Y:S02]  /*158c0*/  ISETP.LT.AND P2, PT, R0, c[0x0][0x17c], !P0 ;  /* 0x00005f0000007a0c */ /* 0x000fe40004741270 */
[----:B------:R-:W-:-:S02]  /*158d0*/  IADD3 R16, R17, c[0x0][0x198], RZ ;  /* 0x0000660011107a10 */ /* 0x000fc40007ffe0ff */
[CC--:B---3--:R-:W-:Y:S02]  /*158e0*/  LEA R4, P1, R17.reuse, R48.reuse, 0x2 ;  /* 0x0000003011047211 */ /* 0x0c8fe400078210ff */
[C---:B-1----:R-:W-:Y:S02]  /*158f0*/  IADD3 R13, R252.reuse, 0x2b, RZ ;  /* 0x0000002bfc0d7810 */ /* 0x042fe40007ffe0ff */
        /* <DEDUP_REMOVED lines=10> */
[----:B--2---:R-:W-:Y:S02]  /*159a0*/  LEA R8, P2, R17, R48, 0x2 ;  /* 0x0000003011087211 */ /* 0x004fe400078410ff */
[----:B-1----:R-:W-:-:S02]  /*159b0*/  IADD3 R15, R252, 0x2d, RZ ;  /* 0x0000002dfc0f7810 */ /* 0x002fc40007ffe0ff */
[----:B------:R-:W-:Y:S01]  /*159c0*/  LEA R14, P6, R16, R48, 0x2 ;  /* 0x00000030100e7211 */ /* 0x000fe200078c10ff */
[----:B------:R1:W-:Y:S01]  /*159d0*/  @P5 STG.E [R12.64], R243 ;  /* 0x000000f30c005986 */ /* 0x0003e2000c101904 */
[----:B------:R-:W-:Y:S02]  /*159e0*/  IADD3 R0, R252, 0x2c, RZ ;  /* 0x0000002cfc007810 */ /* 0x000fe40007ffe0ff */
[-C--:B------:R-:W-:Y:S02]  /*159f0*/  LEA.HI.X.SX32 R9, R17, R49.reuse, 0x2, P2 ;  /* 0x0000003111097211 */ /* 0x080fe400010f16ff */
[----:B------:R-:W-:Y:S02]  /*15a00*/  ISETP.LT.AND P5, PT, R15, c[0x0][0x17c], !P0 ;  /* 0x00005f000f007a0c */ /* 0x000fe400047a1270 */
[C---:B------:R-:W-:Y:S02]  /*15a10*/  LEA.HI.X.SX32 R15, R16.reuse, R49, 0x2, P6 ;  /* 0x00000031100f7211 */ /* 0x040fe400030f16ff */
[----:B------:R-:W-:Y:S01]  /*15a20*/  IADD3 R16, R16, c[0x0][0x198], RZ ;  /* 0x0000660010107a10 */ /* 0x000fe20007ffe0ff */
[----:B------:R2:W-:Y:S01]  /*15a30*/  @P3 STG.E [R8.64], R222 ;  /* 0x000000de08003986 */ /* 0x0005e2000c101904 */
[----:B------:R-:W-:-:S02]  /*15a40*/  ISETP.LT.AND P1, PT, R0, c[0x0][0x17c], !P0 ;  /* 0x00005f0000007a0c */ /* 0x000fc40004721270 */
[C---:B------:R-:W-:Y:S02]  /*15a50*/  IADD3 R17, R16.reuse, c[0x0][0x198], RZ ;  /* 0x0000660010117a10 */ /* 0x040fe40007ffe0ff */
[-C--:B---3--:R-:W-:Y:S02]  /*15a60*/  LEA R4, P3, R16, R48.reuse, 0x2 ;  /* 0x0000003010047211 */ /* 0x088fe400078610ff */
        /* <DEDUP_REMOVED lines=16> */
[-C--:B------:R-:W-:Y:S01]  /*15b70*/  LEA.HI.X.SX32 R9, R16, R49.reuse, 0x2, P1 ;  /* 0x0000003110097211 */ /* 0x080fe200008f16ff */
[----:B------:R-:W-:Y:S01]  /*15b80*/  LDS.128 R36, [R3+0x800] ;  /* 0x0008000003247984 */ /* 0x000fe20000000c00 */
[----:B------:R-:W-:Y:S02]  /*15b90*/  ISETP.LT.AND P5, PT, R15, c[0x0][0x17c], !P0 ;  /* 0x00005f000f007a0c */ /* 0x000fe400047a1270 */
[C---:B------:R-:W-:Y:S02]  /*15ba0*/  LEA.HI.X.SX32 R15, R17.reuse, R49, 0x2, P6 ;  /* 0x00000031110f7211 */ /* 0x040fe400030f16ff */
[----:B------:R-:W-:Y:S01]  /*15bb0*/  IADD3 R17, R17, c[0x0][0x198], RZ ;  /* 0x0000660011117a10 */ /* 0x000fe20007ffe0ff */
[----:B------:R2:W-:Y:S01]  /*15bc0*/  @P2 STG.E [R8.64], R42 ;  /* 0x0000002a08002986 */ /* 0x0005e2000c101904 */
[----:B------:R-:W-:-:S02]  /*15bd0*/  ISETP.LT.AND P3, PT, R0, c[0x0][0x17c], !P0 ;  /* 0x00005f0000007a0c */ /* 0x000fc40004761270 */
[C---:B------:R-:W-:Y:S02]  /*15be0*/  IADD3 R16, R17.reuse, c[0x0][0x198], RZ ;  /* 0x0000660011107a10 */ /* 0x040fe40007ffe0ff */
[CC--:B---3--:R-:W-:Y:S02]  /*15bf0*/  LEA R4, P2, R17.reuse, R48.reuse, 0x2 ;  /* 0x0000003011047211 */ /* 0x0c8fe400078410ff */
[C---:B-1----:R-:W-:Y:S02]  /*15c00*/  IADD3 R13, R252.reuse, 0x33, RZ ;  /* 0x00000033fc0d7810 */ /* 0x042fe40007ffe0ff */
[----:B------:R-:W-:Y:S02]  /*15c10*/  IADD3 R0, R252, 0x32, RZ ;  /* 0x00000032fc007810 */ /* 0x000fe40007ffe0ff */
[C---:B------:R-:W-:Y:S02]  /*15c20*/  LEA R12, P6, R16.reuse, R48, 0x2 ;  /* 0x00000030100c7211 */ /* 0x040fe400078c10ff */
[----:B------:R-:W-:Y:S01]  /*15c30*/  LEA.HI.X.SX32 R5, R17, R49, 0x2, P2 ;  /* 0x0000003111057211 */ /* 0x000fe200010f16ff */
[----:B------:R1:W-:Y:S01]  /*15c40*/  @P4 STG.E [R14.64], R43 ;  /* 0x0000002b0e004986 */ /* 0x0003e2000c101904 */
[----:B------:R-:W-:-:S02]  /*15c50*/  IADD3 R17, R16, c[0x0][0x198], RZ ;  /* 0x0000660010117a10 */ /* 0x000fc40007ffe0ff */
[----:B------:R-:W-:Y:S01]  /*15c60*/  ISETP.LT.AND P4, PT, R13, c[0x0][0x17c], !P0 ;  /* 0x00005f000d007a0c */ /* 0x000fe20004781270 */
[----:B------:R-:W-:Y:S01]  /*15c70*/  LDS.128 R40, [R248+0x800] ;  /* 0x00080000f8287984 */ /* 0x000fe20000000c00 */
        /* <DEDUP_REMOVED lines=67> */
[-C--:B---3--:R-:W-:Y:S02]  /*160b0*/  LEA R4, P2, R16, R48.reuse, 0x2 ;  /* 0x0000003010047211 */ /* 0x088fe400078410ff */
[----:B-1----:R-:W-:Y:S02]  /*160c0*/  IADD3 R13, R252, 0x3f, RZ ;  /* 0x0000003ffc0d7810 */ /* 0x002fe40007ffe0ff */
[C---:B------:R-:W-:Y:S02]  /*160d0*/  LEA R12, P6, R17.reuse, R48, 0x2 ;  /* 0x00000030110c7211 */ /* 0x040fe400078c10ff */
[----:B------:R-:W-:Y:S01]  /*160e0*/  LEA.HI.X.SX32 R5, R16, R49, 0x2, P2 ;  /* 0x0000003110057211 */ /* 0x000fe200010f16ff */
[----:B------:R1:W-:Y:S01]  /*160f0*/  @P4 STG.E [R14.64], R23 ;  /* 0x000000170e004986 */ /* 0x0003e2000c101904 */
[----:B------:R-:W-:-:S02]  /*16100*/  IADD3 R16, R17, c[0x0][0x198], RZ ;  /* 0x0000660011107a10 */ /* 0x000fc40007ffe0ff */
[----:B------:R-:W-:Y:S01]  /*16110*/  IADD3 R0, R252, 0x3e, RZ ;  /* 0x0000003efc007810 */ /* 0x000fe20007ffe0ff */
[----:B------:R-:W-:Y:S01]  /*16120*/  LDS.128 R20, [R3+0x1000] ;  /* 0x0010000003147984 */ /* 0x000fe20000000c00 */
[----:B------:R-:W-:Y:S02]  /*16130*/  ISETP.LT.AND P4, PT, R13, c[0x0][0x17c], !P0 ;  /* 0x00005f000d007a0c */ /* 0x000fe40004781270 */
[----:B------:R-:W-:Y:S02]  /*16140*/  LEA.HI.X.SX32 R13, R17, R49, 0x2, P6 ;  /* 0x00000031110d7211 */ /* 0x000fe400030f16ff */
[----:B------:R-:W-:Y:S02]  /*16150*/  IADD3 R17, R16, c[0x0][0x198], RZ ;  /* 0x0000660010117a10 */ /* 0x000fe40007ffe0ff */
[----:B------:R-:W-:Y:S01]  /*16160*/  ISETP.LT.AND P1, PT, R0, c[0x0][0x17c], !P0 ;  /* 0x00005f0000007a0c */ /* 0x000fe20004721270 */
[----:B------:R-:W-:Y:S01]  /*16170*/  @P3 STG.E [R4.64], R6 ;  /* 0x0000000604003986 */ /* 0x000fe2000c101904 */
        /* <DEDUP_REMOVED lines=25> */
[----:B-1----:R-:W-:Y:S02]  /*16310*/  IADD3 R11, R252, 0x45, RZ ;  /* 0x00000045fc0b7810 */ /* 0x002fe40007ffe0ff */
[----:B------:R-:W-:Y:S01]  /*16320*/  LEA R10, P6, R12, R48, 0x2 ;  /* 0x000000300c0a7211 */ /* 0x000fe200078c10ff */
[----:B------:R1:W-:Y:S01]  /*16330*/  @P5 STG.E [R6.64], R149 ;  /* 0x0000009506005986 */ /* 0x0003e2000c101904 */
[----:B------:R-:W-:Y:S02]  /*16340*/  IADD3 R0, R252, 0x44, RZ ;  /* 0x00000044fc007810 */ /* 0x000fe40007ffe0ff */
[----:B------:R-:W-:-:S02]  /*16350*/  LEA.HI.X.SX32 R9, R13, R49, 0x2, P2 ;  /* 0x000000310d097211 */ /* 0x000fc400010f16ff */
[----:B------:R-:W-:Y:S02]  /*16360*/  ISETP.LT.AND P5, PT, R11, c[0x0][0x17c], !P0 ;  /* 0x00005f000b007a0c */ /* 0x000fe400047a1270 */
[C---:B------:R-:W-:Y:S02]  /*16370*/  LEA.HI.X.SX32 R11, R12.reuse, R49, 0x2, P6 ;  /* 0x000000310c0b7211 */ /* 0x040fe400030f16ff */
[----:B------:R-:W-:Y:S01]  /*16380*/  IADD3 R12, R12, c[0x0][0x198], RZ ;  /* 0x000066000c0c7a10 */ /* 0x000fe20007ffe0ff */
[----:B------:R2:W-:Y:S01]  /*16390*/  @P3 STG.E [R8.64], R152 ;  /* 0x0000009808003986 */ /* 0x0005e2000c101904 */
[----:B------:R-:W-:Y:S02]  /*163a0*/  ISETP.LT.AND P1, PT, R0, c[0x0][0x17c], !P0 ;  /* 0x00005f0000007a0c */ /* 0x000fe40004721270 */
[C---:B------:R-:W-:Y:S02]  /*163b0*/  IADD3 R13, R12.reuse, c[0x0][0x198], RZ ;  /* 0x000066000c0d7a10 */ /* 0x040fe40007ffe0ff */
[----:B---3--:R-:W-:-:S02]  /*163c0*/  LEA R4, P3, R12, R48, 0x2 ;  /* 0x000000300c047211 */ /* 0x008fc400078610ff */
[C---:B-1----:R-:W-:Y:S02]  /*163d0*/  IADD3 R7, R252.reuse, 0x47, RZ ;  /* 0x00000047fc077810 */ /* 0x042fe40007ffe0ff */
        /* <DEDUP_REMOVED lines=10> */
[-C--:B--2---:R-:W-:Y:S02]  /*16480*/  LEA R8, P1, R12, R48.reuse, 0x2 ;  /* 0x000000300c087211 */ /* 0x084fe400078210ff */
[C---:B-1----:R-:W-:Y:S02]  /*16490*/  IADD3 R11, R252.reuse, 0x49, RZ ;  /* 0x00000049fc0b7810 */ /* 0x042fe40007ffe0ff */
[----:B------:R-:W-:Y:S01]  /*164a0*/  LEA R10, P6, R13, R48, 0x2 ;  /* 0x000000300d0a7211 */ /* 0x000fe200078c10ff */
[----:B------:R1:W-:Y:S01]  /*164b0*/  @P5 STG.E [R6.64], R141 ;  /* 0x0000008d06005986 */ /* 0x0003e2000c101904 */
[----:B------:R-:W-:-:S02]  /*164c0*/  IADD3 R0, R252, 0x48, RZ ;  /* 0x00000048fc007810 */ /* 0x000fc40007ffe0ff */
[-C--:B------:R-:W-:Y:S02]  /*164d0*/  LEA.HI.X.SX32 R9, R12, R49.reuse, 0x2, P1 ;  /* 0x000000310c097211 */ /* 0x080fe400008f16ff */
        /* <DEDUP_REMOVED lines=351> */
[----:B------:R-:W-:Y:S01]  /*17ad0*/  LDS.128 R60, [R248] ;  /* 0x00000000f83c7984 */ /* 0x000fe20000000c00 */
        /* <DEDUP_REMOVED lines=323> */
[----:B------:R-:W-:Y:S02]  /*18f10*/  LEA.HI.X.SX32 R11, R13, R49, 0x2, P6 ;  /* 0x000000310d0b7211 */ /* 0x000fe400030f16ff */
[----:B------:R-:W-:-:S02]  /*18f20*/  ISETP.LT.AND P2, PT, R0, c[0x0][0x17c], !P0 ;  /* 0x00005f0000007a0c */ /* 0x000fc40004741270 */
[----:B------:R-:W-:Y:S01]  /*18f30*/  IADD3 R13, R13, c[0x0][0x198], RZ ;  /* 0x000066000d0d7a10 */ /* 0x000fe20007ffe0ff */
[----:B------:R2:W-:Y:S03]  /*18f40*/  @P1 STG.E [R8.64], R210 ;  /* 0x000000d208001986 */ /* 0x0005e6000c101904 */
[C---:B---3--:R-:W-:Y:S02]  /*18f50*/  LEA R4, P1, R13.reuse, R48, 0x2 ;  /* 0x000000300d047211 */ /* 0x048fe400078210ff */
[C---:B------:R-:W-:Y:S02]  /*18f60*/  IADD3 R12, R13.reuse, c[0x0][0x198], RZ ;  /* 0x000066000d0c7a10 */ /* 0x040fe40007ffe0ff */
[----:B------:R-:W-:Y:S02]  /*18f70*/  LEA.HI.X.SX32 R5, R13, R49, 0x2, P1 ;  /* 0x000000310d057211 */ /* 0x000fe400008f16ff */
[----:B-1----:R-:W-:-:S02]  /*18f80*/  IADD3 R7, R252, 0xbb, RZ ;  /* 0x000000bbfc077810 */ /* 0x002fc40007ffe0ff */
[CC--:B------:R-:W-:Y:S02]  /*18f90*/  LEA R6, P6, R12.reuse, R48.reuse, 0x2 ;  /* 0x000000300c067211 */ /* 0x0c0fe400078c10ff */
[----:B------:R-:W-:Y:S01]  /*18fa0*/  IADD3 R13, R12, c[0x0][0x198], RZ ;  /* 0x000066000c0d7a10 */ /* 0x000fe20007ffe0ff */
[----:B------:R1:W-:Y:S01]  /*18fb0*/  @P4 STG.E [R10.64], R211 ;  /* 0x000000d30a004986 */ /* 0x0003e2000c101904 */
[----:B------:R-:W-:Y:S02]  /*18fc0*/  IADD3 R0, R252, 0xba, RZ ;  /* 0x000000bafc007810 */ /* 0x000fe40007ffe0ff */
[----:B------:R-:W-:Y:S01]  /*18fd0*/  ISETP.LT.AND P4, PT, R7, c[0x0][0x17c], !P0 ;  /* 0x00005f0007007a0c */ /* 0x000fe20004781270 */
[----:B------:R-:W-:Y:S01]  /*18fe0*/  @P2 STG.E [R4.64], R130 ;  /* 0x0000008204002986 */ /* 0x000fe2000c101904 */
[----:B------:R-:W-:Y:S02]  /*18ff0*/  LEA.HI.X.SX32 R7, R12, R49, 0x2, P6 ;  /* 0x000000310c077211 */ /* 0x000fe400030f16ff */
[----:B--2---:R-:W-:-:S02]  /*19000*/  LEA R8, P2, R13, R48, 0x2 ;  /* 0x000000300d087211 */ /* 0x004fc400078410ff */
[----:B------:R-:W-:Y:S02]  /*19010*/  ISETP.LT.AND P3, PT, R0, c[0x0][0x17c], !P0 ;  /* 0x00005f0000007a0c */ /* 0x000fe40004761270 */
[C---:B------:R-:W-:Y:S02]  /*19020*/  IADD3 R12, R13.reuse, c[0x0][0x198], RZ ;  /* 0x000066000d0c7a10 */ /* 0x040fe40007ffe0ff */
[----:B------:R-:W-:Y:S02]  /*19030*/  LEA.HI.X.SX32 R9, R13, R49, 0x2, P2 ;  /* 0x000000310d097211 */ /* 0x000fe400010f16ff */
[----:B-1----:R-:W-:Y:S02]  /*19040*/  IADD3 R11, R252, 0xbd, RZ ;  /* 0x000000bdfc0b7810 */ /* 0x002fe40007ffe0ff */
[C---:B------:R-:W-:Y:S02]  /*19050*/  IADD3 R13, R12.reuse, c[0x0][0x198], RZ ;  /* 0x000066000c0d7a10 */ /* 0x040fe40007ffe0ff */
[----:B------:R-:W-:Y:S01]  /*19060*/  LEA R10, P6, R12, R48, 0x2 ;  /* 0x000000300c0a7211 */ /* 0x000fe200078c10ff */
[----:B------:R-:W-:Y:S01]  /*19070*/  @P5 STG.E [R6.64], R131 ;  /* 0x0000008306005986 */ /* 0x000fe2000c101904 */
[----:B------:R-:W-:-:S02]  /*19080*/  ISETP.LT.AND P5, PT, R11, c[0x0][0x17c], !P0 ;  /* 0x00005f000b007a0c */ /* 0x000fc400047a1270 */
[----:B------:R-:W-:Y:S01]  /*19090*/  IADD3 R16, R13, c[0x0][0x198], RZ ;  /* 0x000066000d107a10 */ /* 0x000fe20007ffe0ff */
[----:B------:R-:W1:Y:S01]  /*190a0*/  LDS.128 R4, [R2] ;  /* 0x0000000002047984 */ /* 0x000e620000000c00 */
[----:B------:R-:W-:Y:S02]  /*190b0*/  IADD3 R0, R252, 0xbc, RZ ;  /* 0x000000bcfc007810 */ /* 0x000fe40007ffe0ff */
[----:B------:R-:W-:Y:S02]  /*190c0*/  LEA.HI.X.SX32 R11, R12, R49, 0x2, P6 ;  /* 0x000000310c0b7211 */ /* 0x000fe400030f16ff */
[----:B------:R-:W-:Y:S01]  /*190d0*/  IADD3 R15, R252, 0xbf, RZ ;  /* 0x000000bffc0f7810 */ /* 0x000fe20007ffe0ff */
[----:B------:R-:W-:Y:S01]  /*190e0*/  @P3 STG.E [R8.64], R170 ;  /* 0x000000aa08003986 */ /* 0x000fe2000c101904 */
[----:B------:R-:W-:Y:S02]  /*190f0*/  LEA R14, P6, R16, R48, 0x2 ;  /* 0x00000030100e7211 */ /* 0x000fe400078c10ff */
[----:B------:R-:W-:Y:S01]  /*19100*/  ISETP.LT.AND P1, PT, R0, c[0x0][0x17c], !P0 ;  /* 0x00005f0000007a0c */ /* 0x000fe20004721270 */
[----:B------:R2:W-:Y:S01]  /*19110*/  @P4 STG.E [R10.64], R171 ;  /* 0x000000ab0a004986 */ /* 0x0005e2000c101904 */
[----:B------:R-:W-:-:S02]  /*19120*/  ISETP.LT.AND P4, PT, R15, c[0x0][0x17c], !P0 ;  /* 0x00005f000f007a0c */ /* 0x000fc40004781270 */
[CC--:B------:R-:W-:Y:S02]  /*19130*/  LEA.HI.X.SX32 R15, R16.reuse, R49.reuse, 0x2, P6 ;  /* 0x00000031100f7211 */ /* 0x0c0fe400030f16ff */
[C---:B------:R-:W-:Y:S02]  /*19140*/  LEA R12, P3, R13.reuse, R48, 0x2 ;  /* 0x000000300d0c7211 */ /* 0x040fe400078610ff */
[----:B------:R-:W-:Y:S02]  /*19150*/  IADD3 R16, R16, c[0x0][0x198], RZ ;  /* 0x0000660010107a10 */ /* 0x000fe40007ffe0ff */
[----:B------:R-:W-:Y:S02]  /*19160*/  LEA.HI.X.SX32 R13, R13, R49, 0x2, P3 ;  /* 0x000000310d0d7211 */ /* 0x000fe400018f16ff */
[----:B------:R-:W-:Y:S02]  /*19170*/  IADD3 R17, R16, c[0x0][0x198], RZ ;  /* 0x0000660010117a10 */ /* 0x000fe40007ffe0ff */
[----:B------:R-:W-:-:S02]  /*19180*/  IADD3 R0, R252, 0xbe, RZ ;  /* 0x000000befc007810 */ /* 0x000fc40007ffe0ff */
[----:B--2---:R-:W-:Y:S01]  /*19190*/  IADD3 R11, R252, 0xc1, RZ ;  /* 0x000000c1fc0b7810 */ /* 0x004fe20007ffe0ff */
[----:B------:R-:W-:Y:S01]  /*191a0*/  @P1 STG.E [R12.64], R194 ;  /* 0x000000c20c001986 */ /* 0x000fe2000c101904 */
[-C--:B------:R-:W-:Y:S02]  /*191b0*/  LEA R10, P6, R17, R48.reuse, 0x2 ;  /* 0x00000030110a7211 */ /* 0x080fe400078c10ff */
[----:B------:R-:W-:Y:S01]  /*191c0*/  ISETP.LT.AND P2, PT, R0, c[0x0][0x17c], !P0 ;  /* 0x00005f0000007a0c */ /* 0x000fe20004741270 */
[----:B------:R2:W-:Y:S01]  /*191d0*/  @P5 STG.E [R14.64], R195 ;  /* 0x000000c30e005986 */ /* 0x0005e2000c101904 */
[----:B------:R-:W-:Y:S02]  /*191e0*/  ISETP.LT.AND P5, PT, R11, c[0x0][0x17c], !P0 ;  /* 0x00005f000b007a0c */ /* 0x000fe400047a1270 */
[----:B------:R-:W-:Y:S02]  /*191f0*/  LEA R8, P1, R16, R48, 0x2 ;  /* 0x0000003010087211 */ /* 0x000fe400078210ff */
[----:B------:R-:W-:-:S02]  /*19200*/  LEA.HI.X.SX32 R11, R17, R49, 0x2, P6 ;  /* 0x00000031110b7211 */ /* 0x000fc400030f16ff */
[----:B------:R-:W-:Y:S02]  /*19210*/  IADD3 R17, R17, c[0x0][0x198], RZ ;  /* 0x0000660011117a10 */ /* 0x000fe40007ffe0ff */
[----:B------:R-:W-:Y:S02]  /*19220*/  LEA.HI.X.SX32 R9, R16, R49, 0x2, P1 ;  /* 0x0000003110097211 */ /* 0x000fe400008f16ff */
[----:B------:R-:W-:Y:S02]  /*19230*/  IADD3 R16, R17, c[0x0][0x198], RZ ;  /* 0x0000660011107a10 */ /* 0x000fe40007ffe0ff */
[C---:B------:R-:W-:Y:S02]  /*19240*/  IADD3 R0, R252.reuse, 0xc0, RZ ;  /* 0x000000c0fc007810 */ /* 0x040fe40007ffe0ff */
[----:B--2---:R-:W-:Y:S01]  /*19250*/  IADD3 R15, R252, 0xc3, RZ ;  /* 0x000000c3fc0f7810 */ /* 0x004fe20007ffe0ff */
[----:B------:R-:W-:Y:S01]  /*19260*/  @P2 STG.E [R8.64], R214 ;  /* 0x000000d608002986 */ /* 0x000fe2000c101904 */
[----:B------:R-:W-:-:S02]  /*19270*/  LEA R14, P6, R16, R48, 0x2 ;  /* 0x00000030100e7211 */ /* 0x000fc400078c10ff */
[----:B------:R-:W-:Y:S01]  /*19280*/  ISETP.LT.AND P3, PT, R0, c[0x0][0x17c], !P0 ;  /* 0x00005f0000007a0c */ /* 0x000fe20004761270 */
[----:B------:R2:W-:Y:S01]  /*19290*/  @P4 STG.E [R10.64], R215 ;  /* 0x000000d70a004986 */ /* 0x0005e2000c101904 */
[----:B------:R-:W-:Y:S02]  /*192a0*/  ISETP.LT.AND P4, PT, R15, c[0x0][0x17c], !P0 ;  /* 0x00005f000f007a0c */ /* 0x000fe40004781270 */
[C---:B------:R-:W-:Y:S02]  /*192b0*/  LEA R12, P2, R17.reuse, R48, 0x2 ;  /* 0x00000030110c7211 */ /* 0x040fe400078410ff */
[CC--:B------:R-:W-:Y:S02]  /*192c0*/  LEA.HI.X.SX32 R15, R16.reuse, R49.reuse, 0x2, P6 ;  /* 0x00000031100f7211 */ /* 0x0c0fe400030f16ff */
[----:B------:R-:W-:Y:S02]  /*192d0*/  IADD3 R16, R16, c[0x0][0x198], RZ ;  /* 0x0000660010107a10 */ /* 0x000fe40007ffe0ff */
[----:B------:R-:W-:-:S02]  /*192e0*/  LEA.HI.X.SX32 R13, R17, R49, 0x2, P2 ;  /* 0x00000031110d7211 */ /* 0x000fc400010f16ff */
[----:B------:R-:W-:Y:S02]  /*192f0*/  IADD3 R17, R16, c[0x0][0x198], RZ ;  /* 0x0000660010117a10 */ /* 0x000fe40007ffe0ff */
[C---:B------:R-:W-:Y:S02]  /*19300*/  IADD3 R0, R252.reuse, 0xc2, RZ ;  /* 0x000000c2fc007810 */ /* 0x040fe40007ffe0ff */
[----:B--2---:R-:W-:Y:S01]  /*19310*/  IADD3 R11, R252, 0xc5, RZ ;  /* 0x000000c5fc0b7810 */ /* 0x004fe20007ffe0ff */
[----:B-1----:R-:W-:Y:S01]  /*19320*/  @P3 STG.E [R12.64], R4 ;  /* 0x000000040c003986 */ /* 0x002fe2000c101904 */
        /* <DEDUP_REMOVED lines=8> */
[----:B------:R-:W-:Y:S02]  /*193b0*/  IADD3 R0, R252, 0xc4, RZ ;  /* 0x000000c4fc007810 */ /* 0x000fe40007ffe0ff */
[----:B-1----:R-:W-:-:S02]  /*193c0*/  IADD3 R14, R17, c[0x0][0x198], RZ ;  /* 0x00006600110e7a10 */ /* 0x002fc40007ffe0ff */
[----:B------:R-:W-:Y:S01]  /*193d0*/  IADD3 R13, R252, 0xc7, RZ ;  /* 0x000000c7fc0d7810 */ /* 0x000fe20007ffe0ff */
[----:B------:R-:W-:Y:S01]  /*193e0*/  @P1 STG.E [R8.64], R64 ;  /* 0x0000004008001986 */ /* 0x000fe2000c101904 */
[-C--:B------:R-:W-:Y:S02]  /*193f0*/  LEA R12, P6, R14, R48.reuse, 0x2 ;  /* 0x000000300e0c7211 */ /* 0x080fe400078c10ff */
[----:B------:R-:W-:Y:S01]  /*19400*/  ISETP.LT.AND P2, PT, R0, c[0x0][0x17c], !P0 ;  /* 0x00005f0000007a0c */ /* 0x000fe20004741270 */
[----:B------:R1:W-:Y:S01]  /*19410*/  @P4 STG.E [R10.64], R65 ;  /* 0x000000410a004986 */ /* 0x0003e2000c101904 */
[----:B------:R-:W-:Y:S02]  /*19420*/  ISETP.LT.AND P4, PT, R13, c[0x0][0x17c], !P0 ;  /* 0x00005f000d007a0c */ /* 0x000fe40004781270 */
[----:B------:R-:W-:Y:S02]  /*19430*/  LEA.HI.X.SX32 R13, R14, R49, 0x2, P6 ;  /* 0x000000310e0d7211 */ /* 0x000fe400030f16ff */
[----:B------:R-:W-:-:S02]  /*19440*/  LEA R4, P1, R17, R48, 0x2 ;  /* 0x0000003011047211 */ /* 0x000fc400078210ff */
[----:B------:R-:W-:Y:S02]  /*19450*/  IADD3 R14, R14, c[0x0][0x198], RZ ;  /* 0x000066000e0e7a10 */ /* 0x000fe40007ffe0ff */
[----:B------:R-:W-:Y:S02]  /*19460*/  LEA.HI.X.SX32 R5, R17, R49, 0x2, P1 ;  /* 0x0000003111057211 */ /* 0x000fe400008f16ff */
[----:B------:R-:W-:Y:S01]  /*19470*/  IADD3 R15, R14, c[0x0][0x198], RZ ;  /* 0x000066000e0f7a10 */ /* 0x000fe20007ffe0ff */
[----:B------:R-:W2:Y:S01]  /*19480*/  LDS.128 R16, [R2+0x1800] ;  /* 0x0018000002107984 */ /* 0x000ea20000000c00 */
[C---:B------:R-:W-:Y:S02]  /*19490*/  IADD3 R0, R252.reuse, 0xc6, RZ ;  /* 0x000000c6fc007810 */ /* 0x040fe40007ffe0ff */
[----:B-1----:R-:W-:Y:S01]  /*194a0*/  IADD3 R11, R252, 0xc9, RZ ;  /* 0x000000c9fc0b7810 */ /* 0x002fe20007ffe0ff */
        /* <DEDUP_REMOVED lines=11> */
[----:B-1----:R-:W-:Y:S01]  /*19560*/  IADD3 R13, R252, 0xcb, RZ ;  /* 0x000000cbfc0d7810 */ /* 0x002fe20007ffe0ff */
[----:B------:R-:W-:Y:S01]  /*19570*/  @P3 STG.E [R8.64], R56 ;  /* 0x0000003808003986 */ /* 0x000fe2000c101904 */
[----:B------:R-:W-:Y:S02]  /*19580*/  LEA R12, P6, R14, R48, 0x2 ;  /* 0x000000300e0c7211 */ /* 0x000fe400078c10ff */
[----:B------:R-:W-:Y:S01]  /*19590*/  ISETP.LT.AND P1, PT, R0, c[0x0][0x17c], !P0 ;  /* 0x00005f0000007a0c */ /* 0x000fe20004721270 */
[----:B------:R1:W-:Y:S01]  /*195a0*/  @P4 STG.E [R10.64], R57 ;  /* 0x000000390a004986 */ /* 0x0003e2000c101904 */
[----:B------:R-:W-:-:S02]  /*195b0*/  ISETP.LT.AND P4, PT, R13, c[0x0][0x17c], !P0 ;  /* 0x00005f000d007a0c */ /* 0x000fc40004781270 */
[C---:B------:R-:W-:Y:S02]  /*195c0*/  LEA R4, P3, R15.reuse, R48, 0x2 ;  /* 0x000000300f047211 */ /* 0x040fe400078610ff */
[CC--:B------:R-:W-:Y:S02]  /*195d0*/  LEA.HI.X.SX32 R13, R14.reuse, R49.reuse, 0x2, P6 ;  /* 0x000000310e0d7211 */ /* 0x0c0fe400030f16ff */
[----:B------:R-:W-:Y:S02]  /*195e0*/  IADD3 R14, R14, c[0x0][0x198], RZ ;  /* 0x000066000e0e7a10 */ /* 0x000fe40007ffe0ff */
[----:B------:R-:W-:Y:S02]  /*195f0*/  LEA.HI.X.SX32 R5, R15, R49, 0x2, P3 ;  /* 0x000000310f057211 */ /* 0x000fe400018f16ff */
[----:B------:R-:W-:Y:S02]  /*19600*/  IADD3 R15, R14, c[0x0][0x198], RZ ;  /* 0x000066000e0f7a10 */ /* 0x000fe40007ffe0ff */
[----:B------:R-:W-:-:S02]  /*19610*/  IADD3 R0, R252, 0xca, RZ ;  /* 0x000000cafc007810 */ /* 0x000fc40007ffe0ff */
[----:B-1----:R-:W-:Y:S01]  /*19620*/  IADD3 R11, R252, 0xcd, RZ ;  /* 0x000000cdfc0b7810 */ /* 0x002fe20007ffe0ff */
        /* <DEDUP_REMOVED lines=29> */
[----:B------:R-:W-:Y:S02]  /*19800*/  LEA R8, P3, R14, R48, 0x2 ;  /* 0x000000300e087211 */ /* 0x000fe400078610ff */
[CC--:B------:R-:W-:Y:S02]  /*19810*/  LEA.HI.X.SX32 R11, R15.reuse, R49.reuse, 0x2, P6 ;  /* 0x000000310f0b7211 */ /* 0x0c0fe400030f16ff */
[----:B------:R-:W-:Y:S02]  /*19820*/  IADD3 R15, R15, c[0x0][0x198], RZ ;  /* 0x000066000f0f7a10 */ /* 0x000fe40007ffe0ff */
[----:B------:R-:W-:Y:S02]  /*19830*/  IADD3 R0, R252, 0xd0, RZ ;  /* 0x000000d0fc007810 */ /* 0x000fe40007ffe0ff */
[----:B------:R-:W-:Y:S02]  /*19840*/  LEA.HI.X.SX32 R9, R14, R49, 0x2, P3 ;  /* 0x000000310e097211 */ /* 0x000fe400018f16ff */
[----:B------:R-:W-:-:S02]  /*19850*/  IADD3 R14, R15, c[0x0][0x198], RZ ;  /* 0x000066000f0e7a10 */ /* 0x000fc40007ffe0ff */
[----:B------:R-:W-:Y:S02]  /*19860*/  ISETP.LT.AND P2, PT, R0, c[0x0][0x17c], !P0 ;  /* 0x00005f0000007a0c */ /* 0x000fe40004741270 */
[----:B-1----:R-:W-:Y:S01]  /*19870*/  IADD3 R13, R252, 0xd3, RZ ;  /* 0x000000d3fc0d7810 */ /* 0x002fe20007ffe0ff */
[----:B------:R1:W-:Y:S01]  /*19880*/  @P1 STG.E [R8.64], R36 ;  /* 0x0000002408001986 */ /* 0x0003e2000c101904 */
[-C--:B------:R-:W-:Y:S02]  /*19890*/  LEA R12, P6, R14, R48.reuse, 0x2 ;  /* 0x000000300e0c7211 */ /* 0x080fe400078c10ff */
[----:B------:R-:W-:Y:S01]  /*198a0*/  LEA R4, P1, R15, R48, 0x2 ;  /* 0x000000300f047211 */ /* 0x000fe200078210ff */
[----:B------:R3:W-:Y:S01]  /*198b0*/  @P4 STG.E [R10.64], R37 ;  /* 0x000000250a004986 */ /* 0x0007e2000c101904 */
[----:B------:R-:W-:Y:S02]  /*198c0*/  ISETP.LT.AND P4, PT, R13, c[0x0][0x17c], !P0 ;  /* 0x00005f000d007a0c */ /* 0x000fe40004781270 */
[----:B------:R-:W-:-:S02]  /*198d0*/  IADD3 R0, R252, 0xd2, RZ ;  /* 0x000000d2fc007810 */ /* 0x000fc40007ffe0ff */
[CC--:B------:R-:W-:Y:S02]  /*198e0*/  LEA.HI.X.SX32 R13, R14.reuse, R49.reuse, 0x2, P6 ;  /* 0x000000310e0d7211 */ /* 0x0c0fe400030f16ff */
[----:B------:R-:W-:Y:S02]  /*198f0*/  IADD3 R14, R14, c[0x0][0x198], RZ ;  /* 0x000066000e0e7a10 */ /* 0x000fe40007ffe0ff */
[----:B------:R-:W-:Y:S02]  /*19900*/  LEA.HI.X.SX32 R5, R15, R49, 0x2, P1 ;  /* 0x000000310f057211 */ /* 0x000fe400008f16ff */
[----:B------:R-:W-:Y:S02]  /*19910*/  ISETP.LT.AND P3, PT, R0, c[0x0][0x17c], !P0 ;  /* 0x00005f0000007a0c */ /* 0x000fe40004761270 */
[C---:B------:R-:W-:Y:S01]  /*19920*/  IADD3 R15, R14.reuse, c[0x0][0x198], RZ ;  /* 0x000066000e0f7a10 */ /* 0x040fe20007ffe0ff */
[----:B------:R4:W-:Y:S01]  /*19930*/  @P2 STG.E [R4.64], R32 ;  /* 0x0000002004002986 */ /* 0x0009e2000c101904 */
[----:B-1----:R-:W-:-:S02]  /*19940*/  LEA R8, P2, R14, R48, 0x2 ;  /* 0x000000300e087211 */ /* 0x002fc400078410ff */
[----:B---3--:R-:W-:Y:S02]  /*19950*/  IADD3 R11, R252, 0xd5, RZ ;  /* 0x000000d5fc0b7810 */ /* 0x008fe40007ffe0ff */
[----:B------:R-:W-:Y:S01]  /*19960*/  LEA R10, P6, R15, R48, 0x2 ;  /* 0x000000300f0a7211 */ /* 0x000fe200078c10ff */
[----:B------:R1:W-:Y:S01]  /*19970*/  @P5 STG.E [R12.64], R33 ;  /* 0x000000210c005986 */ /* 0x0003e2000c101904 */
[-C--:B------:R-:W-:Y:S02]  /*19980*/  LEA.HI.X.SX32 R9, R14, R49.reuse, 0x2, P2 ;  /* 0x000000310e097211 */ /* 0x080fe400010f16ff */
[----:B------:R-:W-:Y:S02]  /*19990*/  ISETP.LT.AND P5, PT, R11, c[0x0][0x17c], !P0 ;  /* 0x00005f000b007a0c */ /* 0x000fe400047a1270 */
[C---:B------:R-:W-:Y:S02]  /*199a0*/  LEA.HI.X.SX32 R11, R15.reuse, R49, 0x2, P6 ;  /* 0x000000310f0b7211 */ /* 0x040fe400030f16ff */
[----:B------:R-:W-:-:S02]  /*199b0*/  IADD3 R15, R15, c[0x0][0x198], RZ ;  /* 0x000066000f0f7a10 */ /* 0x000fc40007ffe0ff */
[----:B------:R-:W-:Y:S01]  /*199c0*/  IADD3 R0, R252, 0xd4, RZ ;  /* 0x000000d4fc007810 */ /* 0x000fe20007ffe0ff */
[----:B------:R3:W-:Y:S01]  /*199d0*/  @P3 STG.E [R8.64], R28 ;  /* 0x0000001c08003986 */ /* 0x0007e2000c101904 */
[C---:B----4-:R-:W-:Y:S02]  /*199e0*/  LEA R4, P3, R15.reuse, R48, 0x2 ;  /* 0x000000300f047211 */ /* 0x050fe400078610ff */
[----:B------:R-:W-:Y:S02]  /*199f0*/  ISETP.LT.AND P1, PT, R0, c[0x0][0x17c], !P0 ;  /* 0x00005f0000007a0c */ /* 0x000fe40004721270 */
[C---:B------:R-:W-:Y:S02]  /*19a00*/  IADD3 R14, R15.reuse, c[0x0][0x198], RZ ;  /* 0x000066000f0e7a10 */ /* 0x040fe40007ffe0ff */
[----:B------:R-:W-:Y:S02]  /*19a10*/  LEA.HI.X.SX32 R5, R15, R49, 0x2, P3 ;  /* 0x000000310f057211 */ /* 0x000fe400018f16ff */
[----:B------:R-:W-:-:S02]  /*19a20*/  IADD3 R15, R14, c[0x0][0x198], RZ ;  /* 0x000066000e0f7a10 */ /* 0x000fc40007ffe0ff */
[C---:B------:R-:W-:Y:S02]  /*19a30*/  IADD3 R0, R252.reuse, 0xd6, RZ ;  /* 0x000000d6fc007810 */ /* 0x040fe40007ffe0ff */
[----:B-1----:R-:W-:Y:S02]  /*19a40*/  IADD3 R13, R252, 0xd7, RZ ;  /* 0x000000d7fc0d7810 */ /* 0x002fe40007ffe0ff */
[----:B------:R-:W-:Y:S01]  /*19a50*/  LEA R12, P6, R14, R48, 0x2 ;  /* 0x000000300e0c7211 */ /* 0x000fe200078c10ff */
[----:B------:R1:W-:Y:S01]  /*19a60*/  @P4 STG.E [R10.64], R29 ;  /* 0x0000001d0a004986 */ /* 0x0003e2000c101904 */
[----:B------:R-:W-:Y:S02]  /*19a70*/  IADD3 R32, R15, c[0x0][0x198], RZ ;  /* 0x000066000f207a10 */ /* 0x000fe40007ffe0ff */
[----:B------:R-:W-:Y:S01]  /*19a80*/  ISETP.LT.AND P2, PT, R0, c[0x0][0x17c], !P0 ;  /* 0x00005f0000007a0c */ /* 0x000fe20004741270 */
[----:B------:R-:W4:Y:S01]  /*19a90*/  LDS.128 R8, [R249+0x1800] ;  /* 0x00180000f9087984 */ /* 0x000f220000000c00 */
[----:B------:R-:W-:-:S02]  /*19aa0*/  ISETP.LT.AND P4, PT, R13, c[0x0][0x17c], !P0 ;  /* 0x00005f000d007a0c */ /* 0x000fc40004781270 */
[-C--:B------:R-:W-:Y:S01]  /*19ab0*/  LEA.HI.X.SX32 R13, R14, R49.reuse, 0x2, P6 ;  /* 0x000000310e0d7211 */ /* 0x080fe200030f16ff */
[----:B------:R2:W-:Y:S01]  /*19ac0*/  @P1 STG.E [R4.64], R24 ;  /* 0x0000001804001986 */ /* 0x0005e2000c101904 */
[CC--:B---3--:R-:W-:Y:S02]  /*19ad0*/  LEA R28, P6, R32.reuse, R48.reuse, 0x2 ;  /* 0x00000030201c7211 */ /* 0x0c8fe400078c10ff */
[C---:B------:R-:W-:Y:S01]  /*19ae0*/  LEA R14, P1, R15.reuse, R48, 0x2 ;  /* 0x000000300f0e7211 */ /* 0x040fe200078210ff */
[----:B------:R-:W3:Y:S01]  /*19af0*/  LDS.128 R248, [R248+0x1800] ;  /* 0x00180000f8f87984 */ /* 0x000ee20000000c00 */
[CC--:B-1----:R-:W-:Y:S02]  /*19b00*/  LEA.HI.X.SX32 R29, R32.reuse, R49.reuse, 0x2, P6 ;  /* 0x00000031201d7211 */ /* 0x0c2fe400030f16ff */
[----:B------:R-:W-:Y:S02]  /*19b10*/  IADD3 R32, R32, c[0x0][0x198], RZ ;  /* 0x0000660020207a10 */ /* 0x000fe40007ffe0ff */
[----:B------:R-:W-:Y:S01]  /*19b20*/  LEA.HI.X.SX32 R15, R15, R49, 0x2, P1 ;  /* 0x000000310f0f7211 */ /* 0x000fe200008f16ff */
[----:B------:R1:W-:Y:S01]  /*19b30*/  @P5 STG.E [R12.64], R25 ;  /* 0x000000190c005986 */ /* 0x0003e2000c101904 */
[----:B------:R-:W-:-:S03]  /*19b40*/  IADD3 R0, R252, 0xd8, RZ ;  /* 0x000000d8fc007810 */ /* 0x000fc60007ffe0ff */
[----:B------:R3:W-:Y:S01]  /*19b50*/  @P2 STG.E [R14.64], R20 ;  /* 0x000000140e002986 */ /* 0x0007e2000c101904 */
[CC--:B--2---:R-:W-:Y:S02]  /*19b60*/  LEA R4, P2, R32.reuse, R48.reuse, 0x2 ;  /* 0x0000003020047211 */ /* 0x0c4fe400078410ff */
[----:B-1----:R-:W-:Y:S02]  /*19b70*/  IADD3 R12, R32, c[0x0][0x198], RZ ;  /* 0x00006600200c7a10 */ /* 0x002fe40007ffe0ff */
[----:B------:R-:W-:Y:S02]  /*19b80*/  ISETP.LT.AND P3, PT, R0, c[0x0][0x17c], !P0 ;  /* 0x00005f0000007a0c */ /* 0x000fe40004761270 */
[----:B------:R-:W-:Y:S02]  /*19b90*/  LEA R24, P6, R12, R48, 0x2 ;  /* 0x000000300c187211 */ /* 0x000fe400078c10ff */
[----:B------:R-:W-:Y:S02]  /*19ba0*/  LEA.HI.X.SX32 R5, R32, R49, 0x2, P2 ;  /* 0x0000003120057211 */ /* 0x000fe400010f16ff */
[----:B------:R-:W-:-:S02]  /*19bb0*/  IADD3 R32, R12, c[0x0][0x198], RZ ;  /* 0x000066000c207a10 */ /* 0x000fc40007ffe0ff */
[----:B------:R-:W-:Y:S02]  /*19bc0*/  LEA.HI.X.SX32 R25, R12, R49, 0x2, P6 ;  /* 0x000000310c197211 */ /* 0x000fe400030f16ff */
[----:B------:R-:W1:Y:S01]  /*19bd0*/  LDS.128 R12, [R3+0x1800] ;  /* 0x00180000030c7984 */ /* 0x000e620000000c00 */
[C---:B------:R-:W-:Y:S02]  /*19be0*/  IADD3 R2, R252.reuse, 0xd9, RZ ;  /* 0x000000d9fc027810 */ /* 0x040fe40007ffe0ff */
[----:B------:R-:W-:Y:S02]  /*19bf0*/  IADD3 R0, R252, 0xda, RZ ;  /* 0x000000dafc007810 */ /* 0x000fe40007ffe0ff */
[----:B------:R-:W-:Y:S02]  /*19c00*/  ISETP.LT.AND P5, PT, R2, c[0x0][0x17c], !P0 ;  /* 0x00005f0002007a0c */ /* 0x000fe400047a1270 */
[----:B------:R-:W-:Y:S02]  /*19c10*/  ISETP.LT.AND P1, PT, R0, c[0x0][0x17c], !P0 ;  /* 0x00005f0000007a0c */ /* 0x000fe40004721270 */
[----:B------:R-:W-:Y:S01]  /*19c20*/  IADD3 R33, R32, c[0x0][0x198], RZ ;  /* 0x0000660020217a10 */ /* 0x000fe20007ffe0ff */
[----:B------:R2:W-:Y:S01]  /*19c30*/  @P4 STG.E [R28.64], R21 ;  /* 0x000000151c004986 */ /* 0x0005e2000c101904 */
[----:B------:R-:W-:-:S03]  /*19c40*/  IADD3 R2, R252, 0xdb, RZ ;  /* 0x000000dbfc027810 */ /* 0x000fc60007ffe0ff */
[----:B------:R4:W-:Y:S01]  /*19c50*/  @P3 STG.E [R4.64], R16 ;  /* 0x0000001004003986 */ /* 0x0009e2000c101904 */
[-C--:B---3--:R-:W-:Y:S02]  /*19c60*/  LEA R20, P3, R32, R48.reuse, 0x2 ;  /* 0x0000003020147211 */ /* 0x088fe400078610ff */
[----:B------:R-:W-:Y:S02]  /*19c70*/  IADD3 R0, R252, 0xdc, RZ ;  /* 0x000000dcfc007810 */ /* 0x000fe40007ffe0ff */
[----:B------:R-:W-:Y:S02]  /*19c80*/  ISETP.LT.AND P4, PT, R2, c[0x0][0x17c], !P0 ;  /* 0x00005f0002007a0c */ /* 0x000fe40004781270 */
[C---:B--2---:R-:W-:Y:S02]  /*19c90*/  LEA R28, P6, R33.reuse, R48, 0x2 ;  /* 0x00000030211c7211 */ /* 0x044fe400078c10ff */
[-C--:B------:R-:W-:Y:S02]  /*19ca0*/  LEA.HI.X.SX32 R21, R32, R49.reuse, 0x2, P3 ;  /* 0x0000003120157211 */ /* 0x080fe400018f16ff */
[----:B------:R-:W-:-:S02]  /*19cb0*/  LEA.HI.X.SX32 R29, R33, R49, 0x2, P6 ;  /* 0x00000031211d7211 */ /* 0x000fc400030f16ff */
[----:B------:R-:W-:Y:S02]  /*19cc0*/  IADD3 R2, R252, 0xdd, RZ ;  /* 0x000000ddfc027810 */ /* 0x000fe40007ffe0ff */
[----:B------:R-:W-:Y:S02]  /*19cd0*/  IADD3 R33, R33, c[0x0][0x198], RZ ;  /* 0x0000660021217a10 */ /* 0x000fe40007ffe0ff */
[----:B------:R-:W-:Y:S01]  /*19ce0*/  ISETP.LT.AND P2, PT, R0, c[0x0][0x17c], !P0 ;  /* 0x00005f0000007a0c */ /* 0x000fe20004741270 */
[----:B------:R2:W-:Y:S01]  /*19cf0*/  @P5 STG.E [R24.64], R17 ;  /* 0x0000001118005986 */ /* 0x0005e2000c101904 */
[----:B------:R-:W-:Y:S02]  /*19d00*/  ISETP.LT.AND P5, PT, R2, c[0x0][0x17c], !P0 ;  /* 0x00005f0002007a0c */ /* 0x000fe400047a1270 */
[C---:B----4-:R-:W-:Y:S01]  /*19d10*/  IADD3 R16, R33.reuse, c[0x0][0x198], RZ ;  /* 0x0000660021107a10 */ /* 0x050fe20007ffe0ff */
[----:B------:R3:W-:Y:S01]  /*19d20*/  @P1 STG.E [R20.64], R8 ;  /* 0x0000000814001986 */ /* 0x0007e2000c101904 */
[----:B------:R-:W-:-:S02]  /*19d30*/  LEA R2, P1, R33, R48, 0x2 ;  /* 0x0000003021027211 */ /* 0x000fc400078210ff */
[C---:B------:R-:W-:Y:S02]  /*19d40*/  IADD3 R0, R252.reuse, 0xde, RZ ;  /* 0x000000defc007810 */ /* 0x040fe40007ffe0ff */
[----:B------:R-:W-:Y:S02]  /*19d50*/  IADD3 R5, R252, 0xdf, RZ ;  /* 0x000000dffc057810 */ /* 0x000fe40007ffe0ff */
[C---:B------:R-:W-:Y:S02]  /*19d60*/  LEA R4, P6, R16.reuse, R48, 0x2 ;  /* 0x0000003010047211 */ /* 0x040fe400078c10ff */
[----:B--2---:R-:W-:Y:S02]  /*19d70*/  IADD3 R24, R16, c[0x0][0x198], RZ ;  /* 0x0000660010187a10 */ /* 0x004fe40007ffe0ff */
[----:B------:R-:W-:Y:S01]  /*19d80*/  LEA.HI.X.SX32 R3, R33, R49, 0x2, P1 ;  /* 0x0000003121037211 */ /* 0x000fe200008f16ff */
[----:B------:R2:W-:Y:S01]  /*19d90*/  @P4 STG.E [R28.64], R9 ;  /* 0x000000091c004986 */ /* 0x0005e2000c101904 */
[----:B------:R-:W-:-:S02]  /*19da0*/  ISETP.LT.AND P3, PT, R0, c[0x0][0x17c], !P0 ;  /* 0x00005f0000007a0c */ /* 0x000fc40004761270 */
[----:B------:R-:W-:Y:S02]  /*19db0*/  ISETP.LT.AND P4, PT, R5, c[0x0][0x17c], !P0 ;  /* 0x00005f0005007a0c */ /* 0x000fe40004781270 */
[----:B---3--:R-:W-:Y:S01]  /*19dc0*/  IADD3 R20, R24, c[0x0][0x198], RZ ;  /* 0x0000660018147a10 */ /* 0x008fe20007ffe0ff */
[----:B------:R3:W-:Y:S01]  /*19dd0*/  @P2 STG.E [R2.64], R248 ;  /* 0x000000f802002986 */ /* 0x0007e2000c101904 */
[-C--:B------:R-:W-:Y:S02]  /*19de0*/  LEA.HI.X.SX32 R5, R16, R49.reuse, 0x2, P6 ;  /* 0x0000003110057211 */ /* 0x080fe400030f16ff */
[-C--:B------:R-:W-:Y:S02]  /*19df0*/  LEA R8, P2, R24, R48.reuse, 0x2 ;  /* 0x0000003018087211 */ /* 0x080fe400078410ff */
[----:B------:R-:W-:Y:S02]  /*19e00*/  IADD3 R17, R252, 0xe1, RZ ;  /* 0x000000e1fc117810 */ /* 0x000fe40007ffe0ff */
[----:B------:R-:W-:Y:S01]  /*19e10*/  LEA R16, P6, R20, R48, 0x2 ;  /* 0x0000003014107211 */ /* 0x000fe200078c10ff */
[----:B------:R4:W-:Y:S01]  /*19e20*/  @P5 STG.E [R4.64], R249 ;  /* 0x000000f904005986 */ /* 0x0009e2000c101904 */
[----:B--2---:R-:W-:-:S02]  /*19e30*/  LEA.HI.X.SX32 R9, R24, R49, 0x2, P2 ;  /* 0x0000003118097211 */ /* 0x004fc400010f16ff */
[----:B------:R-:W-:Y:S02]  /*19e40*/  ISETP.LT.AND P5, PT, R17, c[0x0][0x17c], !P0 ;  /* 0x00005f0011007a0c */ /* 0x000fe400047a1270 */
[----:B------:R-:W-:Y:S02]  /*19e50*/  IADD3 R0, R252, 0xe0, RZ ;  /* 0x000000e0fc007810 */ /* 0x000fe40007ffe0ff */
[C---:B------:R-:W-:Y:S02]  /*19e60*/  LEA.HI.X.SX32 R17, R20.reuse, R49, 0x2, P6 ;  /* 0x0000003114117211 */ /* 0x040fe400030f16ff */
[----:B------:R-:W-:Y:S01]  /*19e70*/  IADD3 R20, R20, c[0x0][0x198], RZ ;  /* 0x0000660014147a10 */ /* 0x000fe20007ffe0ff */
[----:B-1----:R1:W-:Y:S01]  /*19e80*/  @P3 STG.E [R8.64], R12 ;  /* 0x0000000c08003986 */ /* 0x0023e2000c101904 */
[----:B------:R-:W-:Y:S02]  /*19e90*/  ISETP.LT.AND P1, PT, R0, c[0x0][0x17c], !P0 ;  /* 0x00005f0000007a0c */ /* 0x000fe40004721270 */
[----:B---3--:R-:W-:-:S02]  /*19ea0*/  LEA R2, P3, R20, R48, 0x2 ;  /* 0x0000003014027211 */ /* 0x008fc400078610ff */
[C---:B------:R-:W-:Y:S02]  /*19eb0*/  IADD3 R21, R20.reuse, c[0x0][0x198], RZ ;  /* 0x0000660014157a10 */ /* 0x040fe40007ffe0ff */
[----:B------:R-:W-:Y:S02]  /*19ec0*/  LEA.HI.X.SX32 R3, R20, R49, 0x2, P3 ;  /* 0x0000003114037211 */ /* 0x000fe400018f16ff */
[C---:B------:R-:W-:Y:S02]  /*19ed0*/  IADD3 R0, R252.reuse, 0xe2, RZ ;  /* 0x000000e2fc007810 */ /* 0x040fe40007ffe0ff */
[----:B----4-:R-:W-:Y:S02]  /*19ee0*/  IADD3 R5, R252, 0xe3, RZ ;  /* 0x000000e3fc057810 */ /* 0x010fe40007ffe0ff */
[C---:B------:R-:W-:Y:S02]  /*19ef0*/  IADD3 R20, R21.reuse, c[0x0][0x198], RZ ;  /* 0x0000660015147a10 */ /* 0x040fe40007ffe0ff */
[----:B------:R-:W-:Y:S01]  /*19f00*/  LEA R4, P6, R21, R48, 0x2 ;  /* 0x0000003015047211 */ /* 0x000fe200078c10ff */
[----:B------:R2:W-:Y:S01]  /*19f10*/  @P4 STG.E [R16.64], R13 ;  /* 0x0000000d10004986 */ /* 0x0005e2000c101904 */
[----:B------:R-:W-:-:S02]  /*19f20*/  ISETP.LT.AND P2, PT, R0, c[0x0][0x17c], !P0 ;  /* 0x00005f0000007a0c */ /* 0x000fc40004741270 */
[----:B------:R-:W-:Y:S02]  /*19f30*/  ISETP.LT.AND P4, PT, R5, c[0x0][0x17c], !P0 ;  /* 0x00005f0005007a0c */ /* 0x000fe40004781270 */
[----:B------:R-:W-:Y:S01]  /*19f40*/  LEA.HI.X.SX32 R5, R21, R49, 0x2, P6 ;  /* 0x0000003115057211 */ /* 0x000fe200030f16ff */
[----:B------:R3:W-:Y:S01]  /*19f50*/  @P1 STG.E [R2.64], R6 ;  /* 0x0000000602001986 */ /* 0x0007e2000c101904 */
[CC--:B-1----:R-:W-:Y:S02]  /*19f60*/  LEA R8, P1, R20.reuse, R48.reuse, 0x2 ;  /* 0x0000003014087211 */ /* 0x0c2fe400078210ff */
[----:B--2---:R-:W-:Y:S02]  /*19f70*/  IADD3 R16, R20, c[0x0][0x198], RZ ;  /* 0x0000660014107a10 */ /* 0x004fe40007ffe0ff */
[----:B------:R-:W-:Y:S02]  /*19f80*/  IADD3 R13, R252, 0xe5, RZ ;  /* 0x000000e5fc0d7810 */ /* 0x000fe40007ffe0ff */
[----:B------:R-:W-:Y:S01]  /*19f90*/  LEA R12, P6, R16, R48, 0x2 ;  /* 0x00000030100c7211 */ /* 0x000fe200078c10ff */
[----:B------:R1:W-:Y:S01]  /*19fa0*/  @P5 STG.E [R4.64], R7 ;  /* 0x0000000704005986 */ /* 0x0003e2000c101904 */
[----:B------:R-:W-:-:S02]  /*19fb0*/  IADD3 R0, R252, 0xe4, RZ ;  /* 0x000000e4fc007810 */ /* 0x000fc40007ffe0ff */
[----:B------:R-:W-:Y:S02]  /*19fc0*/  ISETP.LT.AND P5, PT, R13, c[0x0][0x17c], !P0 ;  /* 0x00005f000d007a0c */ /* 0x000fe400047a1270 */
[-C--:B------:R-:W-:Y:S02]  /*19fd0*/  LEA.HI.X.SX32 R9, R20, R49.reuse, 0x2, P1 ;  /* 0x0000003114097211 */ /* 0x080fe400008f16ff */
[C---:B------:R-:W-:Y:S02]  /*19fe0*/  LEA.HI.X.SX32 R13, R16.reuse, R49, 0x2, P6 ;  /* 0x00000031100d7211 */ /* 0x040fe400030f16ff */
[----:B------:R-:W-:Y:S02]  /*19ff0*/  IADD3 R16, R16, c[0x0][0x198], RZ ;  /* 0x0000660010107a10 */ /* 0x000fe40007ffe0ff */
[----:B------:R-:W-:Y:S01]  /*1a000*/  ISETP.LT.AND P3, PT, R0, c[0x0][0x17c], !P0 ;  /* 0x00005f0000007a0c */ /* 0x000fe20004761270 */
[----:B------:R2:W-:Y:S01]  /*1a010*/  @P2 STG.E [R8.64], R66 ;  /* 0x0000004208002986 */ /* 0x0005e2000c101904 */
[----:B---3--:R-:W-:-:S02]  /*1a020*/  IADD3 R6, R16, c[0x0][0x198], RZ ;  /* 0x0000660010067a10 */ /* 0x008fc40007ffe0ff */
[-C--:B------:R-:W-:Y:S02]  /*1a030*/  LEA R2, P2, R16, R48.reuse, 0x2 ;  /* 0x0000003010027211 */ /* 0x080fe400078410ff */
[C---:B------:R-:W-:Y:S02]  /*1a040*/  IADD3 R0, R252.reuse, 0xe6, RZ ;  /* 0x000000e6fc007810 */ /* 0x040fe40007ffe0ff */
[----:B-1----:R-:W-:Y:S02]  /*1a050*/  IADD3 R5, R252, 0xe7, RZ ;  /* 0x000000e7fc057810 */ /* 0x002fe40007ffe0ff */
[C---:B------:R-:W-:Y:S02]  /*1a060*/  IADD3 R7, R6.reuse, c[0x0][0x198], RZ ;  /* 0x0000660006077a10 */ /* 0x040fe40007ffe0ff */
[----:B------:R-:W-:Y:S02]  /*1a070*/  LEA R4, P6, R6, R48, 0x2 ;  /* 0x0000003006047211 */ /* 0x000fe400078c10ff */
[----:B------:R-:W-:Y:S01]  /*1a080*/  LEA.HI.X.SX32 R3, R16, R49, 0x2, P2 ;  /* 0x0000003110037211 */ /* 0x000fe200010f16ff */
[----:B------:R1:W-:Y:S01]  /*1a090*/  @P4 STG.E [R12.64], R67 ;  /* 0x000000430c004986 */ /* 0x0003e2000c101904 */
[----:B------:R-:W-:-:S02]  /*1a0a0*/  ISETP.LT.AND P1, PT, R0, c[0x0][0x17c], !P0 ;  /* 0x00005f0000007a0c */ /* 0x000fc40004721270 */
[----:B------:R-:W-:Y:S01]  /*1a0b0*/  ISETP.LT.AND P4, PT, R5, c[0x0][0x17c], !P0 ;  /* 0x00005f0005007a0c */ /* 0x000fe20004781270 */
[----:B------:R3:W-:Y:S01]  /*1a0c0*/  @P3 STG.E [R2.64], R62 ;  /* 0x0000003e02003986 */ /* 0x0007e2000c101904 */
[----:B------:R-:W-:Y:S02]  /*1a0d0*/  LEA.HI.X.SX32 R5, R6, R49, 0x2, P6 ;  /* 0x0000003106057211 */ /* 0x000fe400030f16ff */
[CC--:B------:R-:W-:Y:S02]  /*1a0e0*/  LEA R6, P3, R7.reuse, R48.reuse, 0x2 ;  /* 0x0000003007067211 */ /* 0x0c0fe400078610ff */
[----:B--2---:R-:W-:Y:S02]  /*1a0f0*/  IADD3 R9, R252, 0xe9, RZ ;  /* 0x000000e9fc097810 */ /* 0x004fe40007ffe0ff */
[----:B-1----:R-:W-:Y:S01]  /*1a100*/  IADD3 R12, R7, c[0x0][0x198], RZ ;  /* 0x00006600070c7a10 */ /* 0x002fe20007ffe0ff */
[----:B------:R1:W-:Y:S03]  /*1a110*/  @P5 STG.E [R4.64], R63 ;  /* 0x0000003f04005986 */ /* 0x0003e6000c101904 */
[----:B------:R-:W-:-:S02]  /*1a120*/  LEA R8, P6, R12, R48, 0x2 ;  /* 0x000000300c087211 */ /* 0x000fc400078c10ff */
        /* <DEDUP_REMOVED lines=48> */
[-C--:B------:R-:W-:Y:S02]  /*1a430*/  LEA.HI.X.SX32 R7, R13, R49.reuse, 0x2, P1 ;  /* 0x000000310d077211 */ /* 0x080fe400008f16ff */
[----:B------:R-:W-:Y:S02]  /*1a440*/  ISETP.LT.AND P5, PT, R9, c[0x0][0x17c], !P0 ;  /* 0x00005f0009007a0c */ /* 0x000fe400047a1270 */
[----:B------:R-:W-:Y:S02]  /*1a450*/  IADD3 R0, R252, 0xf0, RZ ;  /* 0x000000f0fc007810 */ /* 0x000fe40007ffe0ff */
[C---:B------:R-:W-:Y:S02]  /*1a460*/  LEA.HI.X.SX32 R9, R12.reuse, R49, 0x2, P6 ;  /* 0x000000310c097211 */ /* 0x040fe400030f16ff */
[----:B------:R-:W-:Y:S01]  /*1a470*/  IADD3 R12, R12, c[0x0][0x198], RZ ;  /* 0x000066000c0c7a10 */ /* 0x000fe20007ffe0ff */
[----:B------:R-:W-:Y:S01]  /*1a480*/  @P2 STG.E [R6.64], R38 ;  /* 0x0000002606002986 */ /* 0x000fe2000c101904 */
[----:B------:R-:W-:-:S02]  /*1a490*/  ISETP.LT.AND P3, PT, R0, c[0x0][0x17c], !P0 ;  /* 0x00005f0000007a0c */ /* 0x000fc40004761270 */
[C---:B------:R-:W-:Y:S02]  /*1a4a0*/  IADD3 R13, R12.reuse, c[0x0][0x198], RZ ;  /* 0x000066000c0d7a10 */ /* 0x040fe40007ffe0ff */
[-C--:B---3--:R-:W-:Y:S02]  /*1a4b0*/  LEA R2, P2, R12, R48.reuse, 0x2 ;  /* 0x000000300c027211 */ /* 0x088fe400078410ff */
[----:B-1----:R-:W-:Y:S02]  /*1a4c0*/  IADD3 R5, R252, 0xf3, RZ ;  /* 0x000000f3fc057810 */ /* 0x002fe40007ffe0ff */
[----:B------:R-:W-:Y:S02]  /*1a4d0*/  LEA R4, P6, R13, R48, 0x2 ;  /* 0x000000300d047211 */ /* 0x000fe400078c10ff */
[----:B------:R-:W-:Y:S01]  /*1a4e0*/  LEA.HI.X.SX32 R3, R12, R49, 0x2, P2 ;  /* 0x000000310c037211 */ /* 0x000fe200010f16ff */
[----:B------:R1:W-:Y:S01]  /*1a4f0*/  @P4 STG.E [R8.64], R39 ;  /* 0x0000002708004986 */ /* 0x0003e2000c101904 */
[----:B------:R-:W-:-:S02]  /*1a500*/  IADD3 R0, R252, 0xf2, RZ ;  /* 0x000000f2fc007810 */ /* 0x000fc40007ffe0ff */
[----:B------:R-:W-:Y:S02]  /*1a510*/  IADD3 R12, R13, c[0x0][0x198], RZ ;  /* 0x000066000d0c7a10 */ /* 0x000fe40007ffe0ff */
[----:B------:R-:W-:Y:S02]  /*1a520*/  ISETP.LT.AND P4, PT, R5, c[0x0][0x17c], !P0 ;  /* 0x00005f0005007a0c */ /* 0x000fe40004781270 */
[----:B------:R-:W-:Y:S02]  /*1a530*/  LEA.HI.X.SX32 R5, R13, R49, 0x2, P6 ;  /* 0x000000310d057211 */ /* 0x000fe400030f16ff */
[----:B------:R-:W-:Y:S02]  /*1a540*/  ISETP.LT.AND P1, PT, R0, c[0x0][0x17c], !P0 ;  /* 0x00005f0000007a0c */ /* 0x000fe40004721270 */
[----:B------:R-:W-:Y:S01]  /*1a550*/  IADD3 R13, R12, c[0x0][0x198], RZ ;  /* 0x000066000c0d7a10 */ /* 0x000fe20007ffe0ff */
[----:B------:R2:W-:Y:S01]  /*1a560*/  @P3 STG.E [R2.64], R34 ;  /* 0x0000002202003986 */ /* 0x0005e2000c101904 */
[----:B-1----:R-:W-:-:S02]  /*1a570*/  IADD3 R9, R252, 0xf5, RZ ;  /* 0x000000f5fc097810 */ /* 0x002fc40007ffe0ff */
[-C--:B------:R-:W-:Y:S02]  /*1a580*/  LEA R6, P3, R12, R48.reuse, 0x2 ;  /* 0x000000300c067211 */ /* 0x080fe400078610ff */
        /* <DEDUP_REMOVED lines=9> */
[C---:B------:R-:W-:Y:S02]  /*1a620*/  IADD3 R12, R13.reuse, c[0x0][0x198], RZ ;  /* 0x000066000d0c7a10 */ /* 0x040fe40007ffe0ff */
[-C--:B--2---:R-:W-:Y:S02]  /*1a630*/  LEA R2, P1, R13, R48.reuse, 0x2 ;  /* 0x000000300d027211 */ /* 0x084fe400078210ff */
[----:B-1----:R-:W-:Y:S02]  /*1a640*/  IADD3 R5, R252, 0xf7, RZ ;  /* 0x000000f7fc057810 */ /* 0x002fe40007ffe0ff */
[----:B------:R-:W-:Y:S01]  /*1a650*/  LEA R4, P6, R12, R48, 0x2 ;  /* 0x000000300c047211 */ /* 0x000fe200078c10ff */
[----:B------:R1:W-:Y:S01]  /*1a660*/  @P4 STG.E [R8.64], R31 ;  /* 0x0000001f08004986 */ /* 0x0003e2000c101904 */
[----:B------:R-:W-:-:S02]  /*1a670*/  IADD3 R0, R252, 0xf6, RZ ;  /* 0x000000f6fc007810 */ /* 0x000fc40007ffe0ff */
[-C--:B------:R-:W-:Y:S02]  /*1a680*/  LEA.HI.X.SX32 R3, R13, R49.reuse, 0x2, P1 ;  /* 0x000000310d037211 */ /* 0x080fe400008f16ff */
[C---:B------:R-:W-:Y:S02]  /*1a690*/  IADD3 R13, R12.reuse, c[0x0][0x198], RZ ;  /* 0x000066000c0d7a10 */ /* 0x040fe40007ffe0ff */
[----:B------:R-:W-:Y:S02]  /*1a6a0*/  ISETP.LT.AND P4, PT, R5, c[0x0][0x17c], !P0 ;  /* 0x00005f0005007a0c */ /* 0x000fe40004781270 */
[----:B------:R-:W-:Y:S02]  /*1a6b0*/  LEA.HI.X.SX32 R5, R12, R49, 0x2, P6 ;  /* 0x000000310c057211 */ /* 0x000fe400030f16ff */
[----:B------:R-:W-:Y:S01]  /*1a6c0*/  ISETP.LT.AND P3, PT, R0, c[0x0][0x17c], !P0 ;  /* 0x00005f0000007a0c */ /* 0x000fe20004761270 */
[----:B------:R2:W-:Y:S01]  /*1a6d0*/  @P2 STG.E [R2.64], R26 ;  /* 0x0000001a02002986 */ /* 0x0005e2000c101904 */
[----:B------:R-:W-:-:S02]  /*1a6e0*/  IADD3 R12, R13, c[0x0][0x198], RZ ;  /* 0x000066000d0c7a10 */ /* 0x000fc40007ffe0ff */
[CC--:B---3--:R-:W-:Y:S01]  /*1a6f0*/  LEA R6, P2, R13.reuse, R48.reuse, 0x2 ;  /* 0x000000300d067211 */ /* 0x0c8fe200078410ff */
[----:B------:R3:W-:Y:S01]  /*1a700*/  @P5 STG.E [R4.64], R27 ;  /* 0x0000001b04005986 */ /* 0x0007e2000c101904 */
[----:B-1----:R-:W-:Y:S02]  /*1a710*/  IADD3 R9, R252, 0xf9, RZ ;  /* 0x000000f9fc097810 */ /* 0x002fe40007ffe0ff */
[C---:B------:R-:W-:Y:S02]  /*1a720*/  LEA R8, P5, R12.reuse, R48, 0x2 ;  /* 0x000000300c087211 */ /* 0x040fe400078a10ff */
[-C--:B------:R-:W-:Y:S02]  /*1a730*/  LEA.HI.X.SX32 R7, R13, R49.reuse, 0x2, P2 ;  /* 0x000000310d077211 */ /* 0x080fe400010f16ff */
[----:B------:R-:W-:Y:S02]  /*1a740*/  ISETP.LT.AND P2, PT, R9, c[0x0][0x17c], !P0 ;  /* 0x00005f0009007a0c */ /* 0x000fe40004741270 */
[----:B------:R-:W-:-:S02]  /*1a750*/  LEA.HI.X.SX32 R9, R12, R49, 0x2, P5 ;  /* 0x000000310c097211 */ /* 0x000fc400028f16ff */
[----:B------:R-:W-:Y:S02]  /*1a760*/  IADD3 R12, R12, c[0x0][0x198], RZ ;  /* 0x000066000c0c7a10 */ /* 0x000fe40007ffe0ff */
[----:B------:R-:W-:Y:S01]  /*1a770*/  IADD3 R0, R252, 0xf8, RZ ;  /* 0x000000f8fc007810 */ /* 0x000fe20007ffe0ff */
[----:B------:R-:W-:Y:S01]  /*1a780*/  @P3 STG.E [R6.64], R22 ;  /* 0x0000001606003986 */ /* 0x000fe2000c101904 */
[----:B--2---:R-:W-:Y:S02]  /*1a790*/  LEA R2, P3, R12, R48, 0x2 ;  /* 0x000000300c027211 */ /* 0x004fe400078610ff */
[----:B------:R-:W-:Y:S02]  /*1a7a0*/  ISETP.LT.AND P1, PT, R0, c[0x0][0x17c], !P0 ;  /* 0x00005f0000007a0c */ /* 0x000fe40004721270 */
[----:B------:R-:W-:Y:S02]  /*1a7b0*/  IADD3 R13, R12, c[0x0][0x198], RZ ;  /* 0x000066000c0d7a10 */ /* 0x000fe40007ffe0ff */
[----:B------:R-:W-:-:S02]  /*1a7c0*/  IADD3 R0, R252, 0xfa, RZ ;  /* 0x000000fafc007810 */ /* 0x000fc40007ffe0ff */
[----:B------:R-:W-:Y:S02]  /*1a7d0*/  LEA.HI.X.SX32 R3, R12, R49, 0x2, P3 ;  /* 0x000000310c037211 */ /* 0x000fe400018f16ff */
[----:B---3--:R-:W-:Y:S02]  /*1a7e0*/  IADD3 R5, R252, 0xfb, RZ ;  /* 0x000000fbfc057810 */ /* 0x008fe40007ffe0ff */
[C---:B------:R-:W-:Y:S02]  /*1a7f0*/  IADD3 R12, R13.reuse, c[0x0][0x198], RZ ;  /* 0x000066000d0c7a10 */ /* 0x040fe40007ffe0ff */
[----:B------:R-:W-:Y:S02]  /*1a800*/  ISETP.LT.AND P5, PT, R0, c[0x0][0x17c], !P0 ;  /* 0x00005f0000007a0c */ /* 0x000fe400047a1270 */
[----:B------:R-:W-:Y:S01]  /*1a810*/  LEA R4, P6, R13, R48, 0x2 ;  /* 0x000000300d047211 */ /* 0x000fe200078c10ff */
[----:B------:R1:W-:Y:S01]  /*1a820*/  @P4 STG.E [R8.64], R23 ;  /* 0x0000001708004986 */ /* 0x0003e2000c101904 */
[----:B------:R-:W-:-:S02]  /*1a830*/  IADD3 R0, R252, 0xfc, RZ ;  /* 0x000000fcfc007810 */ /* 0x000fc40007ffe0ff */
[----:B------:R-:W-:Y:S02]  /*1a840*/  ISETP.LT.AND P4, PT, R5, c[0x0][0x17c], !P0 ;  /* 0x00005f0005007a0c */ /* 0x000fe40004781270 */
[----:B------:R-:W-:Y:S02]  /*1a850*/  LEA.HI.X.SX32 R5, R13, R49, 0x2, P6 ;  /* 0x000000310d057211 */ /* 0x000fe400030f16ff */
[----:B------:R-:W-:Y:S02]  /*1a860*/  ISETP.LT.AND P3, PT, R0, c[0x0][0x17c], !P0 ;  /* 0x00005f0000007a0c */ /* 0x000fe40004761270 */
[----:B------:R-:W-:Y:S02]  /*1a870*/  IADD3 R0, R252, 0xfd, RZ ;  /* 0x000000fdfc007810 */ /* 0x000fe40007ffe0ff */
[C---:B-1----:R-:W-:Y:S01]  /*1a880*/  IADD3 R9, R12.reuse, c[0x0][0x198], RZ ;  /* 0x000066000c097a10 */ /* 0x042fe20007ffe0ff */
[----:B------:R1:W-:Y:S01]  /*1a890*/  @P1 STG.E [R2.64], R18 ;  /* 0x0000001202001986 */ /* 0x0003e2000c101904 */
[----:B------:R-:W-:-:S02]  /*1a8a0*/  LEA R6, P1, R12, R48, 0x2 ;  /* 0x000000300c067211 */ /* 0x000fc400078210ff */
[C---:B------:R-:W-:Y:S01]  /*1a8b0*/  IADD3 R13, R9.reuse, c[0x0][0x198], RZ ;  /* 0x00006600090d7a10 */ /* 0x040fe20007ffe0ff */
[----:B------:R2:W-:Y:S01]  /*1a8c0*/  @P2 STG.E [R4.64], R19 ;  /* 0x0000001304002986 */ /* 0x0005e2000c101904 */
[----:B------:R-:W-:Y:S02]  /*1a8d0*/  LEA R8, P6, R9, R48, 0x2 ;  /* 0x0000003009087211 */ /* 0x000fe400078c10ff */
[----:B------:R-:W-:Y:S02]  /*1a8e0*/  ISETP.LT.AND P2, PT, R0, c[0x0][0x17c], !P0 ;  /* 0x00005f0000007a0c */ /* 0x000fe40004741270 */
[----:B------:R-:W-:Y:S02]  /*1a8f0*/  IADD3 R0, R13, c[0x0][0x198], RZ ;  /* 0x000066000d007a10 */ /* 0x000fe40007ffe0ff */
[-C--:B------:R-:W-:Y:S02]  /*1a900*/  LEA.HI.X.SX32 R7, R12, R49.reuse, 0x2, P1 ;  /* 0x000000310c077211 */ /* 0x080fe400008f16ff */
[----:B------:R-:W-:-:S02]  /*1a910*/  LEA.HI.X.SX32 R9, R9, R49, 0x2, P6 ;  /* 0x0000003109097211 */ /* 0x000fc400030f16ff */
[CC--:B-1----:R-:W-:Y:S02]  /*1a920*/  LEA R2, P1, R13.reuse, R48.reuse, 0x2 ;  /* 0x000000300d027211 */ /* 0x0c2fe400078210ff */
[C---:B------:R-:W-:Y:S02]  /*1a930*/  LEA R12, P6, R0.reuse, R48, 0x2 ;  /* 0x00000030000c7211 */ /* 0x040fe400078c10ff */
[-C--:B------:R-:W-:Y:S02]  /*1a940*/  LEA.HI.X.SX32 R3, R13, R49.reuse, 0x2, P1 ;  /* 0x000000310d037211 */ /* 0x080fe400008f16ff */
[----:B--2---:R-:W-:Y:S02]  /*1a950*/  IADD3 R5, R0, c[0x0][0x198], RZ ;  /* 0x0000660000057a10 */ /* 0x004fe40007ffe0ff */
[----:B------:R-:W-:Y:S02]  /*1a960*/  IADD3 R17, R252, 0xfe, RZ ;  /* 0x000000fefc117810 */ /* 0x000fe40007ffe0ff */
[----:B------:R-:W-:-:S02]  /*1a970*/  LEA.HI.X.SX32 R13, R0, R49, 0x2, P6 ;  /* 0x00000031000d7211 */ /* 0x000fc400030f16ff */
[----:B------:R-:W-:Y:S02]  /*1a980*/  IADD3 R0, R252, 0xff, RZ ;  /* 0x000000fffc007810 */ /* 0x000fe40007ffe0ff */
[----:B------:R-:W-:Y:S02]  /*1a990*/  ISETP.LT.AND P1, PT, R17, c[0x0][0x17c], !P0 ;  /* 0x00005f0011007a0c */ /* 0x000fe40004721270 */
[----:B------:R-:W-:Y:S02]  /*1a9a0*/  ISETP.LT.AND P0, PT, R0, c[0x0][0x17c], !P0 ;  /* 0x00005f0000007a0c */ /* 0x000fe40004701270 */
[C---:B------:R-:W-:Y:S02]  /*1a9b0*/  LEA R4, P6, R5.reuse, R48, 0x2 ;  /* 0x0000003005047211 */ /* 0x040fe400078c10ff */
[C---:B------:R-:W-:Y:S01]  /*1a9c0*/  IADD3 R16, R5.reuse, c[0x0][0x198], RZ ;  /* 0x0000660005107a10 */ /* 0x040fe20007ffe0ff */
[----:B------:R1:W-:Y:S01]  /*1a9d0*/  @P5 STG.E [R6.64], R10 ;  /* 0x0000000a06005986 */ /* 0x0003e2000c101904 */
[----:B------:R-:W-:-:S03]  /*1a9e0*/  LEA.HI.X.SX32 R5, R5, R49, 0x2, P6 ;  /* 0x0000003105057211 */ /* 0x000fc600030f16ff */
[----:B------:R1:W-:Y:S01]  /*1a9f0*/  @P4 STG.E [R8.64], R11 ;  /* 0x0000000b08004986 */ /* 0x0003e2000c101904 */
[----:B------:R-:W-:-:S03]  /*1aa00*/  LEA R48, P6, R16, R48, 0x2 ;  /* 0x0000003010307211 */ /* 0x000fc600078c10ff */
[----:B------:R1:W-:Y:S04]  /*1aa10*/  @P3 STG.E [R2.64], R250 ;  /* 0x000000fa02003986 */ /* 0x0003e8000c101904 */
[----:B------:R1:W-:Y:S01]  /*1aa20*/  @P2 STG.E [R12.64], R251 ;  /* 0x000000fb0c002986 */ /* 0x0003e2000c101904 */
[----:B------:R-:W-:-:S03]  /*1aa30*/  LEA.HI.X.SX32 R49, R16, R49, 0x2, P6 ;  /* 0x0000003110317211 */ /* 0x000fc600030f16ff */
[----:B------:R1:W-:Y:S01]  /*1aa40*/  @P1 STG.E [R4.64], R14 ;  /* 0x0000000e04001986 */ /* 0x0003e2000c101904 */
[----:B------:R-:W-:Y:S05]  /*1aa50*/  @!P0 EXIT ;  /* 0x000000000000894d */ /* 0x000fea0003800000 */
[----:B------:R-:W-:Y:S01]  /*1aa60*/  STG.E [R48.64], R15 ;  /* 0x0000000f30007986 */ /* 0x000fe2000c101904 */
[----:B------:R-:W-:Y:S05]  /*1aa70*/  EXIT ;  /* 0x000000000000794d */ /* 0x000fea0003800000 */
.L_x_2:
[----:B------:R-:W-:-:S00]  /*1aa80*/  BRA `(.L_x_2) ;  /* 0xfffffff000007947 */ /* 0x000fc0000383ffff */
[----:B------:R-:W-:-:S00]  /*1aa90*/  NOP ;  /* 0x0000000000007918 */ /* 0x000fc00000000000 */
        /* <DEDUP_REMOVED lines=14> */
.L_x_3:


//--------------------- .nv.shared.matmul_kernel  --------------------------
	.section	.nv.shared.matmul_kernel,"aw",@nobits
	.sectionflags	@""
	.align	16
